def matmul_kernel(
    a_ptr,
    b_ptr,
    c_ptr,
    M,
    N,
    K,
    stride_am,
    stride_ak,
    stride_bk,
    stride_bn,
    stride_cm,
    stride_cn,
    BLOCK_M: tl.constexpr,
    BLOCK_N: tl.constexpr,
    BLOCK_K: tl.constexpr,
    GROUP_M: tl.constexpr,
):
    pid = tl.program_id(axis=0)
    num_pid_m = tl.cdiv(M, BLOCK_M)
    num_pid_n = tl.cdiv(N, BLOCK_N)
    num_pid_in_group = GROUP_M * num_pid_n
    group_id = pid // num_pid_in_group
    first_pid_m = group_id * GROUP_M
    group_size_m = min(num_pid_m - first_pid_m, GROUP_M)
    pid_m = first_pid_m + ((pid % num_pid_in_group) % group_size_m)
    pid_n = (pid % num_pid_in_group) // group_size_m

    offs_am = (pid_m * BLOCK_M + tl.arange(0, BLOCK_M)) % M
    offs_bn = (pid_n * BLOCK_N + tl.arange(0, BLOCK_N)) % N
    offs_k = tl.arange(0, BLOCK_K)
    a_ptrs = a_ptr + offs_am[:, None] * stride_am + offs_k[None, :] * stride_ak
    b_ptrs = b_ptr + offs_k[:, None] * stride_bk + offs_bn[None, :] * stride_bn

    acc = tl.zeros((BLOCK_M, BLOCK_N), dtype=tl.float32)
    for kk in range(0, tl.cdiv(K, BLOCK_K)):
        a = tl.load(a_ptrs, mask=offs_k[None, :] < K - kk * BLOCK_K, other=0.0)
        b = tl.load(b_ptrs, mask=offs_k[:, None] < K - kk * BLOCK_K, other=0.0)
        acc = tl.dot(a, b, acc)
        a_ptrs += BLOCK_K * stride_ak
        b_ptrs += BLOCK_K * stride_bk

    c = acc.to(c_ptr.dtype.element_ty)
    offs_cm = pid_m * BLOCK_M + tl.arange(0, BLOCK_M)
    offs_cn = pid_n * BLOCK_N + tl.arange(0, BLOCK_N)
    c_ptrs = c_ptr + offs_cm[:, None] * stride_cm + offs_cn[None, :] * stride_cn
    mask = (offs_cm[:, None] < M) & (offs_cn[None, :] < N)
    tl.store(c_ptrs, c, mask=mask)

# config = {"BLOCK_K": 128, "BLOCK_M": 256, "BLOCK_N": 64, "GROUP_M": 8, "arch": "sm_100", "dtype": "fp8e4m3", "num_ctas": 1, "num_stages": 2, "num_warps": 8}
# arch = sm_100


// ===== COMPILED SASS (sm_100a) =====

	.target	sm_100a

	.elftype	@"ET_EXEC"


//--------------------- .note.nv.tkinfo           --------------------------
	.section	.note.nv.tkinfo,"",@"SHT_NOTE"
	.sectionflags	@"SHF_NOTE_NV_TKINFO"
	.tkinfo
        /*0018*/ 	.word	0x00000081
        /*0030*/ 	.string	""
        /*0030*/ 	.string	"ptxas-blackwell"
        /*0030*/ 	.string	"Cuda compilation tools, release 12.9, V12.9.86"
        /*0030*/ 	.string	"Build cuda_12.9.r12.9/compiler.36037853_0"
        /*0030*/ 	.string	"-v  -suppress-debug-info  -lineinfo  -arch sm_100a "



//--------------------- .note.nv.cuver            --------------------------
	.section	.note.nv.cuver,"",@"SHT_NOTE"
	.sectionflags	@"SHF_NOTE_NV_CUVER"
        /*0018*/ 	.short	0x0001
        /*001a*/ 	.short	0x0064
        /*001c*/ 	.short	0x0001
        /*001e*/ 	.short	0x0000
        /*0020*/ 	.short	0x0001
        /*0022*/ 	.short	0x0000


//--------------------- .nv.info                  --------------------------
	.section	.nv.info,"",@"SHT_CUDA_INFO"
	.align	4


	//----- nvinfo : EIATTR_REGCOUNT
	.align		4
        /*0000*/ 	.byte	0x04, 0x2f
        /*0002*/ 	.short	(.L_4 - .L_3)
	.align		4
.L_3:
        /*0004*/ 	.word	index@(matmul_kernel)
        /*0008*/ 	.word	0x00000080


	//----- nvinfo : EIATTR_FRAME_SIZE
	.align		4
.L_4:
        /*000c*/ 	.byte	0x04, 0x11
        /*000e*/ 	.short	(.L_6 - .L_5)
	.align		4
.L_5:
        /*0010*/ 	.word	index@($__internal_2_$__cuda_sm10x_tcgen05_guardrail_trap_unallocated_columns_being_dealloced)
        /*0014*/ 	.word	0x00000648


	//----- nvinfo : EIATTR_FRAME_SIZE
	.align		4
.L_6:
        /*0018*/ 	.byte	0x04, 0x11
        /*001a*/ 	.short	(.L_8 - .L_7)
	.align		4
.L_7:
        /*001c*/ 	.word	index@($__internal_1_$__cuda_sm10x_tcgen05_guardrail_trap_phase_invalid_during_alloc)
        /*0020*/ 	.word	0x00000648


	//----- nvinfo : EIATTR_FRAME_SIZE
	.align		4
.L_8:
        /*0024*/ 	.byte	0x04, 0x11
        /*0026*/ 	.short	(.L_10 - .L_9)
	.align		4
.L_9:
        /*0028*/ 	.word	index@($__internal_0_$__cuda_sm10x_tcgen05_guardrail_trap_col_being_dealloced_not_returned_by_alloc)
        /*002c*/ 	.word	0x00000648


	//----- nvinfo : EIATTR_FRAME_SIZE
	.align		4
.L_10:
        /*0030*/ 	.byte	0x04, 0x11
        /*0032*/ 	.short	(.L_12 - .L_11)
	.align		4
.L_11:
        /*0034*/ 	.word	index@(matmul_kernel)
        /*0038*/ 	.word	0x00000648


	//----- nvinfo : EIATTR_MIN_STACK_SIZE
	.align		4
.L_12:
        /*003c*/ 	.byte	0x04, 0x12
        /*003e*/ 	.short	(.L_14 - .L_13)
	.align		4
.L_13:
        /*0040*/ 	.word	index@(matmul_kernel)
        /*0044*/ 	.word	0x00000648
.L_14:


//--------------------- .nv.info.matmul_kernel    --------------------------
	.section	.nv.info.matmul_kernel,"",@"SHT_CUDA_INFO"
	.sectionflags	@""
	.align	4


	//----- nvinfo : EIATTR_CUDA_API_VERSION
	.align		4
        /*0000*/ 	.byte	0x04, 0x37
        /*0002*/ 	.short	(.L_16 - .L_15)
.L_15:
        /*0004*/ 	.word	0x00000081


	//----- nvinfo : EIATTR_KPARAM_INFO
	.align		4
.L_16:
        /*0008*/ 	.byte	0x04, 0x17
        /*000a*/ 	.short	(.L_18 - .L_17)
.L_17:
        /*000c*/ 	.word	0x00000000
        /*0010*/ 	.short	0x000d
        /*0012*/ 	.short	0x0048
        /*0014*/ 	.byte	0x00, 0xf4, 0x21, 0x00


	//----- nvinfo : EIATTR_KPARAM_INFO
	.align		4
.L_18:
        /*0018*/ 	.byte	0x04, 0x17
        /*001a*/ 	.short	(.L_20 - .L_19)
.L_19:
        /*001c*/ 	.word	0x00000000
        /*0020*/ 	.short	0x000c
        /*0022*/ 	.short	0x0040
        /*0024*/ 	.byte	0x00, 0xf4, 0x21, 0x00


	//----- nvinfo : EIATTR_KPARAM_INFO
	.align		4
.L_20:
        /*0028*/ 	.byte	0x04, 0x17
        /*002a*/ 	.short	(.L_22 - .L_21)
.L_21:
        /*002c*/ 	.word	0x00000000
        /*0030*/ 	.short	0x000b
        /*0032*/ 	.short	0x0038
        /*0034*/ 	.byte	0x00, 0xf0, 0x11, 0x00


	//----- nvinfo : EIATTR_KPARAM_INFO
	.align		4
.L_22:
        /*0038*/ 	.byte	0x04, 0x17
        /*003a*/ 	.short	(.L_24 - .L_23)
.L_23:
        /*003c*/ 	.word	0x00000000
        /*0040*/ 	.short	0x000a
        /*0042*/ 	.short	0x0034
        /*0044*/ 	.byte	0x00, 0xf0, 0x11, 0x00


	//----- nvinfo : EIATTR_KPARAM_INFO
	.align		4
.L_24:
        /*0048*/ 	.byte	0x04, 0x17
        /*004a*/ 	.short	(.L_26 - .L_25)
.L_25:
        /*004c*/ 	.word	0x00000000
        /*0050*/ 	.short	0x0009
        /*0052*/ 	.short	0x0030
        /*0054*/ 	.byte	0x00, 0xf0, 0x11, 0x00


	//----- nvinfo : EIATTR_KPARAM_INFO
	.align		4
.L_26:
        /*0058*/ 	.byte	0x04, 0x17
        /*005a*/ 	.short	(.L_28 - .L_27)
.L_27:
        /*005c*/ 	.word	0x00000000
        /*0060*/ 	.short	0x0008
        /*0062*/ 	.short	0x002c
        /*0064*/ 	.byte	0x00, 0xf0, 0x11, 0x00


	//----- nvinfo : EIATTR_KPARAM_INFO
	.align		4
.L_28:
        /*0068*/ 	.byte	0x04, 0x17
        /*006a*/ 	.short	(.L_30 - .L_29)
.L_29:
        /*006c*/ 	.word	0x00000000
        /*0070*/ 	.short	0x0007
        /*0072*/ 	.short	0x0028
        /*0074*/ 	.byte	0x00, 0xf0, 0x11, 0x00


	//----- nvinfo : EIATTR_KPARAM_INFO
	.align		4
.L_30:
        /*0078*/ 	.byte	0x04, 0x17
        /*007a*/ 	.short	(.L_32 - .L_31)
.L_31:
        /*007c*/ 	.word	0x00000000
        /*0080*/ 	.short	0x0006
        /*0082*/ 	.short	0x0024
        /*0084*/ 	.byte	0x00, 0xf0, 0x11, 0x00


	//----- nvinfo : EIATTR_KPARAM_INFO
	.align		4
.L_32:
        /*0088*/ 	.byte	0x04, 0x17
        /*008a*/ 	.short	(.L_34 - .L_33)
.L_33:
        /*008c*/ 	.word	0x00000000
        /*0090*/ 	.short	0x0005
        /*0092*/ 	.short	0x0020
        /*0094*/ 	.byte	0x00, 0xf0, 0x11, 0x00


	//----- nvinfo : EIATTR_KPARAM_INFO
	.align		4
.L_34:
        /*0098*/ 	.byte	0x04, 0x17
        /*009a*/ 	.short	(.L_36 - .L_35)
.L_35:
        /*009c*/ 	.word	0x00000000
        /*00a0*/ 	.short	0x0004
        /*00a2*/ 	.short	0x001c
        /*00a4*/ 	.byte	0x00, 0xf0, 0x11, 0x00


	//----- nvinfo : EIATTR_KPARAM_INFO
	.align		4
.L_36:
        /*00a8*/ 	.byte	0x04, 0x17
        /*00aa*/ 	.short	(.L_38 - .L_37)
.L_37:
        /*00ac*/ 	.word	0x00000000
        /*00b0*/ 	.short	0x0003
        /*00b2*/ 	.short	0x0018
        /*00b4*/ 	.byte	0x00, 0xf0, 0x11, 0x00


	//----- nvinfo : EIATTR_KPARAM_INFO
	.align		4
.L_38:
        /*00b8*/ 	.byte	0x04, 0x17
        /*00ba*/ 	.short	(.L_40 - .L_39)
.L_39:
        /*00bc*/ 	.word	0x00000000
        /*00c0*/ 	.short	0x0002
        /*00c2*/ 	.short	0x0010
        /*00c4*/ 	.byte	0x00, 0xf4, 0x21, 0x00


	//----- nvinfo : EIATTR_KPARAM_INFO
	.align		4
.L_40:
        /*00c8*/ 	.byte	0x04, 0x17
        /*00ca*/ 	.short	(.L_42 - .L_41)
.L_41:
        /*00cc*/ 	.word	0x00000000
        /*00d0*/ 	.short	0x0001
        /*00d2*/ 	.short	0x0008
        /*00d4*/ 	.byte	0x00, 0xf4, 0x21, 0x00


	//----- nvinfo : EIATTR_KPARAM_INFO
	.align		4
.L_42:
        /*00d8*/ 	.byte	0x04, 0x17
        /*00da*/ 	.short	(.L_44 - .L_43)
.L_43:
        /*00dc*/ 	.word	0x00000000
        /*00e0*/ 	.short	0x0000
        /*00e2*/ 	.short	0x0000
        /*00e4*/ 	.byte	0x00, 0xf4, 0x21, 0x00


	//----- nvinfo : EIATTR_AT_ENTRY_FRAGMENTS
	.align		4
.L_44:
        /*00e8*/ 	.byte	0x04, 0x4f
        /*00ea*/ 	.short	(.L_46 - .L_45)


	//   ....[0]....
.L_45:
        /*00ec*/ 	.word	0x00000004


	//----- nvinfo : EIATTR_RESERVED_SMEM_USED
	.align		4
.L_46:
        /*00f0*/ 	.byte	0x01, 0x41
	.zero		2


	//----- nvinfo : EIATTR_SPARSE_MMA_MASK
	.align		4
        /*00f4*/ 	.byte	0x03, 0x50
        /*00f6*/ 	.short	0x0000


	//----- nvinfo : EIATTR_TCGEN05_1CTA_USED
	.align		4
        /*00f8*/ 	.byte	0x01, 0x51
	.zero		2


	//----- nvinfo : EIATTR_MAXREG_COUNT
	.align		4
        /*00fc*/ 	.byte	0x03, 0x1b
        /*00fe*/ 	.short	0x00ff


	//----- nvinfo : EIATTR_NUM_BARRIERS
	.align		4
        /*0100*/ 	.byte	0x02, 0x4c
        /*0102*/ 	.byte	0x01
	.zero		1


	//----- nvinfo : EIATTR_ANNOTATIONS
	.align		4
        /*0104*/ 	.byte	0x04, 0x55
        /*0106*/ 	.short	(.L_48 - .L_47)


	//   ....[0]....
.L_47:
        /*0108*/ 	.word	0x00000001
        /*010c*/ 	.byte	0xb0, 0x0a, 0x00, 0x00, 0x01, 0x00, 0x00, 0x00, 0x00, 0x13, 0x00, 0x00, 0x01, 0x00, 0x00, 0x00
        /* <DEDUP_REMOVED lines=572> */
        /*24dc*/ 	.byte	0xd0, 0x22, 0x01, 0x00


	//----- nvinfo : EIATTR_INT_WARP_WIDE_INSTR_OFFSETS
	.align		4
.L_48:
        /*24e0*/ 	.byte	0x04, 0x31
        /*24e2*/ 	.short	(.L_50 - .L_49)


	//   ....[0]....
.L_49:
        /*24e4*/ 	.word	0x00001310


	//   ....[1]....
        /*24e8*/ 	.word	0x00001350


	//   ....[2]....
        /*24ec*/ 	.word	0x00006bb0


	//   ....[3]....
        /*24f0*/ 	.word	0x00014490


	//   ....[4]....
        /*24f4*/ 	.word	0x000144e0


	//----- nvinfo : EIATTR_COOP_GROUP_MASK_REGIDS
	.align		4
.L_50:
        /*24f8*/ 	.byte	0x04, 0x29
        /*24fa*/ 	.short	(.L_52 - .L_51)


	//   ....[0]....
.L_51:
        /*24fc*/ 	.word	0xffffffff


	//   ....[1]....
        /*2500*/ 	.word	0xffffffff


	//   ....[2]....
        /*2504*/ 	.word	0xffffffff


	//   ....[3]....
        /*2508*/ 	.word	0xffffffff


	//----- nvinfo : EIATTR_COOP_GROUP_INSTR_OFFSETS
	.align		4
.L_52:
        /*250c*/ 	.byte	0x04, 0x28
        /*250e*/ 	.short	(.L_54 - .L_53)


	//   ....[0]....
.L_53:
        /*2510*/ 	.word	0x00000070


	//   ....[1]....
        /*2514*/ 	.word	0x00000330


	//   ....[2]....
        /*2518*/ 	.word	0x00014320


	//   ....[3]....
        /*251c*/ 	.word	0x00014590


	//----- nvinfo : EIATTR_VRC_CTA_INIT_COUNT
	.align		4
.L_54:
        /*2520*/ 	.byte	0x02, 0x4a
        /*2522*/ 	.byte	0x80
	.zero		1


	//----- nvinfo : EIATTR_MBARRIER_INSTR_OFFSETS
	.align		4
        /*2524*/ 	.byte	0x04, 0x39
        /*2526*/ 	.short	(.L_56 - .L_55)


	//   ....[0]....
.L_55:
        /*2528*/ 	.word	0x000014c0
        /*252c*/ 	.word	0x000000ff
        /*2530*/ 	.word	0x00000000
        /*2534*/ 	.short	0x0100
        /*2536*/ 	.byte	0x0b
	.zero		1


	//   ....[1]....
        /*2538*/ 	.word	0x00006bf0
        /*253c*/ 	.word	0x000000ff
        /*2540*/ 	.word	0x00014008
        /*2544*/ 	.short	0x0100
        /*2546*/ 	.byte	0x09
	.zero		1


	//   ....[2]....
        /*2548*/ 	.word	0x0000a6f0
        /*254c*/ 	.word	0x000000ff
        /*2550*/ 	.word	0x00000000
        /*2554*/ 	.short	0x010a
        /*2556*/ 	.byte	0x0b
	.zero		1


	//   ....[3]....
        /*2558*/ 	.word	0x000122b0
        /*255c*/ 	.word	0x000000ff
        /*2560*/ 	.word	0x00000000
        /*2564*/ 	.short	0x010a
        /*2566*/ 	.byte	0x0b
	.zero		1


	//   ....[4]....
        /*2568*/ 	.word	0x000123a0
        /*256c*/ 	.word	0x000000ff
        /*2570*/ 	.word	0x00014000
        /*2574*/ 	.short	0x0108
        /*2576*/ 	.byte	0x09
	.zero		1


	//   ....[5]....
        /*2578*/ 	.word	0x00012430
        /*257c*/ 	.word	0x000000ff
        /*2580*/ 	.word	0x00014008
        /*2584*/ 	.short	0x0108
        /*2586*/ 	.byte	0x09
	.zero		1


	//   ....[6]....
        /*2588*/ 	.word	0x000145b0
        /*258c*/ 	.word	0x000000ff
        /*2590*/ 	.word	0x00000000
        /*2594*/ 	.short	0x010a
        /*2596*/ 	.byte	0x0b
	.zero		1


	//   ....[7]....
        /*2598*/ 	.word	0x000145e0
        /*259c*/ 	.word	0x000000ff
        /*25a0*/ 	.word	0x00000000
        /*25a4*/ 	.short	0x010a
        /*25a6*/ 	.byte	0x0b
	.zero		1


	//----- nvinfo : EIATTR_NUM_MBARRIERS
	.align		4
.L_56:
        /*25a8*/ 	.byte	0x03, 0x38
        /*25aa*/ 	.short	0x0002


	//----- nvinfo : EIATTR_EXIT_INSTR_OFFSETS
	.align		4
        /*25ac*/ 	.byte	0x04, 0x1c
        /*25ae*/ 	.short	(.L_58 - .L_57)


	//   ....[0]....
.L_57:
        /*25b0*/ 	.word	0x000145a0


	//----- nvinfo : EIATTR_REQNTID
	.align		4
.L_58:
        /*25b4*/ 	.byte	0x04, 0x10
        /*25b6*/ 	.short	(.L_60 - .L_59)
.L_59:
        /*25b8*/ 	.word	0x00000100
        /*25bc*/ 	.word	0x00000001
        /*25c0*/ 	.word	0x00000001


	//----- nvinfo : EIATTR_CRS_STACK_SIZE
	.align		4
.L_60:
        /*25c4*/ 	.byte	0x04, 0x1e
        /*25c6*/ 	.short	(.L_62 - .L_61)
.L_61:
        /*25c8*/ 	.word	0x00000000


	//----- nvinfo : EIATTR_CBANK_PARAM_SIZE
	.align		4
.L_62:
        /*25cc*/ 	.byte	0x03, 0x19
        /*25ce*/ 	.short	0x0050


	//----- nvinfo : EIATTR_PARAM_CBANK
	.align		4
        /*25d0*/ 	.byte	0x04, 0x0a
        /*25d2*/ 	.short	(.L_64 - .L_63)
	.align		4
.L_63:
        /*25d4*/ 	.word	index@(.nv.constant0.matmul_kernel)
        /*25d8*/ 	.short	0x0380
        /*25da*/ 	.short	0x0050


	//----- nvinfo : EIATTR_SW_WAR
	.align		4
.L_64:
        /*25dc*/ 	.byte	0x04, 0x36
        /*25de*/ 	.short	(.L_66 - .L_65)
.L_65:
        /*25e0*/ 	.word	0x00000008
.L_66:


//--------------------- .nv.compat                --------------------------
	.section	.nv.compat,"",@"SHT_CUDA_COMPAT_INFO"
	.align	4
        /*0000*/ 	.byte	0x02, 0x02, 0x02, 0x00, 0x02, 0x05, 0x05, 0x00, 0x02, 0x03, 0x00, 0x00, 0x02, 0x06, 0x01, 0x00


//--------------------- .nv.callgraph             --------------------------
	.section	.nv.callgraph,"",@"SHT_CUDA_CALLGRAPH"
	.align	4
	.sectionentsize	8
	.align		4
        /*0000*/ 	.word	0x00000000
	.align		4
        /*0004*/ 	.word	0xffffffff
	.align		4
        /*0008*/ 	.word	0x00000000
	.align		4
        /*000c*/ 	.word	0xfffffffe
	.align		4
        /*0010*/ 	.word	0x00000000
	.align		4
        /*0014*/ 	.word	0xfffffffd
	.align		4
        /*0018*/ 	.word	0x00000000
	.align		4
        /*001c*/ 	.word	0xfffffffc


//--------------------- .text.matmul_kernel       --------------------------
	.section	.text.matmul_kernel,"ax",@progbits
	.align	128
        .global         matmul_kernel
        .type           matmul_kernel,@function
        .size           matmul_kernel,(.L_x_20 - matmul_kernel)
        .other          matmul_kernel,@"STO_CUDA_ENTRY STV_DEFAULT"
matmul_kernel:
.text.matmul_kernel:
[----:B------:R-:W0:Y:S01]  /*0000*/  LDC R1, c[0x0][0x37c] ;  /* 0x0000df00ff017b82 */ /* 0x000e220000000800 */
[----:B------:R-:W1:Y:S01]  /*0010*/  S2R R0, SR_TID.X ;  /* 0x0000000000007919 */ /* 0x000e620000002100 */
[----:B0-----:R-:W-:Y:S01]  /*0020*/  VIADD R1, R1, 0xfffff9b8 ;  /* 0xfffff9b801017836 */ /* 0x001fe20000000000 */
[----:B-1----:R-:W-:-:S13]  /*0030*/  ISETP.GE.U32.AND P0, PT, R0, 0x20, PT ;  /* 0x000000200000780c */ /* 0x002fda0003f06070 */
[----:B------:R-:W-:Y:S02]  /*0040*/  VOTEU.ANY UP0, P0 ;  /* 0x0000000000ff7886 */ /* 0x000fe40000000100 */
[----:B------:R-:W-:Y:S05]  /*0050*/  BRA.U UP0, `(.L_x_0) ;  /* 0x0000000100b87547 */ /* 0x000fea000b800000 */
[----:B------:R-:W0:Y:S01]  /*0060*/  S2UR UR6, SR_CgaCtaId ;  /* 0x00000000000679c3 */ /* 0x000e220000008800 */
[----:B------:R-:W-:Y:S01]  /*0070*/  NOP ;  /* 0x0000000000007918 */ /* 0x000fe20000000000 */
[----:B------:R-:W-:Y:S02]  /*0080*/  UMOV UR4, 0x40 ;  /* 0x0000004000047882 */ /* 0x000fe40000000000 */
[----:B0-----:R-:W-:-:S09]  /*0090*/  ULEA UR4, UR6, UR4, 0x18 ;  /* 0x0000000406047291 */ /* 0x001fd2000f8ec0ff */
[----:B------:R-:W0:Y:S01]  /*00a0*/  LDS.U8 R0, [UR4] ;  /* 0x00000004ff007984 */ /* 0x000e220008000000 */
[----:B------:R-:W-:Y:S02]  /*00b0*/  UMOV UR4, 0x400 ;  /* 0x0000040000047882 */ /* 0x000fe40000000000 */
[----:B------:R-:W-:Y:S01]  /*00c0*/  ULEA UR4, UR6, UR4, 0x18 ;  /* 0x0000000406047291 */ /* 0x000fe2000f8ec0ff */
[----:B0-----:R-:W-:-:S13]  /*00d0*/  ISETP.NE.AND P0, PT, R0, RZ, PT ;  /* 0x000000ff0000720c */ /* 0x001fda0003f05270 */
[----:B------:R-:W-:Y:S05]  /*00e0*/  @P0 BRA `(.L_x_1) ;  /* 0x00000000007c0947 */ /* 0x000fea0003800000 */
[----:B------:R-:W-:-:S13]  /*00f0*/  ELECT P0, URZ, PT ;  /* 0x0000000000ff782f */ /* 0x000fda0003800000 */
[----:B------:R-:W-:Y:S05]  /*0100*/  @!P0 BRA `(.L_x_2) ;  /* 0x0000000000848947 */ /* 0x000fea0003800000 */
[----:B------:R-:W-:Y:S01]  /*0110*/  UMOV UR5, 0x4 ;  /* 0x0000000400057882 */ /* 0x000fe20000000000 */
[----:B------:R-:W-:Y:S02]  /*0120*/  IMAD.MOV.U32 R4, RZ, RZ, 0x1 ;  /* 0x00000001ff047424 */ /* 0x000fe400078e00ff */
[----:B------:R-:W-:Y:S02]  /*0130*/  IMAD.MOV.U32 R5, RZ, RZ, 0xf ;  /* 0x0000000fff057424 */ /* 0x000fe400078e00ff */
[----:B------:R-:W-:Y:S04]  /*0140*/  DEPBAR.LE SB0, 0x36 ;  /* 0x00008d800000791a */ /* 0x000fe80000000000 */
[----:B------:R-:W0:Y:S02]  /*0150*/  UTCATOMSWS.FIND_AND_SET.ALIGN UP1, UR5, UR5 ;  /* 0x00000005000575e3 */ /* 0x000e240008020800 */
[----:B0-----:R-:W-:-:S04]  /*0160*/  PLOP3.LUT P0, PT, PT, PT, UP1, 0x80, 0x8 ;  /* 0x000000000008781c */ /* 0x001fc80003f0f018 */
[----:B------:R-:W-:-:S04]  /*0170*/  SEL R0, RZ, 0xffffffff, !P0 ;  /* 0xffffffffff007807 */ /* 0x000fc80004000000 */
[----:B------:R-:W-:Y:S01]  /*0180*/  ISETP.NE.AND P0, PT, R0, RZ, PT ;  /* 0x000000ff0000720c */ /* 0x000fe20003f05270 */
[----:B------:R-:W-:-:S12]  /*0190*/  IMAD.U32 R0, RZ, RZ, UR5 ;  /* 0x00000005ff007e24 */ /* 0x000fd8000f8e00ff */
[----:B------:R-:W-:Y:S05]  /*01a0*/  @P0 BRA `(.L_x_3) ;  /* 0x0000000000240947 */ /* 0x000fea0003800000 */
.L_x_4:
[----:B------:R-:W-:Y:S05]  /*01b0*/  NANOSLEEP 0x64 ;  /* 0x000000640000795d */ /* 0x000fea0003800000 */
[----:B------:R-:W-:-:S05]  /*01c0*/  UMOV UR5, 0x4 ;  /* 0x0000000400057882 */ /* 0x000fca0000000000 */
[----:B------:R-:W-:Y:S04]  /*01d0*/  DEPBAR.LE SB0, 0x36 ;  /* 0x00008d800000791a */ /* 0x000fe80000000000 */
[----:B------:R-:W0:Y:S02]  /*01e0*/  UTCATOMSWS.FIND_AND_SET.ALIGN UP1, UR5, UR5 ;  /* 0x00000005000575e3 */ /* 0x000e240008020800 */
[----:B0-----:R-:W-:-:S04]  /*01f0*/  PLOP3.LUT P0, PT, PT, PT, UP1, 0x80, 0x8 ;  /* 0x000000000008781c */ /* 0x001fc80003f0f018 */
[----:B------:R-:W-:-:S04]  /*0200*/  SEL R0, RZ, 0xffffffff, !P0 ;  /* 0xffffffffff007807 */ /* 0x000fc80004000000 */
[----:B------:R-:W-:Y:S01]  /*0210*/  ISETP.NE.AND P0, PT, R0, RZ, PT ;  /* 0x000000ff0000720c */ /* 0x000fe20003f05270 */
[----:B------:R-:W-:-:S12]  /*0220*/  IMAD.U32 R0, RZ, RZ, UR5 ;  /* 0x00000005ff007e24 */ /* 0x000fd8000f8e00ff */
[----:B------:R-:W-:Y:S05]  /*0230*/  @!P0 BRA `(.L_x_4) ;  /* 0xfffffffc00dc8947 */ /* 0x000fea000383ffff */
.L_x_3:
[C---:B------:R-:W-:Y:S01]  /*0240*/  VIADD R3, R0.reuse, 0x10 ;  /* 0x0000001000037836 */ /* 0x040fe20000000000 */
[----:B------:R-:W-:Y:S01]  /*0250*/  UMOV UR5, 0x50 ;  /* 0x0000005000057882 */ /* 0x000fe20000000000 */
[----:B------:R-:W-:Y:S01]  /*0260*/  SHF.L.U32 R2, R5, R0, RZ ;  /* 0x0000000005027219 */ /* 0x000fe200000006ff */
[----:B------:R-:W-:Y:S01]  /*0270*/  ULEA UR5, UR6, UR5, 0x18 ;  /* 0x0000000506057291 */ /* 0x000fe2000f8ec0ff */
[----:B------:R-:W-:Y:S01]  /*0280*/  IMAD.SHL.U32 R0, R0, 0x20, RZ ;  /* 0x0000002000007824 */ /* 0x000fe200078e00ff */
[----:B------:R-:W-:-:S04]  /*0290*/  SHF.L.U32 R3, R4, R3, RZ ;  /* 0x0000000304037219 */ /* 0x000fc800000006ff */
[----:B------:R-:W-:-:S05]  /*02a0*/  LOP3.LUT R2, R3, R2, RZ, 0xfc, !PT ;  /* 0x0000000203027212 */ /* 0x000fca00078efcff */
[----:B------:R0:W-:Y:S04]  /*02b0*/  ATOMS.OR RZ, [UR5], R2 ;  /* 0x00000002ffff798c */ /* 0x0001e8000b000005 */
[----:B------:R0:W-:Y:S01]  /*02c0*/  STS [UR4], R0 ;  /* 0x00000000ff007988 */ /* 0x0001e20008000804 */
[----:B------:R-:W-:Y:S05]  /*02d0*/  BRA `(.L_x_2) ;  /* 0x0000000000107947 */ /* 0x000fea0003800000 */
.L_x_1:
[----:B------:R-:W-:Y:S01]  /*02e0*/  IMAD.MOV.U32 R0, RZ, RZ, -0x1 ;  /* 0xffffffffff007424 */ /* 0x000fe200078e00ff */
[----:B------:R-:W-:-:S04]  /*02f0*/  MOV R2, 0x320 ;  /* 0x0000032000027802 */ /* 0x000fc80000000f00 */
[----:B------:R0:W-:Y:S03]  /*0300*/  STS [UR4], R0 ;  /* 0x00000000ff007988 */ /* 0x0001e60008000804 */
[----:B0-----:R-:W-:Y:S05]  /*0310*/  CALL.REL.NOINC `($__internal_1_$__cuda_sm10x_tcgen05_guardrail_trap_phase_invalid_during_alloc) ;  /* 0x0000014000c87944 */ /* 0x001fea0003c00000 */
.L_x_2:
[----:B------:R-:W-:Y:S05]  /*0320*/  WARPSYNC.ALL ;  /* 0x0000000000007948 */ /* 0x000fea0003800000 */
[----:B------:R-:W-:Y:S01]  /*0330*/  NOP ;  /* 0x0000000000007918 */ /* 0x000fe20000000000 */
.L_x_0:
[----:B------:R-:W1:Y:S01]  /*0340*/  LDC.64 R38, c[0x0][0x398] ;  /* 0x0000e600ff267b82 */ /* 0x000e620000000a00 */
[----:B------:R-:W2:Y:S01]  /*0350*/  S2R R5, SR_CTAID.X ;  /* 0x0000000000057919 */ /* 0x000ea20000002500 */
[----:B------:R-:W-:Y:S01]  /*0360*/  UMOV UR9, 0x400 ;  /* 0x0000040000097882 */ /* 0x000fe20000000000 */
[----:B------:R-:W3:Y:S01]  /*0370*/  LDCU UR14, c[0x0][0x3a4] ;  /* 0x00007480ff0e77ac */ /* 0x000ee20008000800 */
[----:B------:R-:W4:Y:S01]  /*0380*/  S2R R13, SR_TID.X ;  /* 0x00000000000d7919 */ /* 0x000f220000002100 */
[----:B------:R-:W0:Y:S03]  /*0390*/  LDCU.64 UR20, c[0x0][0x358] ;  /* 0x00006b00ff1477ac */ /* 0x000e260008000a00 */
[----:B------:R-:W5:Y:S01]  /*03a0*/  S2UR UR6, SR_CgaCtaId ;  /* 0x00000000000679c3 */ /* 0x000f620000008800 */
[----:B------:R-:W0:Y:S01]  /*03b0*/  LDCU.128 UR16, c[0x0][0x380] ;  /* 0x00007000ff1077ac */ /* 0x000e220008000c00 */
[----:B------:R-:W-:-:S06]  /*03c0*/  UMOV UR12, 0x1 ;  /* 0x00000001000c7882 */ /* 0x000fcc0000000000 */
[----:B------:R-:W0:Y:S02]  /*03d0*/  LDC.64 R46, c[0x0][0x3a8] ;  /* 0x0000ea00ff2e7b82 */ /* 0x000e240000000a00 */
[----:B01----:R-:W-:Y:S01]  /*03e0*/  VIADD R0, R39, 0x3f ;  /* 0x0000003f27007836 */ /* 0x003fe20000000000 */
[----:B------:R-:W-:-:S04]  /*03f0*/  IABS R35, R39 ;  /* 0x0000002700237213 */ /* 0x000fc80000000000 */
[----:B------:R-:W-:Y:S01]  /*0400*/  SHF.R.S32.HI R3, RZ, 0x1f, R0 ;  /* 0x0000001fff037819 */ /* 0x000fe20000011400 */
[----:B-----5:R-:W-:-:S03]  /*0410*/  ULEA UR9, UR6, UR9, 0x18 ;  /* 0x0000000906097291 */ /* 0x020fc6000f8ec0ff */
[----:B------:R-:W-:Y:S01]  /*0420*/  LEA.HI R3, R3, R0, RZ, 0x6 ;  /* 0x0000000003037211 */ /* 0x000fe200078f30ff */
[----:B------:R-:W-:Y:S01]  /*0430*/  BAR.SYNC.DEFER_BLOCKING 0x0 ;  /* 0x0000000000007b1d */ /* 0x000fe20000010000 */
[----:B--2---:R-:W-:Y:S02]  /*0440*/  IABS R8, R5 ;  /* 0x0000000500087213 */ /* 0x004fe40000000000 */
[----:B------:R-:W-:-:S05]  /*0450*/  SHF.R.S32.HI R3, RZ, 0x6, R3 ;  /* 0x00000006ff037819 */ /* 0x000fca0000011403 */
[----:B------:R-:W-:-:S05]  /*0460*/  IMAD.SHL.U32 R4, R3, 0x8, RZ ;  /* 0x0000000803047824 */ /* 0x000fca00078e00ff */
[-C--:B------:R-:W-:Y:S02]  /*0470*/  IABS R7, R4.reuse ;  /* 0x0000000400077213 */ /* 0x080fe40000000000 */
[----:B------:R-:W-:Y:S02]  /*0480*/  IABS R10, R4 ;  /* 0x00000004000a7213 */ /* 0x000fe40000000000 */
[----:B------:R-:W0:Y:S01]  /*0490*/  I2F.RP R0, R7 ;  /* 0x0000000700007306 */ /* 0x000e220000209400 */
[----:B------:R-:W1:Y:S07]  /*04a0*/  LDS R12, [UR9] ;  /* 0x00000009ff0c7984 */ /* 0x000e6e0008000800 */
[----:B0-----:R-:W0:Y:S02]  /*04b0*/  MUFU.RCP R0, R0 ;  /* 0x0000000000007308 */ /* 0x001e240000001000 */
[----:B0-----:R-:W-:-:S02]  /*04c0*/  VIADD R2, R0, 0xffffffe ;  /* 0x0ffffffe00027836 */ /* 0x001fc40000000000 */
[----:B------:R-:W-:-:S04]  /*04d0*/  IMAD.MOV R0, RZ, RZ, -R10 ;  /* 0x000000ffff007224 */ /* 0x000fc800078e0a0a */
[----:B------:R0:W2:Y:S02]  /*04e0*/  F2I.FTZ.U32.TRUNC.NTZ R3, R2 ;  /* 0x0000000200037305 */ /* 0x0000a4000021f000 */
[----:B0-----:R-:W-:Y:S01]  /*04f0*/  IMAD.MOV.U32 R2, RZ, RZ, RZ ;  /* 0x000000ffff027224 */ /* 0x001fe200078e00ff */
[----:B-1----:R-:W-:Y:S01]  /*0500*/  R2UR UR8, R12 ;  /* 0x000000000c0872ca */ /* 0x002fe200000e0000 */
[----:B--2---:R-:W-:-:S04]  /*0510*/  IMAD.MOV R6, RZ, RZ, -R3 ;  /* 0x000000ffff067224 */ /* 0x004fc800078e0a03 */
[----:B------:R-:W-:Y:S02]  /*0520*/  IMAD R9, R6, R7, RZ ;  /* 0x0000000706097224 */ /* 0x000fe400078e02ff */
[----:B------:R-:W-:Y:S02]  /*0530*/  IMAD.MOV.U32 R6, RZ, RZ, R8 ;  /* 0x000000ffff067224 */ /* 0x000fe400078e0008 */
[----:B------:R-:W-:-:S06]  /*0540*/  IMAD.HI.U32 R3, R3, R9, R2 ;  /* 0x0000000903037227 */ /* 0x000fcc00078e0002 */
[----:B------:R-:W-:-:S04]  /*0550*/  IMAD.HI.U32 R3, R3, R6, RZ ;  /* 0x0000000603037227 */ /* 0x000fc800078e00ff */
[----:B------:R-:W-:Y:S01]  /*0560*/  IMAD R0, R3, R0, R6 ;  /* 0x0000000003007224 */ /* 0x000fe200078e0206 */
[----:B------:R-:W-:Y:S04]  /*0570*/  BAR.SYNC.DEFER_BLOCKING 0x0 ;  /* 0x0000000000007b1d */ /* 0x000fe80000010000 */
[----:B------:R-:W-:-:S13]  /*0580*/  ISETP.GT.U32.AND P1, PT, R7, R0, PT ;  /* 0x000000000700720c */ /* 0x000fda0003f24070 */
[----:B------:R-:W-:Y:S02]  /*0590*/  @!P1 IMAD.IADD R0, R0, 0x1, -R7 ;  /* 0x0000000100009824 */ /* 0x000fe400078e0a07 */
[----:B------:R-:W-:Y:S01]  /*05a0*/  @!P1 VIADD R3, R3, 0x1 ;  /* 0x0000000103039836 */ /* 0x000fe20000000000 */
[----:B------:R-:W-:Y:S02]  /*05b0*/  ISETP.NE.AND P1, PT, R4, RZ, PT ;  /* 0x000000ff0400720c */ /* 0x000fe40003f25270 */
[----:B------:R-:W-:Y:S02]  /*05c0*/  ISETP.GE.U32.AND P0, PT, R0, R7, PT ;  /* 0x000000070000720c */ /* 0x000fe40003f06070 */
[----:B------:R-:W-:-:S04]  /*05d0*/  LOP3.LUT R0, R5, R4, RZ, 0x3c, !PT ;  /* 0x0000000405007212 */ /* 0x000fc800078e3cff */
[----:B------:R-:W-:Y:S01]  /*05e0*/  ISETP.GE.AND P2, PT, R0, RZ, PT ;  /* 0x000000ff0000720c */ /* 0x000fe20003f46270 */
[----:B------:R-:W-:-:S06]  /*05f0*/  VIADD R0, R38, 0xff ;  /* 0x000000ff26007836 */ /* 0x000fcc0000000000 */
[----:B------:R-:W-:-:S04]  /*0600*/  @P0 VIADD R3, R3, 0x1 ;  /* 0x0000000103030836 */ /* 0x000fc80000000000 */
[----:B------:R-:W-:Y:S01]  /*0610*/  IMAD.MOV.U32 R2, RZ, RZ, R3 ;  /* 0x000000ffff027224 */ /* 0x000fe200078e0003 */
[----:B------:R-:W-:-:S03]  /*0620*/  SHF.R.S32.HI R3, RZ, 0x1f, R0 ;  /* 0x0000001fff037819 */ /* 0x000fc60000011400 */
[----:B------:R-:W-:Y:S01]  /*0630*/  @!P2 IMAD.MOV R2, RZ, RZ, -R2 ;  /* 0x000000ffff02a224 */ /* 0x000fe200078e0a02 */
[----:B------:R-:W-:Y:S02]  /*0640*/  @!P1 LOP3.LUT R2, RZ, R4, RZ, 0x33, !PT ;  /* 0x00000004ff029212 */ /* 0x000fe400078e33ff */
[----:B------:R-:W-:-:S03]  /*0650*/  LEA.HI R3, R3, R0, RZ, 0x8 ;  /* 0x0000000003037211 */ /* 0x000fc600078f40ff */
[----:B------:R-:W-:Y:S02]  /*0660*/  IMAD.SHL.U32 R8, R2, 0x8, RZ ;  /* 0x0000000802087824 */ /* 0x000fe400078e00ff */
[----:B------:R-:W-:-:S03]  /*0670*/  IMAD.MOV R2, RZ, RZ, -R2 ;  /* 0x000000ffff027224 */ /* 0x000fc600078e0a02 */
[----:B------:R-:W-:Y:S01]  /*0680*/  LEA.HI.SX32 R3, R3, -R8, 0x18 ;  /* 0x8000000803037211 */ /* 0x000fe200078fc2ff */
[----:B------:R-:W-:Y:S02]  /*0690*/  IMAD R9, R4, R2, R5 ;  /* 0x0000000204097224 */ /* 0x000fe400078e0205 */
[----:B------:R-:W-:Y:S01]  /*06a0*/  IMAD.MOV.U32 R2, RZ, RZ, RZ ;  /* 0x000000ffff027224 */ /* 0x000fe200078e00ff */
[----:B------:R-:W-:Y:S02]  /*06b0*/  VIMNMX R10, PT, PT, R3, 0x8, PT ;  /* 0x00000008030a7848 */ /* 0x000fe40003fe0100 */
[----:B------:R-:W-:Y:S02]  /*06c0*/  IABS R4, R9 ;  /* 0x0000000900047213 */ /* 0x000fe40000000000 */
[----:B------:R-:W-:-:S04]  /*06d0*/  IABS R6, R10 ;  /* 0x0000000a00067213 */ /* 0x000fc80000000000 */
[----:B------:R-:W0:Y:S08]  /*06e0*/  I2F.RP R0, R6 ;  /* 0x0000000600007306 */ /* 0x000e300000209400 */
[----:B0-----:R-:W0:Y:S02]  /*06f0*/  MUFU.RCP R0, R0 ;  /* 0x0000000000007308 */ /* 0x001e240000001000 */
[----:B0-----:R-:W-:-:S06]  /*0700*/  VIADD R3, R0, 0xffffffe ;  /* 0x0ffffffe00037836 */ /* 0x001fcc0000000000 */
[----:B------:R-:W0:Y:S02]  /*0710*/  F2I.FTZ.U32.TRUNC.NTZ R3, R3 ;  /* 0x0000000300037305 */ /* 0x000e24000021f000 */
[----:B0-----:R-:W-:-:S04]  /*0720*/  IMAD.MOV R7, RZ, RZ, -R3 ;  /* 0x000000ffff077224 */ /* 0x001fc800078e0a03 */
[----:B------:R-:W-:Y:S01]  /*0730*/  IMAD R5, R7, R6, RZ ;  /* 0x0000000607057224 */ /* 0x000fe200078e02ff */
[----:B------:R-:W-:-:S03]  /*0740*/  IABS R7, R10 ;  /* 0x0000000a00077213 */ /* 0x000fc60000000000 */
[----:B------:R-:W-:Y:S02]  /*0750*/  IMAD.HI.U32 R2, R3, R5, R2 ;  /* 0x0000000503027227 */ /* 0x000fe400078e0002 */
[----:B------:R-:W0:Y:S02]  /*0760*/  I2F.RP R5, R35 ;  /* 0x0000002300057306 */ /* 0x000e240000209400 */
[----:B------:R-:W-:Y:S02]  /*0770*/  IMAD.MOV.U32 R3, RZ, RZ, R4 ;  /* 0x000000ffff037224 */ /* 0x000fe400078e0004 */
[----:B------:R-:W-:Y:S02]  /*0780*/  IMAD.MOV R4, RZ, RZ, -R7 ;  /* 0x000000ffff047224 */ /* 0x000fe400078e0a07 */
[----:B------:R-:W-:Y:S01]  /*0790*/  IMAD.HI.U32 R0, R2, R3, RZ ;  /* 0x0000000302007227 */ /* 0x000fe200078e00ff */
[----:B------:R-:W-:-:S03]  /*07a0*/  IABS R2, R38 ;  /* 0x0000002600027213 */ /* 0x000fc60000000000 */
[----:B------:R-:W-:Y:S02]  /*07b0*/  IMAD R3, R0, R4, R3 ;  /* 0x0000000400037224 */ /* 0x000fe400078e0203 */
[----:B------:R-:W1:Y:S03]  /*07c0*/  I2F.RP R4, R2 ;  /* 0x0000000200047306 */ /* 0x000e660000209400 */
[----:B------:R-:W-:-:S05]  /*07d0*/  ISETP.GT.U32.AND P1, PT, R6, R3, PT ;  /* 0x000000030600720c */ /* 0x000fca0003f24070 */
[----:B0-----:R-:W0:Y:S08]  /*07e0*/  MUFU.RCP R5, R5 ;  /* 0x0000000500057308 */ /* 0x001e300000001000 */
[----:B------:R-:W-:Y:S01]  /*07f0*/  @!P1 IMAD.IADD R3, R3, 0x1, -R6 ;  /* 0x0000000103039824 */ /* 0x000fe200078e0a06 */
[----:B-1----:R-:W1:Y:S01]  /*0800*/  MUFU.RCP R4, R4 ;  /* 0x0000000400047308 */ /* 0x002e620000001000 */
[----:B------:R-:W-:Y:S01]  /*0810*/  @!P1 VIADD R0, R0, 0x1 ;  /* 0x0000000100009836 */ /* 0x000fe20000000000 */
[----:B------:R-:W-:-:S02]  /*0820*/  ISETP.NE.AND P1, PT, R10, RZ, PT ;  /* 0x000000ff0a00720c */ /* 0x000fc40003f25270 */
[----:B------:R-:W-:Y:S02]  /*0830*/  ISETP.GE.U32.AND P0, PT, R3, R6, PT ;  /* 0x000000060300720c */ /* 0x000fe40003f06070 */
[----:B------:R-:W-:Y:S01]  /*0840*/  LOP3.LUT R3, R9, R10, RZ, 0x3c, !PT ;  /* 0x0000000a09037212 */ /* 0x000fe200078e3cff */
[----:B0-----:R-:W-:-:S03]  /*0850*/  VIADD R6, R5, 0xffffffe ;  /* 0x0ffffffe05067836 */ /* 0x001fc60000000000 */
[----:B------:R-:W-:Y:S01]  /*0860*/  ISETP.GE.AND P2, PT, R3, RZ, PT ;  /* 0x000000ff0300720c */ /* 0x000fe20003f46270 */
[----:B------:R-:W0:Y:S01]  /*0870*/  F2I.FTZ.U32.TRUNC.NTZ R7, R6 ;  /* 0x0000000600077305 */ /* 0x000e22000021f000 */
[----:B----4-:R-:W-:-:S05]  /*0880*/  SHF.R.U32.HI R3, RZ, 0x7, R13 ;  /* 0x00000007ff037819 */ /* 0x010fca000001160d */
[----:B------:R-:W-:Y:S01]  /*0890*/  @P0 VIADD R0, R0, 0x1 ;  /* 0x0000000100000836 */ /* 0x000fe20000000000 */
[----:B------:R-:W-:Y:S01]  /*08a0*/  SGXT.U32 R3, R3, 0x1 ;  /* 0x000000010303781a */ /* 0x000fe20000000000 */
[----:B-1----:R-:W-:Y:S02]  /*08b0*/  VIADD R4, R4, 0xffffffe ;  /* 0x0ffffffe04047836 */ /* 0x002fe40000000000 */
[----:B------:R-:W-:Y:S02]  /*08c0*/  IMAD.MOV.U32 R11, RZ, RZ, R0 ;  /* 0x000000ffff0b7224 */ /* 0x000fe400078e0000 */
[----:B------:R1:W2:Y:S02]  /*08d0*/  F2I.FTZ.U32.TRUNC.NTZ R5, R4 ;  /* 0x0000000400057305 */ /* 0x0002a4000021f000 */
[----:B------:R-:W-:Y:S01]  /*08e0*/  @!P2 IMAD.MOV R11, RZ, RZ, -R11 ;  /* 0x000000ffff0ba224 */ /* 0x000fe200078e0a0b */
[----:B------:R-:W-:Y:S01]  /*08f0*/  @!P1 LOP3.LUT R11, RZ, R10, RZ, 0x33, !PT ;  /* 0x0000000aff0b9212 */ /* 0x000fe200078e33ff */
[----:B0-----:R-:W-:-:S04]  /*0900*/  IMAD.MOV R6, RZ, RZ, -R7 ;  /* 0x000000ffff067224 */ /* 0x001fc800078e0a07 */
[----:B------:R-:W-:Y:S01]  /*0910*/  IMAD.SHL.U32 R0, R11, 0x40, RZ ;  /* 0x000000400b007824 */ /* 0x000fe200078e00ff */
[----:B-1----:R-:W-:Y:S01]  /*0920*/  SHF.R.U32.HI R4, RZ, 0x5, R13 ;  /* 0x00000005ff047819 */ /* 0x002fe2000001160d */
[----:B------:R-:W-:Y:S02]  /*0930*/  IMAD R37, R6, R35, RZ ;  /* 0x0000002306257224 */ /* 0x000fe400078e02ff */
[----:B------:R-:W-:Y:S01]  /*0940*/  IMAD.MOV.U32 R6, RZ, RZ, RZ ;  /* 0x000000ffff067224 */ /* 0x000fe200078e00ff */
[----:B------:R-:W-:Y:S01]  /*0950*/  LOP3.LUT R36, R0, R3, RZ, 0xfc, !PT ;  /* 0x0000000300247212 */ /* 0x000fe200078efcff */
[----:B------:R-:W-:Y:S01]  /*0960*/  IMAD.MOV R3, RZ, RZ, -R11 ;  /* 0x000000ffff037224 */ /* 0x000fe200078e0a0b */
[----:B------:R-:W-:Y:S01]  /*0970*/  R2UR UR13, R4 ;  /* 0x00000000040d72ca */ /* 0x000fe200000e0000 */
[----:B------:R-:W-:Y:S01]  /*0980*/  IMAD.HI.U32 R37, R7, R37, R6 ;  /* 0x0000002507257227 */ /* 0x000fe200078e0006 */
[----:B------:R-:W-:Y:S01]  /*0990*/  IABS R40, R36 ;  /* 0x0000002400287213 */ /* 0x000fe20000000000 */
[----:B------:R-:W0:Y:S01]  /*09a0*/  LDC R11, c[0x0][0x3a0] ;  /* 0x0000e800ff0b7b82 */ /* 0x000e220000000800 */
[----:B------:R-:W-:Y:S01]  /*09b0*/  LOP3.LUT R91, R36, 0xa, RZ, 0xfc, !PT ;  /* 0x0000000a245b7812 */ /* 0x000fe200078efcff */
[----:B------:R-:W-:Y:S01]  /*09c0*/  IMAD R3, R10, R3, R9 ;  /* 0x000000030a037224 */ /* 0x000fe200078e0209 */
[----:B------:R-:W-:Y:S01]  /*09d0*/  LOP3.LUT R86, R36, 0x2, RZ, 0xfc, !PT ;  /* 0x0000000224567812 */ /* 0x000fe200078efcff */
[----:B------:R-:W-:Y:S01]  /*09e0*/  IMAD.HI.U32 R4, R37, R40, RZ ;  /* 0x0000002825047227 */ /* 0x000fe200078e00ff */
[----:B------:R-:W-:-:S02]  /*09f0*/  IABS R14, R91 ;  /* 0x0000005b000e7213 */ /* 0x000fc40000000000 */
[----:B------:R-:W-:Y:S01]  /*0a00*/  LOP3.LUT R6, R13, 0xff, RZ, 0xc0, !PT ;  /* 0x000000ff0d067812 */ /* 0x000fe200078ec0ff */
[----:B------:R-:W-:Y:S01]  /*0a10*/  IMAD.IADD R3, R8, 0x1, R3 ;  /* 0x0000000108037824 */ /* 0x000fe200078e0203 */
[----:B------:R-:W-:Y:S01]  /*0a20*/  IABS R10, R86 ;  /* 0x00000056000a7213 */ /* 0x000fe20000000000 */
[----:B------:R-:W-:Y:S01]  /*0a30*/  IMAD.MOV R8, RZ, RZ, -R4 ;  /* 0x000000ffff087224 */ /* 0x000fe200078e0a04 */
[C---:B------:R-:W-:Y:S01]  /*0a40*/  LOP3.LUT R99, R36.reuse, 0x14, RZ, 0xfc, !PT ;  /* 0x0000001424637812 */ /* 0x040fe200078efcff */
[----:B------:R-:W-:Y:S01]  /*0a50*/  IMAD R13, R3, 0x100, R6 ;  /* 0x00000100030d7824 */ /* 0x000fe200078e0206 */
[C---:B------:R-:W-:Y:S01]  /*0a60*/  LOP3.LUT R93, R36.reuse, 0xc, RZ, 0xfc, !PT ;  /* 0x0000000c245d7812 */ /* 0x040fe200078efcff */
[----:B------:R-:W-:Y:S01]  /*0a70*/  IMAD R40, R35, R8, R40 ;  /* 0x0000000823287224 */ /* 0x000fe200078e0228 */
[----:B------:R-:W-:Y:S01]  /*0a80*/  IABS R54, R99 ;  /* 0x0000006300367213 */ /* 0x000fe20000000000 */
[C---:B------:R-:W-:Y:S01]  /*0a90*/  IMAD.HI.U32 R8, R37.reuse, R14, RZ ;  /* 0x0000000e25087227 */ /* 0x040fe200078e00ff */
[----:B------:R-:W-:Y:S01]  /*0aa0*/  IABS R44, R93 ;  /* 0x0000005d002c7213 */ /* 0x000fe20000000000 */
[----:B------:R1:W-:Y:S01]  /*0ab0*/  STL [R1+0x558], R13 ;  /* 0x0005580d01007387 */ /* 0x0003e20000100800 */
[C---:B------:R-:W-:Y:S01]  /*0ac0*/  LOP3.LUT R87, R36.reuse, 0x4, RZ, 0xfc, !PT ;  /* 0x0000000424577812 */ /* 0x040fe200078efcff */
[----:B------:R-:W-:Y:S01]  /*0ad0*/  IMAD.MOV R8, RZ, RZ, -R8 ;  /* 0x000000ffff087224 */ /* 0x000fe200078e0a08 */
[C---:B------:R-:W-:Y:S01]  /*0ae0*/  LOP3.LUT R102, R36.reuse, 0x16, RZ, 0xfc, !PT ;  /* 0x0000001624667812 */ /* 0x040fe200078efcff */
[----:B------:R-:W-:Y:S01]  /*0af0*/  IMAD.HI.U32 R3, R37, R10, RZ ;  /* 0x0000000a25037227 */ /* 0x000fe200078e00ff */
[----:B------:R-:W-:Y:S01]  /*0b00*/  IABS R42, R87 ;  /* 0x00000057002a7213 */ /* 0x000fe20000000000 */
[----:B------:R-:W-:Y:S01]  /*0b10*/  USHF.L.U32 UR4, UR13, 0x15, URZ ;  /* 0x000000150d047899 */ /* 0x000fe200080006ff */
[C---:B------:R-:W-:Y:S01]  /*0b20*/  LOP3.LUT R90, R36.reuse, 0x6, RZ, 0xfc, !PT ;  /* 0x00000006245a7812 */ /* 0x040fe200078efcff */
[----:B------:R-:W-:Y:S01]  /*0b30*/  IMAD R45, R35, R8, R14 ;  /* 0x00000008232d7224 */ /* 0x000fe200078e020e */
[----:B------:R-:W-:Y:S01]  /*0b40*/  IABS R9, R13 ;  /* 0x0000000d00097213 */ /* 0x000fe20000000000 */
[----:B------:R-:W-:Y:S01]  /*0b50*/  IMAD.MOV R3, RZ, RZ, -R3 ;  /* 0x000000ffff037224 */ /* 0x000fe200078e0a03 */
[----:B------:R-:W-:Y:S01]  /*0b60*/  IABS R12, R90 ;  /* 0x0000005a000c7213 */ /* 0x000fe20000000000 */
[----:B------:R-:W-:Y:S01]  /*0b70*/  IMAD.HI.U32 R8, R37, R54, RZ ;  /* 0x0000003625087227 */ /* 0x000fe200078e00ff */
[----:B------:R-:W-:Y:S01]  /*0b80*/  LOP3.LUT R92, R36, 0xe, RZ, 0xfc, !PT ;  /* 0x0000000e245c7812 */ /* 0x000fe200078efcff */
[----:B------:R-:W-:Y:S01]  /*0b90*/  USHF.L.U32 UR5, UR13, 0x4, URZ ;  /* 0x000000040d057899 */ /* 0x000fe200080006ff */
[----:B------:R-:W-:Y:S01]  /*0ba0*/  ISETP.NE.U32.AND P1, PT, R6, RZ, PT ;  /* 0x000000ff0600720c */ /* 0x000fe20003f25070 */
[--C-:B--2---:R-:W-:Y:S01]  /*0bb0*/  IMAD.MOV R7, RZ, RZ, -R5.reuse ;  /* 0x000000ffff077224 */ /* 0x104fe200078e0a05 */
[C---:B------:R-:W-:Y:S01]  /*0bc0*/  LOP3.LUT R88, R36.reuse, 0x8, RZ, 0xfc, !PT ;  /* 0x0000000824587812 */ /* 0x040fe200078efcff */
[----:B------:R-:W-:Y:S01]  /*0bd0*/  IMAD R43, R35, R3, R10 ;  /* 0x00000003232b7224 */ /* 0x000fe200078e020a */
[----:B------:R-:W-:Y:S01]  /*0be0*/  IABS R10, R92 ;  /* 0x0000005c000a7213 */ /* 0x000fe20000000000 */
[----:B------:R-:W-:Y:S01]  /*0bf0*/  IMAD.MOV R8, RZ, RZ, -R8 ;  /* 0x000000ffff087224 */ /* 0x000fe200078e0a08 */
[C---:B------:R-:W-:Y:S01]  /*0c00*/  LOP3.LUT R95, R36.reuse, 0x10, RZ, 0xfc, !PT ;  /* 0x00000010245f7812 */ /* 0x040fe200078efcff */
[----:B------:R-:W-:Y:S01]  /*0c10*/  IMAD R7, R7, R2, RZ ;  /* 0x0000000207077224 */ /* 0x000fe200078e02ff */
[----:B------:R-:W-:Y:S01]  /*0c20*/  IABS R48, R88 ;  /* 0x0000005800307213 */ /* 0x000fe20000000000 */
[----:B------:R-:W-:Y:S01]  /*0c30*/  IMAD.MOV.U32 R4, RZ, RZ, RZ ;  /* 0x000000ffff047224 */ /* 0x000fe200078e00ff */
[----:B------:R-:W-:Y:S01]  /*0c40*/  IABS R50, R95 ;  /* 0x0000005f00327213 */ /* 0x000fe20000000000 */
[----:B------:R-:W-:Y:S01]  /*0c50*/  IMAD.HI.U32 R3, R37, R44, RZ ;  /* 0x0000002c25037227 */ /* 0x000fe200078e00ff */
[C---:B------:R-:W-:Y:S01]  /*0c60*/  LOP3.LUT R100, R36.reuse, 0x12, RZ, 0xfc, !PT ;  /* 0x0000001224647812 */ /* 0x040fe200078efcff */
[----:B------:R-:W-:Y:S01]  /*0c70*/  ULOP3.LUT UR4, UR4, 0x600000, URZ, 0xc0, !UPT ;  /* 0x0060000004047892 */ /* 0x000fe2000f8ec0ff */
[C---:B------:R-:W-:Y:S01]  /*0c80*/  LOP3.LUT R103, R36.reuse, 0x1a, RZ, 0xfc, !PT ;  /* 0x0000001a24677812 */ /* 0x040fe200078efcff */
[----:B------:R-:W-:Y:S01]  /*0c90*/  IMAD R54, R35, R8, R54 ;  /* 0x0000000823367224 */ /* 0x000fe200078e0236 */
[----:B------:R-:W-:Y:S01]  /*0ca0*/  IABS R8, R102 ;  /* 0x0000006600087213 */ /* 0x000fe20000000000 */
[----:B------:R-:W-:Y:S01]  /*0cb0*/  IMAD.HI.U32 R4, R5, R7, R4 ;  /* 0x0000000705047227 */ /* 0x000fe200078e0004 */
[C---:B------:R-:W-:Y:S01]  /*0cc0*/  LOP3.LUT R105, R36.reuse, 0x18, RZ, 0xfc, !PT ;  /* 0x0000001824697812 */ /* 0x040fe200078efcff */
[----:B------:R-:W-:Y:S01]  /*0cd0*/  ULOP3.LUT UR5, UR5, 0x40, URZ, 0xc0, !UPT ;  /* 0x0000004005057892 */ /* 0x000fe2000f8ec0ff */
[C---:B------:R-:W-:Y:S01]  /*0ce0*/  LOP3.LUT R108, R36.reuse, 0x1e, RZ, 0xfc, !PT ;  /* 0x0000001e246c7812 */ /* 0x040fe200078efcff */
[----:B------:R-:W-:Y:S01]  /*0cf0*/  IMAD.MOV R3, RZ, RZ, -R3 ;  /* 0x000000ffff037224 */ /* 0x000fe200078e0a03 */
[----:B------:R-:W-:Y:S01]  /*0d00*/  IABS R52, R105 ;  /* 0x0000006900347213 */ /* 0x000fe20000000000 */
[----:B------:R-:W-:Y:S01]  /*0d10*/  IMAD.HI.U32 R5, R37, R42, RZ ;  /* 0x0000002a25057227 */ /* 0x000fe200078e00ff */
[----:B------:R-:W-:-:S02]  /*0d20*/  LOP3.LUT R110, R36, 0x26, RZ, 0xfc, !PT ;  /* 0x00000026246e7812 */ /* 0x000fc400078efcff */
[C---:B------:R-:W-:Y:S01]  /*0d30*/  LOP3.LUT R109, R36.reuse, 0x22, RZ, 0xfc, !PT ;  /* 0x00000022246d7812 */ /* 0x040fe200078efcff */
[----:B------:R-:W-:Y:S01]  /*0d40*/  IMAD R44, R35, R3, R44 ;  /* 0x00000003232c7224 */ /* 0x000fe200078e022c */
[C---:B------:R-:W-:Y:S01]  /*0d50*/  LOP3.LUT R107, R36.reuse, 0x20, RZ, 0xfc, !PT ;  /* 0x00000020246b7812 */ /* 0x040fe200078efcff */
[C---:B------:R-:W-:Y:S01]  /*0d60*/  IMAD.HI.U32 R3, R37.reuse, R8, RZ ;  /* 0x0000000825037227 */ /* 0x040fe200078e00ff */
[----:B------:R-:W-:Y:S02]  /*0d70*/  LOP3.LUT R106, R36, 0x1c, RZ, 0xfc, !PT ;  /* 0x0000001c246a7812 */ /* 0x000fe400078efcff */
[----:B------:R-:W-:Y:S01]  /*0d80*/  IABS R60, R107 ;  /* 0x0000006b003c7213 */ /* 0x000fe20000000000 */
[----:B------:R-:W-:Y:S01]  /*0d90*/  IMAD.HI.U32 R4, R4, R9, RZ ;  /* 0x0000000904047227 */ /* 0x000fe200078e00ff */
[----:B------:R-:W-:Y:S02]  /*0da0*/  IABS R56, R106 ;  /* 0x0000006a00387213 */ /* 0x000fe40000000000 */
[C---:B------:R-:W-:Y:S01]  /*0db0*/  LOP3.LUT R68, R36.reuse, 0x2a, RZ, 0xfc, !PT ;  /* 0x0000002a24447812 */ /* 0x040fe200078efcff */
[----:B------:R-:W-:Y:S01]  /*0dc0*/  IMAD.MOV R5, RZ, RZ, -R5 ;  /* 0x000000ffff057224 */ /* 0x000fe200078e0a05 */
[C---:B------:R-:W-:Y:S01]  /*0dd0*/  LOP3.LUT R111, R36.reuse, 0x24, RZ, 0xfc, !PT ;  /* 0x00000024246f7812 */ /* 0x040fe200078efcff */
[----:B------:R-:W-:Y:S01]  /*0de0*/  IMAD.HI.U32 R6, R37, R12, RZ ;  /* 0x0000000c25067227 */ /* 0x000fe200078e00ff */
[----:B------:R-:W-:-:S02]  /*0df0*/  LOP3.LUT R114, R36, 0x28, RZ, 0xfc, !PT ;  /* 0x0000002824727812 */ /* 0x000fc400078efcff */
[----:B------:R-:W-:Y:S01]  /*0e00*/  ISETP.GE.AND P2, PT, R13, RZ, PT ;  /* 0x000000ff0d00720c */ /* 0x000fe20003f46270 */
[----:B------:R-:W-:Y:S01]  /*0e10*/  IMAD.MOV R3, RZ, RZ, -R3 ;  /* 0x000000ffff037224 */ /* 0x000fe200078e0a03 */
[----:B------:R-:W-:Y:S01]  /*0e20*/  IABS R58, R111 ;  /* 0x0000006f003a7213 */ /* 0x000fe20000000000 */
[----:B------:R-:W-:Y:S01]  /*0e30*/  IMAD.MOV R4, RZ, RZ, -R4 ;  /* 0x000000ffff047224 */ /* 0x000fe200078e0a04 */
[----:B------:R-:W-:Y:S01]  /*0e40*/  IABS R62, R114 ;  /* 0x00000072003e7213 */ /* 0x000fe20000000000 */
[----:B------:R-:W-:Y:S02]  /*0e50*/  IMAD R42, R35, R5, R42 ;  /* 0x00000005232a7224 */ /* 0x000fe400078e022a */
[----:B------:R-:W-:Y:S02]  /*0e60*/  IMAD.MOV R6, RZ, RZ, -R6 ;  /* 0x000000ffff067224 */ /* 0x000fe400078e0a06 */
[----:B------:R-:W-:-:S04]  /*0e70*/  IMAD.HI.U32 R5, R37, R10, RZ ;  /* 0x0000000a25057227 */ /* 0x000fc800078e00ff */
[----:B------:R-:W-:Y:S01]  /*0e80*/  IMAD R53, R35, R3, R8 ;  /* 0x0000000323357224 */ /* 0x000fe200078e0208 */
[----:B------:R-:W-:Y:S01]  /*0e90*/  IABS R8, R108 ;  /* 0x0000006c00087213 */ /* 0x000fe20000000000 */
[----:B------:R-:W-:Y:S02]  /*0ea0*/  IMAD R3, R2, R4, R9 ;  /* 0x0000000402037224 */ /* 0x000fe400078e0209 */
[----:B------:R-:W-:-:S03]  /*0eb0*/  IMAD.HI.U32 R7, R37, R48, RZ ;  /* 0x0000003025077227 */ /* 0x000fc600078e00ff */
[----:B------:R-:W-:Y:S01]  /*0ec0*/  ISETP.GT.U32.AND P0, PT, R2, R3, PT ;  /* 0x000000030200720c */ /* 0x000fe20003f04070 */
[----:B------:R-:W-:Y:S01]  /*0ed0*/  IMAD R41, R35, R6, R12 ;  /* 0x0000000623297224 */ /* 0x000fe200078e020c */
[----:B------:R-:W-:Y:S01]  /*0ee0*/  IABS R12, R100 ;  /* 0x00000064000c7213 */ /* 0x000fe20000000000 */
[----:B------:R-:W-:Y:S02]  /*0ef0*/  IMAD.MOV R5, RZ, RZ, -R5 ;  /* 0x000000ffff057224 */ /* 0x000fe400078e0a05 */
[----:B------:R-:W-:-:S04]  /*0f00*/  IMAD.HI.U32 R6, R37, R50, RZ ;  /* 0x0000003225067227 */ /* 0x000fc800078e00ff */
[----:B------:R-:W-:Y:S02]  /*0f10*/  IMAD.MOV R7, RZ, RZ, -R7 ;  /* 0x000000ffff077224 */ /* 0x000fe400078e0a07 */
[C---:B------:R-:W-:Y:S01]  /*0f20*/  IMAD R51, R35.reuse, R5, R10 ;  /* 0x0000000523337224 */ /* 0x040fe200078e020a */
[----:B------:R-:W-:Y:S01]  /*0f30*/  IABS R10, R103 ;  /* 0x00000067000a7213 */ /* 0x000fe20000000000 */
[----:B------:R-:W-:Y:S02]  /*0f40*/  IMAD.MOV R6, RZ, RZ, -R6 ;  /* 0x000000ffff067224 */ /* 0x000fe400078e0a06 */
[----:B------:R-:W-:Y:S02]  /*0f50*/  IMAD R48, R35, R7, R48 ;  /* 0x0000000723307224 */ /* 0x000fe400078e0230 */
[----:B------:R-:W-:-:S04]  /*0f60*/  IMAD.HI.U32 R7, R37, R12, RZ ;  /* 0x0000000c25077227 */ /* 0x000fc800078e00ff */
[----:B------:R-:W-:Y:S02]  /*0f70*/  IMAD R50, R35, R6, R50 ;  /* 0x0000000623327224 */ /* 0x000fe400078e0232 */
[----:B------:R-:W-:-:S04]  /*0f80*/  IMAD.HI.U32 R6, R37, R10, RZ ;  /* 0x0000000a25067227 */ /* 0x000fc800078e00ff */
[----:B------:R-:W-:Y:S02]  /*0f90*/  IMAD.MOV R7, RZ, RZ, -R7 ;  /* 0x000000ffff077224 */ /* 0x000fe400078e0a07 */
[----:B------:R-:W-:Y:S02]  /*0fa0*/  IMAD.MOV R6, RZ, RZ, -R6 ;  /* 0x000000ffff067224 */ /* 0x000fe400078e0a06 */
[----:B------:R-:W-:Y:S02]  /*0fb0*/  @!P0 IMAD.IADD R3, R3, 0x1, -R2 ;  /* 0x0000000103038824 */ /* 0x000fe400078e0a02 */
[----:B------:R-:W-:Y:S01]  /*0fc0*/  IMAD R49, R35, R7, R12 ;  /* 0x0000000723317224 */ /* 0x000fe200078e020c */
[----:B------:R-:W-:Y:S01]  /*0fd0*/  IABS R12, R110 ;  /* 0x0000006e000c7213 */ /* 0x000fe20000000000 */
[----:B------:R-:W-:Y:S01]  /*0fe0*/  IMAD.HI.U32 R5, R37, R52, RZ ;  /* 0x0000003425057227 */ /* 0x000fe200078e00ff */
[----:B------:R-:W-:-:S03]  /*0ff0*/  ISETP.GT.U32.AND P0, PT, R2, R3, PT ;  /* 0x000000030200720c */ /* 0x000fc60003f04070 */
[----:B------:R-:W-:Y:S01]  /*1000*/  IMAD R57, R35, R6, R10 ;  /* 0x0000000623397224 */ /* 0x000fe200078e020a */
[----:B------:R-:W-:Y:S01]  /*1010*/  IABS R10, R109 ;  /* 0x0000006d000a7213 */ /* 0x000fe20000000000 */
[----:B------:R-:W-:-:S04]  /*1020*/  IMAD.HI.U32 R4, R37, R8, RZ ;  /* 0x0000000825047227 */ /* 0x000fc800078e00ff */
[----:B------:R-:W-:Y:S02]  /*1030*/  IMAD.MOV R5, RZ, RZ, -R5 ;  /* 0x000000ffff057224 */ /* 0x000fe400078e0a05 */
[----:B------:R-:W-:Y:S02]  /*1040*/  IMAD.MOV R55, RZ, RZ, -R4 ;  /* 0x000000ffff377224 */ /* 0x000fe400078e0a04 */
[----:B------:R-:W-:-:S04]  /*1050*/  IMAD.HI.U32 R4, R37, R12, RZ ;  /* 0x0000000c25047227 */ /* 0x000fc800078e00ff */
[----:B------:R-:W-:-:S04]  /*1060*/  IMAD.HI.U32 R6, R37, R10, RZ ;  /* 0x0000000a25067227 */ /* 0x000fc800078e00ff */
[----:B------:R-:W-:Y:S02]  /*1070*/  IMAD R52, R35, R5, R52 ;  /* 0x0000000523347224 */ /* 0x000fe400078e0234 */
[----:B------:R-:W-:-:S04]  /*1080*/  IMAD.HI.U32 R5, R37, R60, RZ ;  /* 0x0000003c25057227 */ /* 0x000fc800078e00ff */
[----:B------:R-:W-:Y:S02]  /*1090*/  IMAD.MOV R4, RZ, RZ, -R4 ;  /* 0x000000ffff047224 */ /* 0x000fe400078e0a04 */
[----:B------:R-:W-:Y:S02]  /*10a0*/  IMAD.MOV R6, RZ, RZ, -R6 ;  /* 0x000000ffff067224 */ /* 0x000fe400078e0a06 */
[----:B------:R-:W-:-:S04]  /*10b0*/  IMAD.HI.U32 R7, R37, R56, RZ ;  /* 0x0000003825077227 */ /* 0x000fc800078e00ff */
[----:B------:R-:W-:Y:S02]  /*10c0*/  IMAD.MOV R5, RZ, RZ, -R5 ;  /* 0x000000ffff057224 */ /* 0x000fe400078e0a05 */
[C---:B------:R-:W-:Y:S02]  /*10d0*/  IMAD R63, R35.reuse, R4, R12 ;  /* 0x00000004233f7224 */ /* 0x040fe400078e020c */
[----:B------:R-:W-:Y:S01]  /*10e0*/  IMAD R59, R35, R6, R10 ;  /* 0x00000006233b7224 */ /* 0x000fe200078e020a */
[----:B------:R-:W-:Y:S01]  /*10f0*/  IABS R6, R68 ;  /* 0x0000004400067213 */ /* 0x000fe20000000000 */
[----:B0-----:R-:W-:Y:S02]  /*1100*/  VIADD R4, R11, 0xfffffff7 ;  /* 0xfffffff70b047836 */ /* 0x001fe40000000000 */
[----:B------:R-:W-:Y:S01]  /*1110*/  @!P0 IMAD.IADD R3, R3, 0x1, -R2 ;  /* 0x0000000103038824 */ /* 0x000fe200078e0a02 */
[----:B------:R-:W-:Y:S01]  /*1120*/  ISETP.NE.AND P0, PT, R38, RZ, PT ;  /* 0x000000ff2600720c */ /* 0x000fe20003f05270 */
[----:B------:R-:W-:Y:S01]  /*1130*/  IMAD.MOV R7, RZ, RZ, -R7 ;  /* 0x000000ffff077224 */ /* 0x000fe200078e0a07 */
[----:B------:R-:W-:Y:S01]  /*1140*/  ISETP.GE.U32.AND P5, PT, R4, 0x7fffff78, PT ;  /* 0x7fffff780400780c */ /* 0x000fe20003fa6070 */
[----:B------:R-:W-:-:S02]  /*1150*/  IMAD R60, R35, R5, R60 ;  /* 0x00000005233c7224 */ /* 0x000fc400078e023c */
[----:B------:R-:W-:Y:S02]  /*1160*/  VIADD R5, R11, 0xffffffff ;  /* 0xffffffff0b057836 */ /* 0x000fe40000000000 */
[----:B------:R-:W-:Y:S02]  /*1170*/  IMAD R56, R35, R7, R56 ;  /* 0x0000000723387224 */ /* 0x000fe400078e0238 */
[----:B------:R-:W-:Y:S01]  /*1180*/  IMAD.HI.U32 R4, R37, R6, RZ ;  /* 0x0000000625047227 */ /* 0x000fe200078e00ff */
[----:B------:R-:W-:-:S03]  /*1190*/  ISETP.GE.U32.AND P3, PT, R5, 0x7fffff80, PT ;  /* 0x7fffff800500780c */ /* 0x000fc60003f66070 */
[----:B------:R-:W-:-:S04]  /*11a0*/  IMAD.HI.U32 R7, R37, R58, RZ ;  /* 0x0000003a25077227 */ /* 0x000fc800078e00ff */
[----:B------:R-:W-:-:S04]  /*11b0*/  IMAD.HI.U32 R2, R37, R62, RZ ;  /* 0x0000003e25027227 */ /* 0x000fc800078e00ff */
[----:B------:R-:W-:Y:S02]  /*11c0*/  VIADD R5, R11, 0xffffffef ;  /* 0xffffffef0b057836 */ /* 0x000fe40000000000 */
[----:B------:R-:W-:Y:S02]  /*11d0*/  IMAD.MOV R4, RZ, RZ, -R4 ;  /* 0x000000ffff047224 */ /* 0x000fe400078e0a04 */
[----:B------:R-:W-:Y:S01]  /*11e0*/  IMAD.MOV R7, RZ, RZ, -R7 ;  /* 0x000000ffff077224 */ /* 0x000fe200078e0a07 */
[----:B------:R-:W-:Y:S01]  /*11f0*/  ISETP.GE.U32.AND P4, PT, R5, 0x7fffff70, PT ;  /* 0x7fffff700500780c */ /* 0x000fe20003f86070 */
[----:B------:R-:W-:Y:S02]  /*1200*/  IMAD.MOV R2, RZ, RZ, -R2 ;  /* 0x000000ffff027224 */ /* 0x000fe400078e0a02 */
[----:B------:R-:W-:Y:S01]  /*1210*/  @!P2 IMAD.MOV R3, RZ, RZ, -R3 ;  /* 0x000000ffff03a224 */ /* 0x000fe200078e0a03 */
[----:B------:R-:W-:Y:S01]  /*1220*/  @!P0 LOP3.LUT R3, RZ, R38, RZ, 0x33, !PT ;  /* 0x00000026ff038212 */ /* 0x000fe200078e33ff */
[----:B------:R-:W-:-:S02]  /*1230*/  IMAD R61, R35, R4, R6 ;  /* 0x00000004233d7224 */ /* 0x000fc400078e0206 */
[C---:B------:R-:W-:Y:S02]  /*1240*/  IMAD R55, R35.reuse, R55, R8 ;  /* 0x0000003723377224 */ /* 0x040fe400078e0208 */
[C---:B------:R-:W-:Y:S02]  /*1250*/  IMAD R58, R35.reuse, R7, R58 ;  /* 0x00000007233a7224 */ /* 0x040fe400078e023a */
[----:B------:R-:W-:Y:S02]  /*1260*/  IMAD R62, R35, R2, R62 ;  /* 0x00000002233e7224 */ /* 0x000fe400078e023e */
[----:B------:R-:W-:Y:S01]  /*1270*/  VIADD R4, R11, 0xffffffe7 ;  /* 0xffffffe70b047836 */ /* 0x000fe20000000000 */
[----:B-1-3--:R-:W-:Y:S06]  /*1280*/  BRA.U UP0, `(.L_x_5) ;  /* 0x0000000100187547 */ /* 0x00afec000b800000 */
[----:B------:R-:W-:Y:S01]  /*1290*/  ELECT P0, URZ, PT ;  /* 0x0000000000ff782f */ /* 0x000fe20003800000 */
[----:B------:R-:W-:Y:S01]  /*12a0*/  IMAD.MOV.U32 R2, RZ, RZ, 0x1 ;  /* 0x00000001ff027424 */ /* 0x000fe200078e00ff */
[----:B------:R-:W-:Y:S01]  /*12b0*/  UMOV UR7, 0x40 ;  /* 0x0000004000077882 */ /* 0x000fe20000000000 */
[----:B------:R-:W-:Y:S01]  /*12c0*/  UVIRTCOUNT.DEALLOC.SMPOOL 0x80 ;  /* 0x000000800000784c */ /* 0x000fe20000000000 */
[----:B------:R-:W-:-:S09]  /*12d0*/  ULEA UR7, UR6, UR7, 0x18 ;  /* 0x0000000706077291 */ /* 0x000fd2000f8ec0ff */
[----:B------:R0:W-:Y:S03]  /*12e0*/  @P0 STS.U8 [UR7], R2 ;  /* 0x00000002ff000988 */ /* 0x0001e60008000007 */
.L_x_5:
[----:B------:R-:W-:Y:S01]  /*12f0*/  UIADD3 UR10, UPT, UPT, UR5, UR4, UR8 ;  /* 0x00000004050a7290 */ /* 0x000fe2000fffe008 */
[----:B------:R-:W-:Y:S01]  /*1300*/  STL [R1+0x590], R47 ;  /* 0x0005902f01007387 */ /* 0x000fe20000100800 */
[----:B------:R-:W-:Y:S01]  /*1310*/  VOTEU.ALL UP1, P1 ;  /* 0x0000000000ff7886 */ /* 0x000fe20000820000 */
[----:B------:R-:W-:Y:S01]  /*1320*/  UIADD3 UR11, UPT, UPT, UR9, 0x14000, URZ ;  /* 0x00014000090b7890 */ /* 0x000fe2000fffe0ff */
[----:B------:R-:W-:Y:S01]  /*1330*/  IMAD R3, R3, UR14, RZ ;  /* 0x0000000e03037c24 */ /* 0x000fe2000f8e02ff */
[----:B------:R1:W-:Y:S01]  /*1340*/  STL [R1+0x55c], R0 ;  /* 0x00055c0001007387 */ /* 0x0003e20000100800 */
[----:B------:R-:W-:Y:S01]  /*1350*/  VOTEU.ALL UP2, P1 ;  /* 0x0000000000ff7886 */ /* 0x000fe20000840000 */
[----:B------:R-:W-:-:S04]  /*1360*/  @!UP1 UIADD3 UR4, UPT, UPT, -UR12, 0x100000, URZ ;  /* 0x001000000c049890 */ /* 0x000fc8000fffe1ff */
[----:B------:R-:W-:Y:S02]  /*1370*/  @!UP1 USHF.L.U32 UR5, UR4, 0xb, URZ ;  /* 0x0000000b04059899 */ /* 0x000fe400080006ff */
[----:B------:R-:W-:Y:S01]  /*1380*/  @!UP1 USHF.L.U32 UR4, UR4, 0x1, URZ ;  /* 0x0000000104049899 */ /* 0x000fe200080006ff */
[----:B------:R-:W-:Y:S01]  /*1390*/  IMAD.SHL.U32 R5, R46, 0x8, RZ ;  /* 0x000000082e057824 */ /* 0x000fe200078e00ff */
[----:B------:R-:W-:Y:S01]  /*13a0*/  STTM.x64 tmem[UR10], RZ ;  /* 0x000000ff000079ed */ /* 0x000fe2000834000a */
[----:B------:R-:W2:Y:S02]  /*13b0*/  FENCE.VIEW.ASYNC.T ;  /* 0x00000000000073c6 */ /* 0x000ea40000000200 */
[----:B--2---:R-:W-:Y:S01]  /*13c0*/  BAR.SYNC.DEFER_BLOCKING 0x0 ;  /* 0x0000000000007b1d */ /* 0x004fe20000010000 */
[----:B------:R-:W-:Y:S02]  /*13d0*/  PRMT R7, RZ, 0x7610, R7 ;  /* 0x00007610ff077816 */ /* 0x000fe40000000007 */
[----:B------:R-:W-:-:S05]  /*13e0*/  ISETP.GE.U32.AND P2, PT, R4, 0x7fffff68, PT ;  /* 0x7fffff680400780c */ /* 0x000fca0003f46070 */
[----:B-1----:R-:W1:Y:S01]  /*13f0*/  LDC R0, c[0x0][0x3a0] ;  /* 0x0000e800ff007b82 */ /* 0x002e620000000800 */
[----:B------:R-:W-:Y:S02]  /*1400*/  PRMT R10, RZ, 0x7610, R10 ;  /* 0x00007610ff0a7816 */ /* 0x000fe4000000000a */
[----:B------:R-:W-:Y:S01]  /*1410*/  PRMT R11, RZ, 0x7610, R11 ;  /* 0x00007610ff0b7816 */ /* 0x000fe2000000000b */
[----:B------:R-:W-:Y:S01]  /*1420*/  IMAD R8, R46, 0x18, RZ ;  /* 0x000000182e087824 */ /* 0x000fe200078e02ff */
[----:B------:R-:W-:Y:S01]  /*1430*/  PRMT R12, RZ, 0x7610, R12 ;  /* 0x00007610ff0c7816 */ /* 0x000fe2000000000c */
[----:B------:R-:W2:Y:S01]  /*1440*/  LDCU UR7, c[0x0][0x3b0] ;  /* 0x00007600ff0777ac */ /* 0x000ea20008000800 */
[----:B------:R-:W-:Y:S02]  /*1450*/  PRMT R84, RZ, 0x7610, R84 ;  /* 0x00007610ff547816 */ /* 0x000fe40000000054 */
[----:B------:R-:W-:Y:S01]  /*1460*/  PRMT R83, RZ, 0x7610, R83 ;  /* 0x00007610ff537816 */ /* 0x000fe20000000053 */
[----:B------:R-:W3:Y:S01]  /*1470*/  LDCU UR30, c[0x0][0x3b0] ;  /* 0x00007600ff1e77ac */ /* 0x000ee20008000800 */
[----:B------:R-:W-:-:S02]  /*1480*/  PRMT R81, RZ, 0x7610, R81 ;  /* 0x00007610ff517816 */ /* 0x000fc40000000051 */
[----:B------:R-:W-:Y:S01]  /*1490*/  PRMT R82, RZ, 0x7610, R82 ;  /* 0x00007610ff527816 */ /* 0x000fe20000000052 */
[----:B------:R-:W4:Y:S01]  /*14a0*/  LDCU UR23, c[0x0][0x3b0] ;  /* 0x00007600ff1777ac */ /* 0x000f220008000800 */
[----:B------:R-:W0:Y:S02]  /*14b0*/  FENCE.VIEW.ASYNC.S ;  /* 0x00000000000073c6 */ /* 0x000e240000000000 */
[----:B0-----:R0:W0:Y:S01]  /*14c0*/  @!UP2 SYNCS.EXCH.64 URZ, [UR11], UR4 ;  /* 0x000000040bffa5b2 */ /* 0x0010220008000100 */
[----:B------:R-:W-:Y:S01]  /*14d0*/  PRMT R80, RZ, 0x7610, R80 ;  /* 0x00007610ff507816 */ /* 0x000fe20000000050 */
[----:B------:R-:W0:Y:S01]  /*14e0*/  LDCU UR28, c[0x0][0x3b0] ;  /* 0x00007600ff1c77ac */ /* 0x000e220008000800 */
[C---:B-1----:R-:W-:Y:S01]  /*14f0*/  VIADD R2, R0.reuse, 0xffffffdf ;  /* 0xffffffdf00027836 */ /* 0x042fe20000000000 */
[----:B------:R-:W-:Y:S01]  /*1500*/  PRMT R79, RZ, 0x7610, R79 ;  /* 0x00007610ff4f7816 */ /* 0x000fe2000000004f */
[----:B------:R-:W-:Y:S01]  /*1510*/  VIADD R6, R0, 0xffffffd7 ;  /* 0xffffffd700067836 */ /* 0x000fe20000000000 */
[----:B------:R-:W-:Y:S01]  /*1520*/  PRMT R77, RZ, 0x7610, R77 ;  /* 0x00007610ff4d7816 */ /* 0x000fe2000000004d */
[----:B------:R-:W1:Y:S01]  /*1530*/  LDCU UR22, c[0x0][0x3b0] ;  /* 0x00007600ff1677ac */ /* 0x000e620008000800 */
[----:B------:R-:W-:-:S02]  /*1540*/  ISETP.GE.U32.AND P0, PT, R2, 0x7fffff60, PT ;  /* 0x7fffff600200780c */ /* 0x000fc40003f06070 */
[C---:B------:R-:W-:Y:S01]  /*1550*/  IADD3 R2, P6, PT, R3.reuse, UR16, RZ ;  /* 0x0000001003027c10 */ /* 0x040fe2000ffde0ff */
[----:B------:R-:W-:Y:S01]  /*1560*/  VIADD R9, R0, 0xffffffcf ;  /* 0xffffffcf00097836 */ /* 0x000fe20000000000 */
[----:B------:R-:W-:Y:S01]  /*1570*/  PRMT R78, RZ, 0x7610, R78 ;  /* 0x00007610ff4e7816 */ /* 0x000fe2000000004e */
[----:B------:R-:W1:Y:S01]  /*1580*/  LDCU UR6, c[0x0][0x3b0] ;  /* 0x00007600ff0677ac */ /* 0x000e620008000800 */
[----:B------:R-:W-:Y:S01]  /*1590*/  LEA.HI.X.SX32 R3, R3, UR17, 0x1, P6 ;  /* 0x0000001103037c11 */ /* 0x000fe2000b0f0eff */
[----:B0-----:R-:W-:Y:S01]  /*15a0*/  BAR.SYNC.DEFER_BLOCKING 0x0 ;  /* 0x0000000000007b1d */ /* 0x001fe20000010000 */
[----:B------:R-:W-:Y:S02]  /*15b0*/  PRMT R76, RZ, 0x7610, R76 ;  /* 0x00007610ff4c7816 */ /* 0x000fe4000000004c */
[----:B------:R-:W-:Y:S02]  /*15c0*/  PRMT R73, RZ, 0x7610, R73 ;  /* 0x00007610ff497816 */ /* 0x000fe40000000049 */
[----:B------:R-:W-:Y:S01]  /*15d0*/  PRMT R13, RZ, 0x7610, R13 ;  /* 0x00007610ff0d7816 */ /* 0x000fe2000000000d */
[----:B------:R-:W0:Y:S01]  /*15e0*/  LDCU UR17, c[0x0][0x3b0] ;  /* 0x00007600ff1177ac */ /* 0x000e220008000800 */
[----:B------:R-:W-:-:S02]  /*15f0*/  PRMT R14, RZ, 0x7610, R14 ;  /* 0x00007610ff0e7816 */ /* 0x000fc4000000000e */
[----:B------:R-:W-:Y:S01]  /*1600*/  PRMT R16, RZ, 0x7610, R16 ;  /* 0x00007610ff107816 */ /* 0x000fe20000000010 */
[----:B------:R-:W0:Y:S01]  /*1610*/  LDCU UR29, c[0x0][0x3b0] ;  /* 0x00007600ff1d77ac */ /* 0x000e220008000800 */
[----:B------:R-:W-:Y:S02]  /*1620*/  PRMT R75, RZ, 0x7610, R75 ;  /* 0x00007610ff4b7816 */ /* 0x000fe4000000004b */
[----:B------:R-:W-:Y:S01]  /*1630*/  PRMT R15, RZ, 0x7610, R15 ;  /* 0x00007610ff0f7816 */ /* 0x000fe2000000000f */
[----:B------:R-:W0:Y:S01]  /*1640*/  LDCU UR14, c[0x0][0x3b0] ;  /* 0x00007600ff0e77ac */ /* 0x000e220008000800 */
[----:B------:R-:W-:Y:S02]  /*1650*/  PRMT R74, RZ, 0x7610, R74 ;  /* 0x00007610ff4a7816 */ /* 0x000fe4000000004a */
[----:B------:R-:W-:Y:S01]  /*1660*/  PRMT R72, RZ, 0x7610, R72 ;  /* 0x00007610ff487816 */ /* 0x000fe20000000048 */
[----:B------:R-:W0:Y:S01]  /*1670*/  LDCU UR15, c[0x0][0x3b0] ;  /* 0x00007600ff0f77ac */ /* 0x000e220008000800 */
[----:B------:R-:W-:-:S02]  /*1680*/  PRMT R71, RZ, 0x7610, R71 ;  /* 0x00007610ff477816 */ /* 0x000fc40000000047 */
[----:B------:R-:W-:Y:S01]  /*1690*/  PRMT R70, RZ, 0x7610, R70 ;  /* 0x00007610ff467816 */ /* 0x000fe20000000046 */
[----:B------:R-:W0:Y:S01]  /*16a0*/  LDCU UR16, c[0x0][0x3b0] ;  /* 0x00007600ff1077ac */ /* 0x000e220008000800 */
[----:B------:R-:W2:Y:S01]  /*16b0*/  @!P3 LDG.E.U8 R7, desc[UR20][R2.64] ;  /* 0x000000140207b981 */ /* 0x000ea2000c1e1100 */
[C---:B------:R-:W-:Y:S01]  /*16c0*/  IADD3 R4, P6, PT, R5.reuse, R2, RZ ;  /* 0x0000000205047210 */ /* 0x040fe20007fde0ff */
[----:B------:R-:W0:Y:S01]  /*16d0*/  LDCU UR24, c[0x0][0x3b0] ;  /* 0x00007600ff1877ac */ /* 0x000e220008000800 */
[----:B------:R-:W-:Y:S02]  /*16e0*/  ISETP.GE.U32.AND P3, PT, R6, 0x7fffff58, PT ;  /* 0x7fffff580600780c */ /* 0x000fe40003f66070 */
[----:B------:R-:W-:Y:S01]  /*16f0*/  LEA.HI.X.SX32 R5, R5, R3, 0x1, P6 ;  /* 0x0000000305057211 */ /* 0x000fe200030f0eff */
[----:B------:R-:W0:Y:S04]  /*1700*/  LDCU UR25, c[0x0][0x3b0] ;  /* 0x00007600ff1977ac */ /* 0x000e280008000800 */
[----:B------:R-:W3:Y:S01]  /*1710*/  @!P5 LDG.E.U8 R11, desc[UR20][R4.64] ;  /* 0x00000014040bd981 */ /* 0x000ee2000c1e1100 */
[----:B------:R-:W-:Y:S01]  /*1720*/  PRMT R69, RZ, 0x7610, R69 ;  /* 0x00007610ff457816 */ /* 0x000fe20000000045 */
[----:B------:R-:W0:Y:S01]  /*1730*/  LDCU UR26, c[0x0][0x3b0] ;  /* 0x00007600ff1a77ac */ /* 0x000e220008000800 */
[----:B------:R-:W-:-:S02]  /*1740*/  PRMT R67, RZ, 0x7610, R67 ;  /* 0x00007610ff437816 */ /* 0x000fc40000000043 */
[----:B------:R-:W-:Y:S01]  /*1750*/  PRMT R21, RZ, 0x7610, R21 ;  /* 0x00007610ff157816 */ /* 0x000fe20000000015 */
[----:B------:R-:W0:Y:S01]  /*1760*/  LDCU UR27, c[0x0][0x3b0] ;  /* 0x00007600ff1b77ac */ /* 0x000e220008000800 */
[----:B--2---:R2:W-:Y:S02]  /*1770*/  STL [R1+0x10c], R7 ;  /* 0x00010c0701007387 */ /* 0x0045e40000100800 */
[----:B--2---:R-:W-:-:S05]  /*1780*/  IMAD.SHL.U32 R7, R46, 0x10, RZ ;  /* 0x000000102e077824 */ /* 0x004fca00078e00ff */
[----:B------:R-:W-:-:S04]  /*1790*/  IADD3 R6, P6, PT, R7, R2, RZ ;  /* 0x0000000207067210 */ /* 0x000fc80007fde0ff */
[----:B------:R-:W-:-:S05]  /*17a0*/  LEA.HI.X.SX32 R7, R7, R3, 0x1, P6 ;  /* 0x0000000307077211 */ /* 0x000fca00030f0eff */
[----:B------:R-:W2:Y:S01]  /*17b0*/  @!P4 LDG.E.U8 R10, desc[UR20][R6.64] ;  /* 0x00000014060ac981 */ /* 0x000ea2000c1e1100 */
[----:B------:R-:W-:Y:S02]  /*17c0*/  IADD3 R89, P6, PT, R8, R2, RZ ;  /* 0x0000000208597210 */ /* 0x000fe40007fde0ff */
[----:B------:R-:W-:Y:S01]  /*17d0*/  ISETP.GE.U32.AND P5, PT, R9, 0x7fffff50, PT ;  /* 0x7fffff500900780c */ /* 0x000fe20003fa6070 */
[----:B------:R-:W-:Y:S01]  /*17e0*/  STL [R1+0x564], R4 ;  /* 0x0005640401007387 */ /* 0x000fe20000100800 */
[----:B------:R-:W-:Y:S01]  /*17f0*/  VIADD R9, R0, 0xffffffc7 ;  /* 0xffffffc700097836 */ /* 0x000fe20000000000 */
[----:B------:R-:W-:Y:S02]  /*1800*/  LEA.HI.X.SX32 R8, R8, R3, 0x1, P6 ;  /* 0x0000000308087211 */ /* 0x000fe400030f0eff */
[----:B------:R-:W-:Y:S04]  /*1810*/  STL [R1+0x560], R5 ;  /* 0x0005600501007387 */ /* 0x000fe80000100800 */
[----:B------:R-:W-:Y:S01]  /*1820*/  STL [R1+0x56c], R6 ;  /* 0x00056c0601007387 */ /* 0x000fe20000100800 */
[----:B------:R-:W-:-:S03]  /*1830*/  ISETP.GE.U32.AND P4, PT, R9, 0x7fffff48, PT ;  /* 0x7fffff480900780c */ /* 0x000fc60003f86070 */
[----:B------:R-:W-:Y:S01]  /*1840*/  STL [R1+0x48], R89 ;  /* 0x0000485901007387 */ /* 0x000fe20000100800 */
[----:B------:R-:W-:-:S03]  /*1850*/  @!P2 IMAD.MOV.U32 R9, RZ, RZ, R8 ;  /* 0x000000ffff09a224 */ /* 0x000fc600078e0008 */
[----:B------:R-:W-:Y:S04]  /*1860*/  STL [R1+0x568], R7 ;  /* 0x0005680701007387 */ /* 0x000fe80000100800 */
[----:B--2---:R-:W-:Y:S04]  /*1870*/  STL [R1+0xcc], R10 ;  /* 0x0000cc0a01007387 */ /* 0x004fe80000100800 */
[----:B---3--:R-:W-:Y:S04]  /*1880*/  STL [R1+0xd0], R11 ;  /* 0x0000d00b01007387 */ /* 0x008fe80000100800 */
[----:B------:R2:W-:Y:S02]  /*1890*/  STL [R1+0x2c], R8 ;  /* 0x00002c0801007387 */ /* 0x0005e40000100800 */
[----:B--2---:R-:W-:-:S05]  /*18a0*/  @!P2 IMAD.MOV.U32 R8, RZ, RZ, R89 ;  /* 0x000000ffff08a224 */ /* 0x004fca00078e0059 */
[----:B------:R2:W3:Y:S01]  /*18b0*/  @!P2 LDG.E.U8 R12, desc[UR20][R8.64] ;  /* 0x00000014080ca981 */ /* 0x0004e2000c1e1100 */
[----:B------:R-:W-:-:S05]  /*18c0*/  IMAD.SHL.U32 R10, R46, 0x20, RZ ;  /* 0x000000202e0a7824 */ /* 0x000fca00078e00ff */
[----:B------:R-:W-:Y:S01]  /*18d0*/  IADD3 R85, P6, PT, R10, R2, RZ ;  /* 0x000000020a557210 */ /* 0x000fe20007fde0ff */
[----:B------:R-:W-:-:S03]  /*18e0*/  VIADD R11, R0, 0xffffffbf ;  /* 0xffffffbf000b7836 */ /* 0x000fc60000000000 */
[-C--:B------:R-:W-:Y:S01]  /*18f0*/  LEA.HI.X.SX32 R97, R10, R3.reuse, 0x1, P6 ;  /* 0x000000030a617211 */ /* 0x080fe200030f0eff */
[----:B--2---:R-:W-:Y:S01]  /*1900*/  @!P0 IMAD.MOV.U32 R8, RZ, RZ, R85 ;  /* 0x000000ffff088224 */ /* 0x004fe200078e0055 */
[----:B------:R-:W-:Y:S01]  /*1910*/  ISETP.GE.U32.AND P2, PT, R11, 0x7fffff40, PT ;  /* 0x7fffff400b00780c */ /* 0x000fe20003f46070 */
[----:B------:R-:W-:Y:S02]  /*1920*/  IMAD R11, R46, 0x28, RZ ;  /* 0x000000282e0b7824 */ /* 0x000fe400078e02ff */
[----:B------:R-:W-:Y:S01]  /*1930*/  @!P0 IMAD.MOV.U32 R9, RZ, RZ, R97 ;  /* 0x000000ffff098224 */ /* 0x000fe200078e0061 */
[----:B------:R-:W-:Y:S02]  /*1940*/  STL [R1+0xe0], R85 ;  /* 0x0000e05501007387 */ /* 0x000fe40000100800 */
[C---:B------:R-:W-:Y:S02]  /*1950*/  IADD3 R89, P6, PT, R11.reuse, R2, RZ ;  /* 0x000000020b597210 */ /* 0x040fe40007fde0ff */
[----:B------:R2:W4:Y:S03]  /*1960*/  @!P0 LDG.E.U8 R84, desc[UR20][R8.64] ;  /* 0x0000001408548981 */ /* 0x000526000c1e1100 */
[----:B--2---:R-:W-:Y:S01]  /*1970*/  @!P3 IMAD.MOV.U32 R8, RZ, RZ, R89 ;  /* 0x000000ffff08b224 */ /* 0x004fe200078e0059 */
[----:B---3--:R-:W-:Y:S04]  /*1980*/  STL [R1+0x1e8], R12 ;  /* 0x0001e80c01007387 */ /* 0x008fe80000100800 */
[----:B------:R2:W-:Y:S02]  /*1990*/  STL [R1+0xdc], R97 ;  /* 0x0000dc6101007387 */ /* 0x0005e40000100800 */
[----:B--2---:R-:W-:-:S05]  /*19a0*/  LEA.HI.X.SX32 R97, R11, R3, 0x1, P6 ;  /* 0x000000030b617211 */ /* 0x004fca00030f0eff */
[----:B------:R-:W-:-:S05]  /*19b0*/  @!P3 IMAD.MOV.U32 R9, RZ, RZ, R97 ;  /* 0x000000ffff09b224 */ /* 0x000fca00078e0061 */
[----:B------:R2:W3:Y:S01]  /*19c0*/  @!P3 LDG.E.U8 R83, desc[UR20][R8.64] ;  /* 0x000000140853b981 */ /* 0x0004e2000c1e1100 */
[----:B------:R-:W-:-:S03]  /*19d0*/  IMAD R10, R46, 0x30, RZ ;  /* 0x000000302e0a7824 */ /* 0x000fc600078e02ff */
[----:B------:R-:W-:Y:S04]  /*19e0*/  STL [R1+0x120], R89 ;  /* 0x0001205901007387 */ /* 0x000fe80000100800 */
[----:B----4-:R4:W-:Y:S02]  /*19f0*/  STL [R1+0x1d0], R84 ;  /* 0x0001d05401007387 */ /* 0x0109e40000100800 */
[----:B----4-:R-:W-:-:S04]  /*1a00*/  IADD3 R84, P6, PT, R10, R2, RZ ;  /* 0x000000020a547210 */ /* 0x010fc80007fde0ff */
[----:B------:R-:W-:Y:S01]  /*1a10*/  LEA.HI.X.SX32 R85, R10, R3, 0x1, P6 ;  /* 0x000000030a557211 */ /* 0x000fe200030f0eff */
[----:B--2---:R-:W-:Y:S01]  /*1a20*/  @!P5 IMAD.MOV.U32 R8, RZ, RZ, R84 ;  /* 0x000000ffff08d224 */ /* 0x004fe200078e0054 */
[----:B------:R-:W-:Y:S01]  /*1a30*/  STL [R1+0x11c], R97 ;  /* 0x00011c6101007387 */ /* 0x000fe20000100800 */
[----:B------:R-:W-:Y:S02]  /*1a40*/  IMAD R11, R46, 0x38, RZ ;  /* 0x000000382e0b7824 */ /* 0x000fe400078e02ff */
[----:B------:R-:W-:Y:S01]  /*1a50*/  @!P5 IMAD.MOV.U32 R9, RZ, RZ, R85 ;  /* 0x000000ffff09d224 */ /* 0x000fe200078e0055 */
[----:B------:R-:W-:Y:S04]  /*1a60*/  STL [R1+0x160], R84 ;  /* 0x0001605401007387 */ /* 0x000fe80000100800 */
[----:B------:R-:W-:Y:S04]  /*1a70*/  STL [R1+0x15c], R85 ;  /* 0x00015c5501007387 */ /* 0x000fe80000100800 */
[----:B------:R2:W4:Y:S04]  /*1a80*/  @!P5 LDG.E.U8 R81, desc[UR20][R8.64] ;  /* 0x000000140851d981 */ /* 0x000528000c1e1100 */
[----:B---3--:R3:W-:Y:S02]  /*1a90*/  STL [R1+0x110], R83 ;  /* 0x0001105301007387 */ /* 0x0087e40000100800 */
[----:B---3--:R-:W-:-:S04]  /*1aa0*/  IADD3 R83, P6, PT, R11, R2, RZ ;  /* 0x000000020b537210 */ /* 0x008fc80007fde0ff */
[----:B------:R-:W-:Y:S01]  /*1ab0*/  LEA.HI.X.SX32 R84, R11, R3, 0x1, P6 ;  /* 0x000000030b547211 */ /* 0x000fe200030f0eff */
[----:B--2---:R-:W-:-:S04]  /*1ac0*/  @!P4 IMAD.MOV.U32 R8, RZ, RZ, R83 ;  /* 0x000000ffff08c224 */ /* 0x004fc800078e0053 */
[----:B------:R-:W-:-:S05]  /*1ad0*/  @!P4 IMAD.MOV.U32 R9, RZ, RZ, R84 ;  /* 0x000000ffff09c224 */ /* 0x000fca00078e0054 */
[----:B------:R2:W3:Y:S01]  /*1ae0*/  @!P4 LDG.E.U8 R82, desc[UR20][R8.64] ;  /* 0x000000140852c981 */ /* 0x0004e2000c1e1100 */
[----:B------:R-:W-:-:S03]  /*1af0*/  IMAD.SHL.U32 R10, R46, 0x40, RZ ;  /* 0x000000402e0a7824 */ /* 0x000fc600078e00ff */
[----:B------:R-:W-:Y:S04]  /*1b00*/  STL [R1+0x1a0], R83 ;  /* 0x0001a05301007387 */ /* 0x000fe80000100800 */
[----:B------:R-:W-:Y:S04]  /*1b10*/  STL [R1+0x19c], R84 ;  /* 0x00019c5401007387 */ /* 0x000fe80000100800 */
[----:B----4-:R4:W-:Y:S01]  /*1b20*/  STL [R1+0x1ec], R81 ;  /* 0x0001ec5101007387 */ /* 0x0109e20000100800 */
[C---:B------:R-:W-:Y:S02]  /*1b30*/  VIADD R11, R0.reuse, 0xffffff9f ;  /* 0xffffff9f000b7836 */ /* 0x040fe40000000000 */
[----:B------:R-:W-:Y:S01]  /*1b40*/  VIADD R12, R0, 0xffffffb7 ;  /* 0xffffffb7000c7836 */ /* 0x000fe20000000000 */
[----:B----4-:R-:W-:-:S04]  /*1b50*/  IADD3 R81, P6, PT, R10, R2, RZ ;  /* 0x000000020a517210 */ /* 0x010fc80007fde0ff */
[----:B------:R-:W-:Y:S01]  /*1b60*/  LEA.HI.X.SX32 R83, R10, R3, 0x1, P6 ;  /* 0x000000030a537211 */ /* 0x000fe200030f0eff */
[----:B--2---:R-:W-:Y:S01]  /*1b70*/  @!P2 IMAD.MOV.U32 R8, RZ, RZ, R81 ;  /* 0x000000ffff08a224 */ /* 0x004fe200078e0051 */
[----:B------:R-:W-:Y:S01]  /*1b80*/  ISETP.GE.U32.AND P4, PT, R11, 0x7fffff20, PT ;  /* 0x7fffff200b00780c */ /* 0x000fe20003f86070 */
[----:B------:R-:W-:Y:S02]  /*1b90*/  IMAD R11, R46, 0x48, RZ ;  /* 0x000000482e0b7824 */ /* 0x000fe400078e02ff */
[----:B------:R-:W-:Y:S01]  /*1ba0*/  @!P2 IMAD.MOV.U32 R9, RZ, RZ, R83 ;  /* 0x000000ffff09a224 */ /* 0x000fe200078e0053 */
[----:B------:R-:W-:Y:S01]  /*1bb0*/  ISETP.GE.U32.AND P0, PT, R12, 0x7fffff38, PT ;  /* 0x7fffff380c00780c */ /* 0x000fe20003f06070 */
        /* <DEDUP_REMOVED lines=9> */
[----:B------:R-:W-:Y:S02]  /*1c50*/  VIADD R12, R0, 0xffffffaf ;  /* 0xffffffaf000c7836 */ /* 0x000fe40000000000 */
[----:B------:R-:W-:Y:S01]  /*1c60*/  IMAD R10, R46, 0x50, RZ ;  /* 0x000000502e0a7824 */ /* 0x000fe200078e02ff */
[----:B------:R-:W-:Y:S02]  /*1c70*/  STL [R1+0x23c], R82 ;  /* 0x00023c5201007387 */ /* 0x000fe40000100800 */
[----:B------:R-:W-:Y:S01]  /*1c80*/  ISETP.GE.U32.AND P3, PT, R12, 0x7fffff30, PT ;  /* 0x7fffff300c00780c */ /* 0x000fe20003f66070 */
[----:B------:R-:W-:Y:S01]  /*1c90*/  VIADD R12, R0, 0xffffffa7 ;  /* 0xffffffa7000c7836 */ /* 0x000fe20000000000 */
[----:B----4-:R4:W-:Y:S02]  /*1ca0*/  STL [R1+0x14c], R80 ;  /* 0x00014c5001007387 */ /* 0x0109e40000100800 */
[----:B----4-:R-:W-:-:S04]  /*1cb0*/  IADD3 R80, P6, PT, R10, R2, RZ ;  /* 0x000000020a507210 */ /* 0x010fc80007fde0ff */
[----:B------:R-:W-:-:S05]  /*1cc0*/  LEA.HI.X.SX32 R81, R10, R3, 0x1, P6 ;  /* 0x000000030a517211 */ /* 0x000fca00030f0eff */
[----:B--2---:R-:W-:Y:S01]  /*1cd0*/  @!P3 IMAD.MOV.U32 R8, RZ, RZ, R80 ;  /* 0x000000ffff08b224 */ /* 0x004fe200078e0050 */
[----:B------:R-:W-:Y:S01]  /*1ce0*/  ISETP.GE.U32.AND P5, PT, R12, 0x7fffff28, PT ;  /* 0x7fffff280c00780c */ /* 0x000fe20003fa6070 */
[----:B------:R-:W-:Y:S02]  /*1cf0*/  IMAD R11, R46, 0x58, RZ ;  /* 0x000000582e0b7824 */ /* 0x000fe400078e02ff */
[----:B------:R-:W-:Y:S01]  /*1d00*/  @!P3 IMAD.MOV.U32 R9, RZ, RZ, R81 ;  /* 0x000000ffff09b224 */ /* 0x000fe200078e0051 */
[----:B------:R-:W-:Y:S04]  /*1d10*/  STL [R1+0x238], R83 ;  /* 0x0002385301007387 */ /* 0x000fe80000100800 */
        /* <DEDUP_REMOVED lines=9> */
[----:B------:R-:W-:-:S03]  /*1db0*/  IMAD R10, R46, 0x60, RZ ;  /* 0x000000602e0a7824 */ /* 0x000fc600078e02ff */
[----:B------:R-:W-:Y:S04]  /*1dc0*/  STL [R1+0x418], R79 ;  /* 0x0004184f01007387 */ /* 0x000fe80000100800 */
[----:B------:R-:W-:Y:S01]  /*1dd0*/  STL [R1+0x414], R80 ;  /* 0x0004145001007387 */ /* 0x000fe20000100800 */
[C---:B------:R-:W-:Y:S02]  /*1de0*/  VIADD R11, R0.reuse, 0xfffffff6 ;  /* 0xfffffff6000b7836 */ /* 0x040fe40000000000 */
[----:B------:R-:W-:-:S03]  /*1df0*/  VIADD R12, R0, 0xffffff97 ;  /* 0xffffff97000c7836 */ /* 0x000fc60000000000 */
[----:B------:R-:W-:Y:S01]  /*1e00*/  ISETP.GE.U32.AND P5, PT, R11, 0x7fffff77, PT ;  /* 0x7fffff770b00780c */ /* 0x000fe20003fa6070 */
[----:B----4-:R4:W-:Y:S02]  /*1e10*/  STL [R1+0x190], R77 ;  /* 0x0001904d01007387 */ /* 0x0109e40000100800 */
[----:B----4-:R-:W-:-:S04]  /*1e20*/  IADD3 R77, P6, PT, R10, R2, RZ ;  /* 0x000000020a4d7210 */ /* 0x010fc80007fde0ff */
[----:B------:R-:W-:Y:S01]  /*1e30*/  LEA.HI.X.SX32 R79, R10, R3, 0x1, P6 ;  /* 0x000000030a4f7211 */ /* 0x000fe200030f0eff */
[----:B--2---:R-:W-:Y:S01]  /*1e40*/  @!P4 IMAD.MOV.U32 R8, RZ, RZ, R77 ;  /* 0x000000ffff08c224 */ /* 0x004fe200078e004d */
[----:B------:R-:W-:Y:S01]  /*1e50*/  ISETP.GE.U32.AND P2, PT, R12, 0x7fffff18, PT ;  /* 0x7fffff180c00780c */ /* 0x000fe20003f46070 */
        /* <DEDUP_REMOVED lines=15> */
[----:B------:R-:W-:-:S05]  /*1f50*/  VIADD R12, R0, 0xffffff87 ;  /* 0xffffff87000c7836 */ /* 0x000fca0000000000 */
[----:B------:R-:W-:Y:S01]  /*1f60*/  ISETP.GE.U32.AND P3, PT, R12, 0x7fffff08, PT ;  /* 0x7fffff080c00780c */ /* 0x000fe20003f66070 */
[----:B------:R-:W-:Y:S02]  /*1f70*/  VIADD R12, R0, 0xffffffee ;  /* 0xffffffee000c7836 */ /* 0x000fe40000000000 */
[----:B------:R-:W-:-:S03]  /*1f80*/  IMAD R11, R46, 0x78, RZ ;  /* 0x000000782e0b7824 */ /* 0x000fc600078e02ff */
[----:B------:R-:W-:Y:S01]  /*1f90*/  ISETP.GE.U32.AND P4, PT, R12, 0x7fffff6f, PT ;  /* 0x7fffff6f0c00780c */ /* 0x000fe20003f86070 */
[----:B----4-:R4:W-:Y:S02]  /*1fa0*/  STL [R1+0x1c8], R76 ;  /* 0x0001c84c01007387 */ /* 0x0109e40000100800 */
[----:B----4-:R-:W-:-:S04]  /*1fb0*/  IADD3 R76, P6, PT, R10, R2, RZ ;  /* 0x000000020a4c7210 */ /* 0x010fc80007fde0ff */
[----:B------:R-:W-:Y:S01]  /*1fc0*/  LEA.HI.X.SX32 R77, R10, R3, 0x1, P6 ;  /* 0x000000030a4d7211 */ /* 0x000fe200030f0eff */
[----:B--2---:R-:W-:Y:S02]  /*1fd0*/  @!P0 IMAD.MOV.U32 R8, RZ, RZ, R76 ;  /* 0x000000ffff088224 */ /* 0x004fe400078e004c */
[C---:B------:R-:W-:Y:S02]  /*1fe0*/  VIADD R12, R0.reuse, 0xffffffe6 ;  /* 0xffffffe6000c7836 */ /* 0x040fe40000000000 */
[----:B------:R-:W-:Y:S01]  /*1ff0*/  @!P0 IMAD.MOV.U32 R9, RZ, RZ, R77 ;  /* 0x000000ffff098224 */ /* 0x000fe200078e004d */
[----:B------:R-:W-:Y:S01]  /*2000*/  STL [R1+0x464], R79 ;  /* 0x0004644f01007387 */ /* 0x000fe20000100800 */
[----:B------:R-:W-:Y:S01]  /*2010*/  VIADD R10, R0, 0xffffffde ;  /* 0xffffffde000a7836 */ /* 0x000fe20000000000 */
[----:B------:R-:W-:Y:S02]  /*2020*/  ISETP.GE.U32.AND P2, PT, R12, 0x7fffff67, PT ;  /* 0x7fffff670c00780c */ /* 0x000fe40003f46070 */
[----:B------:R-:W-:Y:S01]  /*2030*/  STL [R1+0x490], R76 ;  /* 0x0004904c01007387 */ /* 0x000fe20000100800 */
[----:B------:R-:W-:-:S03]  /*2040*/  IMAD R12, R46, 0x9, RZ ;  /* 0x000000092e0c7824 */ /* 0x000fc600078e02ff */
[----:B------:R-:W-:Y:S04]  /*2050*/  STL [R1+0x48c], R77 ;  /* 0x00048c4d01007387 */ /* 0x000fe80000100800 */
[----:B------:R2:W4:Y:S01]  /*2060*/  @!P0 LDG.E.U8 R13, desc[UR20][R8.64] ;  /* 0x00000014080d8981 */ /* 0x000522000c1e1100 */
[----:B------:R-:W-:-:S03]  /*2070*/  ISETP.GE.U32.AND P0, PT, R10, 0x7fffff5f, PT ;  /* 0x7fffff5f0a00780c */ /* 0x000fc60003f06070 */
[----:B---3--:R3:W-:Y:S02]  /*2080*/  STL [R1+0x1b8], R73 ;  /* 0x0001b84901007387 */ /* 0x0087e40000100800 */
[----:B---3--:R-:W-:-:S04]  /*2090*/  IADD3 R73, P6, PT, R11, R2, RZ ;  /* 0x000000020b497210 */ /* 0x008fc80007fde0ff */
[----:B------:R-:W-:Y:S01]  /*20a0*/  LEA.HI.X.SX32 R11, R11, R3, 0x1, P6 ;  /* 0x000000030b0b7211 */ /* 0x000fe200030f0eff */
[----:B------:R-:W-:Y:S01]  /*20b0*/  @!P3 IMAD.MOV.U32 R10, RZ, RZ, R73 ;  /* 0x000000ffff0ab224 */ /* 0x000fe200078e0049 */
[----:B--2---:R-:W-:-:S04]  /*20c0*/  IADD3 R8, P6, PT, R12, R2, RZ ;  /* 0x000000020c087210 */ /* 0x004fc80007fde0ff */
[----:B------:R-:W-:Y:S01]  /*20d0*/  LEA.HI.X.SX32 R9, R12, R3, 0x1, P6 ;  /* 0x000000030c097211 */ /* 0x000fe200030f0eff */
[----:B------:R2:W3:Y:S04]  /*20e0*/  @!P3 LDG.E.U8 R14, desc[UR20][R10.64] ;  /* 0x000000140a0eb981 */ /* 0x0004e8000c1e1100 */
[----:B------:R-:W3:Y:S04]  /*20f0*/  @!P5 LDG.E.U8 R16, desc[UR20][R8.64] ;  /* 0x000000140810d981 */ /* 0x000ee8000c1e1100 */
[----:B------:R-:W-:Y:S01]  /*2100*/  STL [R1+0x4b8], R73 ;  /* 0x0004b84901007387 */ /* 0x000fe20000100800 */
[----:B------:R-:W-:-:S03]  /*2110*/  IMAD R12, R46, 0x19, RZ ;  /* 0x000000192e0c7824 */ /* 0x000fc600078e02ff */
[----:B----4-:R4:W-:Y:S02]  /*2120*/  STL [R1+0x198], R13 ;  /* 0x0001980d01007387 */ /* 0x0109e40000100800 */
[----:B----4-:R-:W-:-:S05]  /*2130*/  VIADD R13, R0, 0xffffffd6 ;  /* 0xffffffd6000d7836 */ /* 0x010fca0000000000 */
[----:B------:R-:W-:Y:S01]  /*2140*/  ISETP.GE.U32.AND P3, PT, R13, 0x7fffff57, PT ;  /* 0x7fffff570d00780c */ /* 0x000fe20003f66070 */
[----:B------:R-:W-:Y:S01]  /*2150*/  IMAD R13, R46, 0x11, RZ ;  /* 0x000000112e0d7824 */ /* 0x000fe200078e02ff */
[----:B------:R4:W-:Y:S04]  /*2160*/  STL [R1+0x4b4], R11 ;  /* 0x0004b40b01007387 */ /* 0x0009e80000100800 */
[----:B--2---:R-:W-:-:S04]  /*2170*/  IADD3 R10, P6, PT, R13, R2, RZ ;  /* 0x000000020d0a7210 */ /* 0x004fc80007fde0ff */
[----:B----4-:R-:W-:Y:S01]  /*2180*/  LEA.HI.X.SX32 R11, R13, R3, 0x1, P6 ;  /* 0x000000030d0b7211 */ /* 0x010fe200030f0eff */
[----:B------:R-:W-:-:S04]  /*2190*/  VIADD R13, R0, 0xffffffc6 ;  /* 0xffffffc6000d7836 */ /* 0x000fc80000000000 */
[----:B------:R-:W2:Y:S01]  /*21a0*/  @!P4 LDG.E.U8 R75, desc[UR20][R10.64] ;  /* 0x000000140a4bc981 */ /* 0x000ea2000c1e1100 */
[----:B------:R-:W-:-:S03]  /*21b0*/  ISETP.GE.U32.AND P4, PT, R13, 0x7fffff47, PT ;  /* 0x7fffff470d00780c */ /* 0x000fc60003f86070 */
[----:B---3--:R-:W-:Y:S04]  /*21c0*/  STL [R1+0x1c4], R14 ;  /* 0x0001c40e01007387 */ /* 0x008fe80000100800 */
[----:B------:R-:W-:Y:S04]  /*21d0*/  STL [R1+0x574], R8 ;  /* 0x0005740801007387 */ /* 0x000fe80000100800 */
[----:B------:R-:W-:Y:S04]  /*21e0*/  STL [R1+0x570], R9 ;  /* 0x0005700901007387 */ /* 0x000fe80000100800 */
[----:B------:R3:W-:Y:S02]  /*21f0*/  STL [R1+0x1c0], R16 ;  /* 0x0001c01001007387 */ /* 0x0007e40000100800 */
[----:B---3--:R-:W-:-:S04]  /*2200*/  IADD3 R16, P6, PT, R12, R2, RZ ;  /* 0x000000020c107210 */ /* 0x008fc80007fde0ff */
[----:B------:R-:W-:Y:S01]  /*2210*/  LEA.HI.X.SX32 R73, R12, R3, 0x1, P6 ;  /* 0x000000030c497211 */ /* 0x000fe200030f0eff */
[----:B------:R-:W-:-:S04]  /*2220*/  @!P2 IMAD.MOV.U32 R12, RZ, RZ, R16 ;  /* 0x000000ffff0ca224 */ /* 0x000fc800078e0010 */
[----:B------:R-:W-:-:S05]  /*2230*/  @!P2 IMAD.MOV.U32 R13, RZ, RZ, R73 ;  /* 0x000000ffff0da224 */ /* 0x000fca00078e0049 */
[----:B------:R3:W4:Y:S01]  /*2240*/  @!P2 LDG.E.U8 R15, desc[UR20][R12.64] ;  /* 0x000000140c0fa981 */ /* 0x000722000c1e1100 */
[----:B------:R-:W-:-:S03]  /*2250*/  VIADD R14, R0, 0xffffffce ;  /* 0xffffffce000e7836 */ /* 0x000fc60000000000 */
[----:B------:R-:W-:Y:S02]  /*2260*/  STL [R1+0x78], R16 ;  /* 0x0000781001007387 */ /* 0x000fe40000100800 */
[----:B------:R-:W-:Y:S01]  /*2270*/  ISETP.GE.U32.AND P5, PT, R14, 0x7fffff4f, PT ;  /* 0x7fffff4f0e00780c */ /* 0x000fe20003fa6070 */
[----:B------:R-:W-:Y:S01]  /*2280*/  IMAD R14, R46, 0x21, RZ ;  /* 0x000000212e0e7824 */ /* 0x000fe200078e02ff */
[----:B------:R-:W-:Y:S04]  /*2290*/  STL [R1+0x57c], R10 ;  /* 0x00057c0a01007387 */ /* 0x000fe80000100800 */
[----:B------:R-:W-:Y:S04]  /*22a0*/  STL [R1+0x5c], R73 ;  /* 0x00005c4901007387 */ /* 0x000fe80000100800 */
[----:B------:R-:W-:Y:S04]  /*22b0*/  STL [R1+0x578], R11 ;  /* 0x0005780b01007387 */ /* 0x000fe80000100800 */
[----:B--2---:R2:W-:Y:S02]  /*22c0*/  STL [R1+0x158], R75 ;  /* 0x0001584b01007387 */ /* 0x0045e40000100800 */
[----:B--2---:R-:W-:-:S04]  /*22d0*/  IADD3 R75, P6, PT, R14, R2, RZ ;  /* 0x000000020e4b7210 */ /* 0x004fc80007fde0ff */
[----:B------:R-:W-:Y:S01]  /*22e0*/  LEA.HI.X.SX32 R76, R14, R3, 0x1, P6 ;  /* 0x000000030e4c7211 */ /* 0x000fe200030f0eff */
[----:B------:R-:W-:Y:S01]  /*22f0*/  STL [R1+0xe8], R75 ;  /* 0x0000e84b01007387 */ /* 0x000fe20000100800 */
[----:B---3--:R-:W-:-:S03]  /*2300*/  @!P0 IMAD.MOV.U32 R12, RZ, RZ, R75 ;  /* 0x000000ffff0c8224 */ /* 0x008fc600078e004b */
[----:B------:R-:W-:-:S05]  /*2310*/  @!P0 IMAD.MOV.U32 R13, RZ, RZ, R76 ;  /* 0x000000ffff0d8224 */ /* 0x000fca00078e004c */
[----:B------:R2:W3:Y:S04]  /*2320*/  @!P0 LDG.E.U8 R74, desc[UR20][R12.64] ;  /* 0x000000140c4a8981 */ /* 0x0004e8000c1e1100 */
[----:B----4-:R4:W-:Y:S02]  /*2330*/  STL [R1+0x154], R15 ;  /* 0x0001540f01007387 */ /* 0x0109e40000100800 */
[----:B----4-:R-:W-:-:S05]  /*2340*/  IMAD R15, R46, 0x29, RZ ;  /* 0x000000292e0f7824 */ /* 0x010fca00078e02ff */
[----:B------:R-:W-:-:S04]  /*2350*/  IADD3 R73, P6, PT, R15, R2, RZ ;  /* 0x000000020f497210 */ /* 0x000fc80007fde0ff */
[----:B------:R-:W-:Y:S01]  /*2360*/  LEA.HI.X.SX32 R75, R15, R3, 0x1, P6 ;  /* 0x000000030f4b7211 */ /* 0x000fe200030f0eff */
[----:B--2---:R-:W-:-:S04]  /*2370*/  @!P3 IMAD.MOV.U32 R12, RZ, RZ, R73 ;  /* 0x000000ffff0cb224 */ /* 0x004fc800078e0049 */
[----:B------:R-:W-:-:S05]  /*2380*/  @!P3 IMAD.MOV.U32 R13, RZ, RZ, R75 ;  /* 0x000000ffff0db224 */ /* 0x000fca00078e004b */
[----:B------:R2:W4:Y:S01]  /*2390*/  @!P3 LDG.E.U8 R72, desc[UR20][R12.64] ;  /* 0x000000140c48b981 */ /* 0x000522000c1e1100 */
[----:B------:R-:W-:-:S03]  /*23a0*/  VIADD R14, R0, 0xffffffb6 ;  /* 0xffffffb6000e7836 */ /* 0x000fc60000000000 */
[----:B------:R-:W-:Y:S02]  /*23b0*/  STL [R1+0xe4], R76 ;  /* 0x0000e44c01007387 */ /* 0x000fe40000100800 */
[----:B------:R-:W-:Y:S01]  /*23c0*/  ISETP.GE.U32.AND P0, PT, R14, 0x7fffff37, PT ;  /* 0x7fffff370e00780c */ /* 0x000fe20003f06070 */
[----:B------:R-:W-:Y:S01]  /*23d0*/  IMAD R14, R46, 0x31, RZ ;  /* 0x000000312e0e7824 */ /* 0x000fe200078e02ff */
[----:B------:R-:W-:Y:S01]  /*23e0*/  STL [R1+0x128], R73 ;  /* 0x0001284901007387 */ /* 0x000fe20000100800 */
[----:B------:R-:W-:-:S03]  /*23f0*/  VIADD R16, R0, 0xffffffbe ;  /* 0xffffffbe00107836 */ /* 0x000fc60000000000 */
[----:B------:R-:W-:Y:S02]  /*2400*/  STL [R1+0x124], R75 ;  /* 0x0001244b01007387 */ /* 0x000fe40000100800 */
[----:B------:R-:W-:Y:S01]  /*2410*/  ISETP.GE.U32.AND P2, PT, R16, 0x7fffff3f, PT ;  /* 0x7fffff3f1000780c */ /* 0x000fe20003f46070 */
[----:B------:R-:W-:Y:S01]  /*2420*/  IMAD R16, R46, 0x39, RZ ;  /* 0x000000392e107824 */ /* 0x000fe200078e02ff */
[----:B---3--:R3:W-:Y:S02]  /*2430*/  STL [R1+0x194], R74 ;  /* 0x0001944a01007387 */ /* 0x0087e40000100800 */
[----:B---3--:R-:W-:-:S04]  /*2440*/  IADD3 R74, P6, PT, R14, R2, RZ ;  /* 0x000000020e4a7210 */ /* 0x008fc80007fde0ff */
[----:B------:R-:W-:Y:S01]  /*2450*/  LEA.HI.X.SX32 R75, R14, R3, 0x1, P6 ;  /* 0x000000030e4b7211 */ /* 0x000fe200030f0eff */
[----:B------:R-:W-:Y:S01]  /*2460*/  STL [R1+0x168], R74 ;  /* 0x0001684a01007387 */ /* 0x000fe20000100800 */
[----:B--2---:R-:W-:-:S03]  /*2470*/  @!P5 IMAD.MOV.U32 R12, RZ, RZ, R74 ;  /* 0x000000ffff0cd224 */ /* 0x004fc600078e004a */
[----:B------:R-:W-:-:S05]  /*2480*/  @!P5 IMAD.MOV.U32 R13, RZ, RZ, R75 ;  /* 0x000000ffff0dd224 */ /* 0x000fca00078e004b */
[----:B------:R2:W3:Y:S04]  /*2490*/  @!P5 LDG.E.U8 R71, desc[UR20][R12.64] ;  /* 0x000000140c47d981 */ /* 0x0004e8000c1e1100 */
[----:B----4-:R4:W-:Y:S02]  /*24a0*/  STL [R1+0x118], R72 ;  /* 0x0001184801007387 */ /* 0x0109e40000100800 */
[----:B----4-:R-:W-:-:S04]  /*24b0*/  IADD3 R72, P6, PT, R16, R2, RZ ;  /* 0x0000000210487210 */ /* 0x010fc80007fde0ff */
        /* <DEDUP_REMOVED lines=10> */
[----:B------:R-:W-:Y:S01]  /*2560*/  STL [R1+0x1a4], R73 ;  /* 0x0001a44901007387 */ /* 0x000fe20000100800 */
[----:B--2---:R-:W-:Y:S01]  /*2570*/  VIADD R12, R0, 0xffffff9e ;  /* 0xffffff9e000c7836 */ /* 0x004fe20000000000 */
[----:B------:R-:W-:Y:S01]  /*2580*/  ISETP.GE.U32.AND P5, PT, R14, 0x7fffff27, PT ;  /* 0x7fffff270e00780c */ /* 0x000fe20003fa6070 */
[----:B------:R-:W-:Y:S01]  /*2590*/  IMAD R14, R46, 0x49, RZ ;  /* 0x000000492e0e7824 */ /* 0x000fe200078e02ff */
[----:B------:R-:W-:Y:S02]  /*25a0*/  PRMT R16, RZ, 0x7610, R16 ;  /* 0x00007610ff107816 */ /* 0x000fe40000000010 */
[----:B------:R-:W-:Y:S01]  /*25b0*/  ISETP.GE.U32.AND P4, PT, R12, 0x7fffff1f, PT ;  /* 0x7fffff1f0c00780c */ /* 0x000fe20003f86070 */
[----:B---3--:R2:W-:Y:S02]  /*25c0*/  STL [R1+0xa4], R71 ;  /* 0x0000a44701007387 */ /* 0x0085e40000100800 */
[----:B--2---:R-:W-:-:S04]  /*25d0*/  IADD3 R71, P6, PT, R15, R2, RZ ;  /* 0x000000020f477210 */ /* 0x004fc80007fde0ff */
[----:B------:R-:W-:Y:S01]  /*25e0*/  LEA.HI.X.SX32 R72, R15, R3, 0x1, P6 ;  /* 0x000000030f487211 */ /* 0x000fe200030f0eff */
[----:B------:R-:W-:Y:S01]  /*25f0*/  STL [R1+0x204], R71 ;  /* 0x0002044701007387 */ /* 0x000fe20000100800 */
[----:B------:R-:W-:-:S03]  /*2600*/  @!P2 IMAD.MOV.U32 R12, RZ, RZ, R71 ;  /* 0x000000ffff0ca224 */ /* 0x000fc600078e0047 */
[----:B------:R-:W-:Y:S01]  /*2610*/  STL [R1+0x200], R72 ;  /* 0x0002004801007387 */ /* 0x000fe20000100800 */
        /* <DEDUP_REMOVED lines=8> */
[----:B------:R-:W-:-:S05]  /*26a0*/  VIADD R15, R0, 0xffffff96 ;  /* 0xffffff96000f7836 */ /* 0x000fca0000000000 */
[----:B------:R-:W-:Y:S01]  /*26b0*/  ISETP.GE.U32.AND P2, PT, R15, 0x7fffff17, PT ;  /* 0x7fffff170f00780c */ /* 0x000fe20003f46070 */
[C---:B------:R-:W-:Y:S01]  /*26c0*/  IMAD R15, R46.reuse, 0x51, RZ ;  /* 0x000000512e0f7824 */ /* 0x040fe200078e02ff */
[----:B------:R-:W-:Y:S04]  /*26d0*/  STL [R1+0x244], R70 ;  /* 0x0002444601007387 */ /* 0x000fe80000100800 */
[----:B------:R-:W-:Y:S01]  /*26e0*/  IADD3 R71, P6, PT, R15, R2, RZ ;  /* 0x000000020f477210 */ /* 0x000fe20007fde0ff */
[----:B------:R-:W-:-:S04]  /*26f0*/  IMAD R14, R46, 0x59, RZ ;  /* 0x000000592e0e7824 */ /* 0x000fc800078e02ff */
[----:B--2---:R-:W-:Y:S01]  /*2700*/  @!P3 IMAD.MOV.U32 R12, RZ, RZ, R71 ;  /* 0x000000ffff0cb224 */ /* 0x004fe200078e0047 */
[----:B---3--:R-:W-:Y:S04]  /*2710*/  STL [R1+0xd4], R16 ;  /* 0x0000d41001007387 */ /* 0x008fe80000100800 */
[----:B------:R2:W-:Y:S04]  /*2720*/  STL [R1+0x240], R72 ;  /* 0x0002404801007387 */ /* 0x0005e80000100800 */
[----:B------:R-:W-:Y:S01]  /*2730*/  STL [R1+0x3f8], R71 ;  /* 0x0003f84701007387 */ /* 0x000fe20000100800 */
[----:B--2---:R-:W-:-:S05]  /*2740*/  LEA.HI.X.SX32 R72, R15, R3, 0x1, P6 ;  /* 0x000000030f487211 */ /* 0x004fca00030f0eff */
        /* <DEDUP_REMOVED lines=8> */
[----:B------:R-:W-:-:S03]  /*27d0*/  IMAD R15, R46, 0x61, RZ ;  /* 0x000000612e0f7824 */ /* 0x000fc600078e02ff */
[----:B------:R-:W-:Y:S01]  /*27e0*/  STL [R1+0x280], R72 ;  /* 0x0002804801007387 */ /* 0x000fe20000100800 */
[----:B------:R-:W-:-:S03]  /*27f0*/  VIADD R16, R0, 0xffffff8e ;  /* 0xffffff8e00107836 */ /* 0x000fc60000000000 */
[----:B------:R-:W-:Y:S04]  /*2800*/  STL [R1+0x420], R69 ;  /* 0x0004204501007387 */ /* 0x000fe80000100800 */
[----:B------:R-:W-:Y:S01]  /*2810*/  STL [R1+0x41c], R70 ;  /* 0x00041c4601007387 */ /* 0x000fe20000100800 */
[----:B------:R-:W-:Y:S01]  /*2820*/  ISETP.GE.U32.AND P0, PT, R16, 0x7fffff0f, PT ;  /* 0x7fffff0f1000780c */ /* 0x000fe20003f06070 */
[----:B------:R-:W-:Y:S02]  /*2830*/  VIADD R16, R0, 0xffffff86 ;  /* 0xffffff8600107836 */ /* 0x000fe40000000000 */
[----:B------:R-:W-:Y:S02]  /*2840*/  IMAD R14, R46, 0x69, RZ ;  /* 0x000000692e0e7824 */ /* 0x000fe400078e02ff */
[----:B--2---:R-:W-:Y:S01]  /*2850*/  VIADD R12, R0, 0xfffffffe ;  /* 0xfffffffe000c7836 */ /* 0x004fe20000000000 */
[----:B------:R-:W-:Y:S01]  /*2860*/  ISETP.GE.U32.AND P3, PT, R16, 0x7fffff07, PT ;  /* 0x7fffff071000780c */ /* 0x000fe20003f66070 */
[----:B---3--:R2:W-:Y:S02]  /*2870*/  STL [R1+0x114], R67 ;  /* 0x0001144301007387 */ /* 0x0085e40000100800 */
[----:B--2---:R-:W-:-:S04]  /*2880*/  IADD3 R67, P6, PT, R15, R2, RZ ;  /* 0x000000020f437210 */ /* 0x004fc80007fde0ff */
[----:B------:R-:W-:Y:S01]  /*2890*/  LEA.HI.X.SX32 R69, R15, R3, 0x1, P6 ;  /* 0x000000030f457211 */ /* 0x000fe200030f0eff */
[----:B------:R-:W-:Y:S01]  /*28a0*/  STL [R1+0x448], R67 ;  /* 0x0004484301007387 */ /* 0x000fe20000100800 */
[----:B------:R-:W-:-:S03]  /*28b0*/  PRMT R16, RZ, 0x7610, R16 ;  /* 0x00007610ff107816 */ /* 0x000fc60000000010 */
[----:B------:R-:W-:Y:S01]  /*28c0*/  STL [R1+0x444], R69 ;  /* 0x0004444501007387 */ /* 0x000fe20000100800 */
[----:B------:R-:W-:Y:S01]  /*28d0*/  ISETP.GE.U32.AND P5, PT, R12, 0x7fffff7f, PT ;  /* 0x7fffff7f0c00780c */ /* 0x000fe20003fa6070 */
[----:B------:R-:W-:Y:S02]  /*28e0*/  @!P4 IMAD.MOV.U32 R12, RZ, RZ, R67 ;  /* 0x000000ffff0cc224 */ /* 0x000fe400078e0043 */
[----:B------:R-:W-:Y:S01]  /*28f0*/  @!P4 IMAD.MOV.U32 R13, RZ, RZ, R69 ;  /* 0x000000ffff0dc224 */ /* 0x000fe200078e0045 */
[----:B------:R-:W-:-:S04]  /*2900*/  PRMT R19, RZ, 0x7610, R19 ;  /* 0x00007610ff137816 */ /* 0x000fc80000000013 */
        /* <DEDUP_REMOVED lines=12> */
[----:B------:R-:W-:Y:S01]  /*29d0*/  IMAD R14, R46, 0x79, RZ ;  /* 0x000000792e0e7824 */ /* 0x000fe200078e02ff */
[----:B------:R-:W-:-:S03]  /*29e0*/  PRMT R66, RZ, 0x7610, R66 ;  /* 0x00007610ff427816 */ /* 0x000fc60000000042 */
[----:B--2---:R-:W-:Y:S01]  /*29f0*/  @!P0 IMAD.MOV.U32 R12, RZ, RZ, R67 ;  /* 0x000000ffff0c8224 */ /* 0x004fe200078e0043 */
[----:B------:R-:W-:Y:S01]  /*2a00*/  PRMT R17, RZ, 0x7610, R17 ;  /* 0x00007610ff117816 */ /* 0x000fe20000000011 */
[----:B---3--:R-:W-:Y:S04]  /*2a10*/  STL [R1+0x8c], R16 ;  /* 0x00008c1001007387 */ /* 0x008fe80000100800 */
[----:B------:R2:W-:Y:S04]  /*2a20*/  STL [R1+0x46c], R69 ;  /* 0x00046c4501007387 */ /* 0x0005e80000100800 */
[----:B------:R-:W-:Y:S01]  /*2a30*/  STL [R1+0x498], R67 ;  /* 0x0004984301007387 */ /* 0x000fe20000100800 */
[----:B--2---:R-:W-:-:S05]  /*2a40*/  LEA.HI.X.SX32 R69, R15, R3, 0x1, P6 ;  /* 0x000000030f457211 */ /* 0x004fca00030f0eff */
[----:B------:R-:W-:Y:S02]  /*2a50*/  @!P0 IMAD.MOV.U32 R13, RZ, RZ, R69 ;  /* 0x000000ffff0d8224 */ /* 0x000fe400078e0045 */
[----:B------:R-:W-:-:S03]  /*2a60*/  VIADD R15, R0, 0xffffffed ;  /* 0xffffffed000f7836 */ /* 0x000fc60000000000 */
[----:B------:R2:W3:Y:S01]  /*2a70*/  @!P0 LDG.E.U8 R66, desc[UR20][R12.64] ;  /* 0x000000140c428981 */ /* 0x0004e2000c1e1100 */
[----:B------:R-:W-:Y:S02]  /*2a80*/  PRMT R18, RZ, 0x7610, R18 ;  /* 0x00007610ff127816 */ /* 0x000fe40000000012 */
[----:B------:R-:W-:Y:S01]  /*2a90*/  ISETP.GE.U32.AND P0, PT, R15, 0x7fffff6e, PT ;  /* 0x7fffff6e0f00780c */ /* 0x000fe20003f06070 */
[----:B----4-:R4:W-:Y:S02]  /*2aa0*/  STL [R1+0xb0], R19 ;  /* 0x0000b01301007387 */ /* 0x0109e40000100800 */
[----:B----4-:R-:W-:-:S04]  /*2ab0*/  IADD3 R19, P6, PT, R14, R2, RZ ;  /* 0x000000020e137210 */ /* 0x010fc80007fde0ff */
[----:B------:R-:W-:Y:S02]  /*2ac0*/  LEA.HI.X.SX32 R21, R14, R3, 0x1, P6 ;  /* 0x000000030e157211 */ /* 0x000fe400030f0eff */
[----:B--2---:R-:W-:-:S04]  /*2ad0*/  IADD3 R12, P6, PT, R2, R46, RZ ;  /* 0x0000002e020c7210 */ /* 0x004fc80007fde0ff */
[----:B------:R-:W-:Y:S01]  /*2ae0*/  LEA.HI.X.SX32 R13, R46, R3, 0x1, P6 ;  /* 0x000000032e0d7211 */ /* 0x000fe200030f0eff */
[----:B------:R-:W-:Y:S02]  /*2af0*/  @!P3 IMAD.MOV.U32 R14, RZ, RZ, R19 ;  /* 0x000000ffff0eb224 */ /* 0x000fe400078e0013 */
[----:B------:R-:W-:Y:S02]  /*2b00*/  @!P3 IMAD.MOV.U32 R15, RZ, RZ, R21 ;  /* 0x000000ffff0fb224 */ /* 0x000fe400078e0015 */
[----:B------:R-:W2:Y:S04]  /*2b10*/  @!P5 LDG.E.U8 R17, desc[UR20][R12.64] ;  /* 0x000000140c11d981 */ /* 0x000ea8000c1e1100 */
[----:B------:R4:W3:Y:S01]  /*2b20*/  @!P3 LDG.E.U8 R18, desc[UR20][R14.64] ;  /* 0x000000140e12b981 */ /* 0x0008e2000c1e1100 */
[----:B------:R-:W-:-:S03]  /*2b30*/  VIADD R16, R0, 0xfffffff5 ;  /* 0xfffffff500107836 */ /* 0x000fc60000000000 */
[----:B------:R-:W-:Y:S01]  /*2b40*/  STL [R1+0x494], R69 ;  /* 0x0004944501007387 */ /* 0x000fe20000100800 */
[----:B----4-:R-:W-:Y:S02]  /*2b50*/  VIADD R14, R0, 0xffffffe5 ;  /* 0xffffffe5000e7836 */ /* 0x010fe40000000000 */
[----:B------:R-:W-:Y:S01]  /*2b60*/  IMAD.SHL.U32 R15, R46, 0x2, RZ ;  /* 0x000000022e0f7824 */ /* 0x000fe200078e00ff */
[----:B------:R4:W-:Y:S02]  /*2b70*/  STL [R1+0x4c0], R19 ;  /* 0x0004c01301007387 */ /* 0x0009e40000100800 */
[----:B------:R-:W-:Y:S02]  /*2b80*/  ISETP.GE.U32.AND P3, PT, R14, 0x7fffff66, PT ;  /* 0x7fffff660e00780c */ /* 0x000fe40003f66070 */
[----:B------:R-:W-:Y:S01]  /*2b90*/  STL [R1+0x4bc], R21 ;  /* 0x0004bc1501007387 */ /* 0x000fe20000100800 */
[----:B------:R-:W-:Y:S02]  /*2ba0*/  IADD3 R14, P6, PT, R15, R2, RZ ;  /* 0x000000020f0e7210 */ /* 0x000fe40007fde0ff */
[----:B------:R-:W-:Y:S01]  /*2bb0*/  ISETP.GE.U32.AND P2, PT, R16, 0x7fffff76, PT ;  /* 0x7fffff761000780c */ /* 0x000fe20003f46070 */
[----:B------:R-:W-:Y:S01]  /*2bc0*/  STL [R1+0x584], R12 ;  /* 0x0005840c01007387 */ /* 0x000fe20000100800 */
[----:B------:R-:W-:Y:S01]  /*2bd0*/  VIADD R16, R0, 0xffffffdd ;  /* 0xffffffdd00107836 */ /* 0x000fe20000000000 */
[----:B------:R-:W-:-:S02]  /*2be0*/  PRMT R20, RZ, 0x7610, R20 ;  /* 0x00007610ff147816 */ /* 0x000fc40000000014 */
[----:B------:R-:W-:Y:S01]  /*2bf0*/  STL [R1+0x580], R13 ;  /* 0x0005800d01007387 */ /* 0x000fe20000100800 */
[----:B------:R-:W-:Y:S01]  /*2c00*/  LEA.HI.X.SX32 R15, R15, R3, 0x1, P6 ;  /* 0x000000030f0f7211 */ /* 0x000fe200030f0eff */
[----:B----4-:R-:W-:Y:S01]  /*2c10*/  IMAD R19, R46, 0x12, RZ ;  /* 0x000000122e137824 */ /* 0x010fe200078e02ff */
[----:B------:R-:W-:-:S03]  /*2c20*/  ISETP.GE.U32.AND P5, PT, R16, 0x7fffff5e, PT ;  /* 0x7fffff5e1000780c */ /* 0x000fc60003fa6070 */
[----:B------:R-:W4:Y:S01]  /*2c30*/  @!P4 LDG.E.U8 R20, desc[UR20][R14.64] ;  /* 0x000000140e14c981 */ /* 0x000f22000c1e1100 */
[----:B------:R-:W-:Y:S02]  /*2c40*/  PRMT R22, RZ, 0x7610, R22 ;  /* 0x00007610ff167816 */ /* 0x000fe40000000016 */
[----:B------:R-:W-:Y:S01]  /*2c50*/  PRMT R23, RZ, 0x7610, R23 ;  /* 0x00007610ff177816 */ /* 0x000fe20000000017 */
[----:B--2---:R2:W-:Y:S04]  /*2c60*/  STL [R1+0xac], R17 ;  /* 0x0000ac1101007387 */ /* 0x0045e80000100800 */
[----:B---3--:R3:W-:Y:S01]  /*2c70*/  STL [R1+0x94], R18 ;  /* 0x0000941201007387 */ /* 0x0087e20000100800 */
[----:B--2---:R-:W-:Y:S02]  /*2c80*/  IMAD R17, R46, 0xa, RZ ;  /* 0x0000000a2e117824 */ /* 0x004fe400078e02ff */
[----:B---3--:R-:W-:-:S03]  /*2c90*/  VIADD R18, R0, 0xffffffd5 ;  /* 0xffffffd500127836 */ /* 0x008fc60000000000 */
[CC--:B------:R-:W-:Y:S02]  /*2ca0*/  IADD3 R16, P6, PT, R17.reuse, R2.reuse, RZ ;  /* 0x0000000211107210 */ /* 0x0c0fe40007fde0ff */
[----:B------:R-:W-:Y:S02]  /*2cb0*/  ISETP.GE.U32.AND P4, PT, R18, 0x7fffff56, PT ;  /* 0x7fffff561200780c */ /* 0x000fe40003f86070 */
[----:B------:R-:W-:Y:S02]  /*2cc0*/  LEA.HI.X.SX32 R17, R17, R3, 0x1, P6 ;  /* 0x0000000311117211 */ /* 0x000fe400030f0eff */
[----:B------:R-:W-:-:S03]  /*2cd0*/  IADD3 R18, P6, PT, R19, R2, RZ ;  /* 0x0000000213127210 */ /* 0x000fc60007fde0ff */
[----:B------:R-:W2:Y:S01]  /*2ce0*/  @!P2 LDG.E.U8 R23, desc[UR20][R16.64] ;  /* 0x000000141017a981 */ /* 0x000ea2000c1e1100 */
[----:B------:R-:W-:-:S05]  /*2cf0*/  LEA.HI.X.SX32 R19, R19, R3, 0x1, P6 ;  /* 0x0000000313137211 */ /* 0x000fca00030f0eff */
[----:B------:R-:W3:Y:S04]  /*2d00*/  @!P0 LDG.E.U8 R22, desc[UR20][R18.64] ;  /* 0x0000001412168981 */ /* 0x000ee8000c1e1100 */
[----:B------:R-:W-:Y:S04]  /*2d10*/  STL [R1+0x58c], R14 ;  /* 0x00058c0e01007387 */ /* 0x000fe80000100800 */
[----:B------:R-:W-:Y:S04]  /*2d20*/  STL [R1+0x588], R15 ;  /* 0x0005880f01007387 */ /* 0x000fe80000100800 */
[----:B------:R-:W-:Y:S04]  /*2d30*/  STL [R1+0x98], R66 ;  /* 0x0000984201007387 */ /* 0x000fe80000100800 */
[----:B----4-:R4:W-:Y:S01]  /*2d40*/  STL [R1+0xa0], R20 ;  /* 0x0000a01401007387 */ /* 0x0109e20000100800 */
[----:B------:R-:W-:-:S02]  /*2d50*/  VIADD R21, R0, 0xffffffcd ;  /* 0xffffffcd00157836 */ /* 0x000fc40000000000 */
[----:B----4-:R-:W-:Y:S01]  /*2d60*/  IMAD R20, R46, 0x1a, RZ ;  /* 0x0000001a2e147824 */ /* 0x010fe200078e02ff */
[----:B------:R-:W-:Y:S04]  /*2d70*/  STL [R1+0x598], R16 ;  /* 0x0005981001007387 */ /* 0x000fe80000100800 */
[----:B------:R-:W-:Y:S01]  /*2d80*/  IADD3 R67, P6, PT, R20, R2, RZ ;  /* 0x0000000214437210 */ /* 0x000fe20007fde0ff */
[----:B------:R-:W-:Y:S01]  /*2d90*/  STL [R1+0x594], R17 ;  /* 0x0005941101007387 */ /* 0x000fe20000100800 */
[----:B------:R-:W-:-:S03]  /*2da0*/  ISETP.GE.U32.AND P2, PT, R21, 0x7fffff4e, PT ;  /* 0x7fffff4e1500780c */ /* 0x000fc60003f46070 */
[----:B------:R-:W-:Y:S01]  /*2db0*/  STL [R1+0x5a0], R18 ;  /* 0x0005a01201007387 */ /* 0x000fe20000100800 */
[----:B------:R-:W-:-:S03]  /*2dc0*/  VIADD R21, R0, 0xffffffc5 ;  /* 0xffffffc500157836 */ /* 0x000fc60000000000 */
[----:B------:R-:W-:Y:S01]  /*2dd0*/  STL [R1+0xa8], R67 ;  /* 0x0000a84301007387 */ /* 0x000fe20000100800 */
[----:B------:R-:W-:-:S03]  /*2de0*/  LEA.HI.X.SX32 R20, R20, R3, 0x1, P6 ;  /* 0x0000000314147211 */ /* 0x000fc600030f0eff */
[----:B------:R-:W-:Y:S01]  /*2df0*/  STL [R1+0x59c], R19 ;  /* 0x00059c1301007387 */ /* 0x000fe20000100800 */
[----:B------:R-:W-:Y:S01]  /*2e00*/  ISETP.GE.U32.AND P0, PT, R21, 0x7fffff46, PT ;  /* 0x7fffff461500780c */ /* 0x000fe20003f06070 */
[----:B------:R-:W-:Y:S01]  /*2e10*/  @!P3 IMAD.MOV.U32 R21, RZ, RZ, R20 ;  /* 0x000000ffff15b224 */ /* 0x000fe200078e0014 */
[----:B------:R-:W-:Y:S02]  /*2e20*/  PRMT R24, RZ, 0x7610, R24 ;  /* 0x00007610ff187816 */ /* 0x000fe40000000018 */
[----:B------:R-:W-:Y:S01]  /*2e30*/  PRMT R65, RZ, 0x7610, R65 ;  /* 0x00007610ff417816 */ /* 0x000fe20000000041 */
[----:B---3--:R3:W-:Y:S04]  /*2e40*/  STL [R1+0x84], R22 ;  /* 0x0000841601007387 */ /* 0x0087e80000100800 */
[----:B--2---:R-:W-:Y:S01]  /*2e50*/  STL [R1+0x88], R23 ;  /* 0x0000881701007387 */ /* 0x004fe20000100800 */
[----:B---3--:R-:W-:-:S03]  /*2e60*/  IMAD R22, R46, 0x22, RZ ;  /* 0x000000222e167824 */ /* 0x008fc600078e02ff */
[----:B------:R2:W-:Y:S02]  /*2e70*/  STL [R1+0x90], R20 ;  /* 0x0000901401007387 */ /* 0x0005e40000100800 */
[----:B------:R-:W-:Y:S01]  /*2e80*/  IADD3 R66, P6, PT, R22, R2, RZ ;  /* 0x0000000216427210 */ /* 0x000fe20007fde0ff */
[----:B--2---:R-:W-:-:S03]  /*2e90*/  @!P3 IMAD.MOV.U32 R20, RZ, RZ, R67 ;  /* 0x000000ffff14b224 */ /* 0x004fc600078e0043 */
[----:B------:R-:W-:Y:S02]  /*2ea0*/  LEA.HI.X.SX32 R69, R22, R3, 0x1, P6 ;  /* 0x0000000316457211 */ /* 0x000fe400030f0eff */
[----:B------:R2:W3:Y:S02]  /*2eb0*/  @!P3 LDG.E.U8 R24, desc[UR20][R20.64] ;  /* 0x000000141418b981 */ /* 0x0004e4000c1e1100 */
[----:B--2---:R-:W-:Y:S02]  /*2ec0*/  @!P5 IMAD.MOV.U32 R20, RZ, RZ, R66 ;  /* 0x000000ffff14d224 */ /* 0x004fe400078e0042 */
        /* <DEDUP_REMOVED lines=14> */
[----:B--2---:R-:W-:-:S03]  /*2fb0*/  LEA.HI.X.SX32 R69, R23, R3, 0x1, P6 ;  /* 0x0000000317457211 */ /* 0x004fc600030f0eff */
[----:B----4-:R2:W-:Y:S02]  /*2fc0*/  STL [R1+0x74], R65 ;  /* 0x0000744101007387 */ /* 0x0105e40000100800 */
[----:B------:R-:W-:-:S05]  /*2fd0*/  @!P4 IMAD.MOV.U32 R21, RZ, RZ, R69 ;  /* 0x000000ffff15c224 */ /* 0x000fca00078e0045 */
[----:B------:R3:W4:Y:S01]  /*2fe0*/  @!P4 LDG.E.U8 R64, desc[UR20][R20.64] ;  /* 0x000000141440c981 */ /* 0x000722000c1e1100 */
[----:B--2---:R-:W-:-:S04]  /*2ff0*/  IADD3 R65, P6, PT, R22, R2, RZ ;  /* 0x0000000216417210 */ /* 0x004fc80007fde0ff */
[----:B------:R-:W-:Y:S01]  /*3000*/  LEA.HI.X.SX32 R66, R22, R3, 0x1, P6 ;  /* 0x0000000316427211 */ /* 0x000fe200030f0eff */
[----:B---3--:R-:W-:-:S04]  /*3010*/  @!P2 IMAD.MOV.U32 R20, RZ, RZ, R65 ;  /* 0x000000ffff14a224 */ /* 0x008fc800078e0041 */
[----:B------:R-:W-:-:S05]  /*3020*/  @!P2 IMAD.MOV.U32 R21, RZ, RZ, R66 ;  /* 0x000000ffff15a224 */ /* 0x000fca00078e0042 */
[----:B------:R2:W3:Y:S01]  /*3030*/  @!P2 LDG.E.U8 R38, desc[UR20][R20.64] ;  /* 0x000000141426a981 */ /* 0x0004e2000c1e1100 */
[----:B------:R-:W-:-:S03]  /*3040*/  IMAD R23, R46, 0x3a, RZ ;  /* 0x0000003a2e177824 */ /* 0x000fc600078e02ff */
[----:B------:R-:W-:Y:S01]  /*3050*/  STL [R1+0x12c], R69 ;  /* 0x00012c4501007387 */ /* 0x000fe20000100800 */
[----:B------:R-:W-:-:S03]  /*3060*/  VIADD R24, R0, 0xffffffb5 ;  /* 0xffffffb500187836 */ /* 0x000fc60000000000 */
[----:B------:R-:W-:Y:S04]  /*3070*/  STL [R1+0x170], R65 ;  /* 0x0001704101007387 */ /* 0x000fe80000100800 */
[----:B------:R-:W-:Y:S01]  /*3080*/  STL [R1+0x16c], R66 ;  /* 0x00016c4201007387 */ /* 0x000fe20000100800 */
[----:B------:R-:W-:Y:S01]  /*3090*/  ISETP.GE.U32.AND P5, PT, R24, 0x7fffff36, PT ;  /* 0x7fffff361800780c */ /* 0x000fe20003fa6070 */
[C---:B------:R-:W-:Y:S02]  /*30a0*/  VIADD R24, R0.reuse, 0xffffffad ;  /* 0xffffffad00187836 */ /* 0x040fe40000000000 */
[----:B--2---:R-:W-:Y:S02]  /*30b0*/  VIADD R20, R0, 0xffffffa5 ;  /* 0xffffffa500147836 */ /* 0x004fe40000000000 */
[----:B------:R-:W-:Y:S01]  /*30c0*/  IMAD R22, R46, 0x42, RZ ;  /* 0x000000422e167824 */ /* 0x000fe200078e02ff */
[----:B------:R-:W-:-:S02]  /*30d0*/  ISETP.GE.U32.AND P4, PT, R24, 0x7fffff2e, PT ;  /* 0x7fffff2e1800780c */ /* 0x000fc40003f86070 */
[----:B------:R-:W-:Y:S02]  /*30e0*/  PRMT R24, RZ, 0x7610, R24 ;  /* 0x00007610ff187816 */ /* 0x000fe40000000018 */
[----:B------:R-:W-:Y:S02]  /*30f0*/  ISETP.GE.U32.AND P2, PT, R20, 0x7fffff26, PT ;  /* 0x7fffff261400780c */ /* 0x000fe40003f46070 */
[----:B------:R-:W-:Y:S01]  /*3100*/  PRMT R34, RZ, 0x7610, R34 ;  /* 0x00007610ff227816 */ /* 0x000fe20000000022 */
[----:B----4-:R2:W-:Y:S02]  /*3110*/  STL [R1+0x70], R64 ;  /* 0x0000704001007387 */ /* 0x0105e40000100800 */
[----:B--2---:R-:W-:-:S04]  /*3120*/  IADD3 R64, P6, PT, R23, R2, RZ ;  /* 0x0000000217407210 */ /* 0x004fc80007fde0ff */
[----:B------:R-:W-:Y:S01]  /*3130*/  LEA.HI.X.SX32 R65, R23, R3, 0x1, P6 ;  /* 0x0000000317417211 */ /* 0x000fe200030f0eff */
[----:B------:R-:W-:Y:S01]  /*3140*/  STL [R1+0x1b0], R64 ;  /* 0x0001b04001007387 */ /* 0x000fe20000100800 */
[----:B------:R-:W-:-:S03]  /*3150*/  @!P0 IMAD.MOV.U32 R20, RZ, RZ, R64 ;  /* 0x000000ffff148224 */ /* 0x000fc600078e0040 */
[----:B------:R-:W-:Y:S01]  /*3160*/  STL [R1+0x1ac], R65 ;  /* 0x0001ac4101007387 */ /* 0x000fe20000100800 */
[----:B------:R-:W-:-:S03]  /*3170*/  @!P0 IMAD.MOV.U32 R21, RZ, RZ, R65 ;  /* 0x000000ffff158224 */ /* 0x000fc600078e0041 */
[----:B---3--:R2:W-:Y:S04]  /*3180*/  STL [R1+0x7c], R38 ;  /* 0x00007c2601007387 */ /* 0x0085e80000100800 */
[----:B------:R3:W4:Y:S01]  /*3190*/  @!P0 LDG.E.U8 R24, desc[UR20][R20.64] ;  /* 0x0000001414188981 */ /* 0x000722000c1e1100 */
[----:B--2---:R-:W-:-:S04]  /*31a0*/  IADD3 R38, P6, PT, R22, R2, RZ ;  /* 0x0000000216267210 */ /* 0x004fc80007fde0ff */
[----:B------:R-:W-:Y:S01]  /*31b0*/  LEA.HI.X.SX32 R65, R22, R3, 0x1, P6 ;  /* 0x0000000316417211 */ /* 0x000fe200030f0eff */
[----:B---3--:R-:W-:-:S04]  /*31c0*/  @!P3 IMAD.MOV.U32 R20, RZ, RZ, R38 ;  /* 0x000000ffff14b224 */ /* 0x008fc800078e0026 */
[----:B------:R-:W-:-:S05]  /*31d0*/  @!P3 IMAD.MOV.U32 R21, RZ, RZ, R65 ;  /* 0x000000ffff15b224 */ /* 0x000fca00078e0041 */
[----:B------:R2:W3:Y:S01]  /*31e0*/  @!P3 LDG.E.U8 R34, desc[UR20][R20.64] ;  /* 0x000000141422b981 */ /* 0x0004e2000c1e1100 */
        /* <DEDUP_REMOVED lines=9> */
[----:B----4-:R-:W-:Y:S04]  /*3280*/  STL [R1+0x6c], R24 ;  /* 0x00006c1801007387 */ /* 0x010fe80000100800 */
[----:B------:R2:W-:Y:S04]  /*3290*/  STL [R1+0x208], R65 ;  /* 0x0002084101007387 */ /* 0x0005e80000100800 */
[----:B------:R-:W-:Y:S01]  /*32a0*/  STL [R1+0x24c], R64 ;  /* 0x00024c4001007387 */ /* 0x000fe20000100800 */
[----:B--2---:R-:W-:-:S05]  /*32b0*/  LEA.HI.X.SX32 R65, R23, R3, 0x1, P6 ;  /* 0x0000000317417211 */ /* 0x004fca00030f0eff */
[----:B------:R-:W-:Y:S01]  /*32c0*/  @!P5 IMAD.MOV.U32 R21, RZ, RZ, R65 ;  /* 0x000000ffff15d224 */ /* 0x000fe200078e0041 */
[----:B---3--:R2:W-:Y:S04]  /*32d0*/  STL [R1+0x60], R34 ;  /* 0x0000602201007387 */ /* 0x0085e80000100800 */
[----:B------:R3:W4:Y:S01]  /*32e0*/  @!P5 LDG.E.U8 R33, desc[UR20][R20.64] ;  /* 0x000000141421d981 */ /* 0x000722000c1e1100 */
[----:B--2---:R-:W-:-:S04]  /*32f0*/  IADD3 R34, P6, PT, R22, R2, RZ ;  /* 0x0000000216227210 */ /* 0x004fc80007fde0ff */
[----:B------:R-:W-:Y:S01]  /*3300*/  LEA.HI.X.SX32 R38, R22, R3, 0x1, P6 ;  /* 0x0000000316267211 */ /* 0x000fe200030f0eff */
[----:B---3--:R-:W-:-:S04]  /*3310*/  @!P4 IMAD.MOV.U32 R20, RZ, RZ, R34 ;  /* 0x000000ffff14c224 */ /* 0x008fc800078e0022 */
[----:B------:R-:W-:-:S05]  /*3320*/  @!P4 IMAD.MOV.U32 R21, RZ, RZ, R38 ;  /* 0x000000ffff15c224 */ /* 0x000fca00078e0026 */
[----:B------:R2:W3:Y:S01]  /*3330*/  @!P4 LDG.E.U8 R31, desc[UR20][R20.64] ;  /* 0x00000014141fc981 */ /* 0x0004e2000c1e1100 */
[----:B------:R-:W-:-:S03]  /*3340*/  IMAD R23, R46, 0x5a, RZ ;  /* 0x0000005a2e177824 */ /* 0x000fc600078e02ff */
[----:B------:R-:W-:Y:S04]  /*3350*/  STL [R1+0x248], R65 ;  /* 0x0002484101007387 */ /* 0x000fe80000100800 */
[----:B------:R-:W-:Y:S01]  /*3360*/  STL [R1+0x400], R34 ;  /* 0x0004002201007387 */ /* 0x000fe20000100800 */
[----:B------:R-:W-:-:S03]  /*3370*/  VIADD R24, R0, 0xffffff95 ;  /* 0xffffff9500187836 */ /* 0x000fc60000000000 */
[----:B------:R-:W-:Y:S01]  /*3380*/  STL [R1+0x3fc], R38 ;  /* 0x0003fc2601007387 */ /* 0x000fe20000100800 */
[----:B------:R-:W-:Y:S01]  /*3390*/  IMAD R22, R46, 0x62, RZ ;  /* 0x000000622e167824 */ /* 0x000fe200078e02ff */
[----:B------:R-:W-:Y:S01]  /*33a0*/  ISETP.GE.U32.AND P3, PT, R24, 0x7fffff16, PT ;  /* 0x7fffff161800780c */ /* 0x000fe20003f66070 */
[C---:B------:R-:W-:Y:S02]  /*33b0*/  VIADD R24, R0.reuse, 0xffffff8d ;  /* 0xffffff8d00187836 */ /* 0x040fe40000000000 */
[----:B--2---:R-:W-:-:S03]  /*33c0*/  VIADD R20, R0, 0xffffff85 ;  /* 0xffffff8500147836 */ /* 0x004fc60000000000 */
[----:B------:R-:W-:Y:S02]  /*33d0*/  ISETP.GE.U32.AND P5, PT, R24, 0x7fffff0e, PT ;  /* 0x7fffff0e1800780c */ /* 0x000fe40003fa6070 */
[----:B------:R-:W-:Y:S02]  /*33e0*/  PRMT R24, RZ, 0x7610, R24 ;  /* 0x00007610ff187816 */ /* 0x000fe40000000018 */
[----:B------:R-:W-:Y:S02]  /*33f0*/  ISETP.GE.U32.AND P4, PT, R20, 0x7fffff06, PT ;  /* 0x7fffff061400780c */ /* 0x000fe40003f86070 */
[----:B------:R-:W-:Y:S01]  /*3400*/  PRMT R29, RZ, 0x7610, R29 ;  /* 0x00007610ff1d7816 */ /* 0x000fe2000000001d */
[----:B----4-:R2:W-:Y:S02]  /*3410*/  STL [R1+0x68], R33 ;  /* 0x0000682101007387 */ /* 0x0105e40000100800 */
[----:B--2---:R-:W-:-:S04]  /*3420*/  IADD3 R33, P6, PT, R23, R2, RZ ;  /* 0x0000000217217210 */ /* 0x004fc80007fde0ff */
[----:B------:R-:W-:Y:S01]  /*3430*/  LEA.HI.X.SX32 R34, R23, R3, 0x1, P6 ;  /* 0x0000000317227211 */ /* 0x000fe200030f0eff */
[----:B------:R-:W-:Y:S04]  /*3440*/  STL [R1+0x428], R33 ;  /* 0x0004282101007387 */ /* 0x000fe80000100800 */
[----:B------:R-:W-:Y:S04]  /*3450*/  STL [R1+0x424], R34 ;  /* 0x0004242201007387 */ /* 0x000fe80000100800 */
[----:B---3--:R2:W-:Y:S01]  /*3460*/  STL [R1+0x64], R31 ;  /* 0x0000641f01007387 */ /* 0x0085e20000100800 */
[----:B------:R-:W-:-:S02]  /*3470*/  @!P2 IMAD.MOV.U32 R20, RZ, RZ, R33 ;  /* 0x000000ffff14a224 */ /* 0x000fc400078e0021 */
[----:B------:R-:W-:-:S05]  /*3480*/  @!P2 IMAD.MOV.U32 R21, RZ, RZ, R34 ;  /* 0x000000ffff15a224 */ /* 0x000fca00078e0022 */
[----:B------:R3:W4:Y:S01]  /*3490*/  @!P2 LDG.E.U8 R24, desc[UR20][R20.64] ;  /* 0x000000141418a981 */ /* 0x000722000c1e1100 */
[----:B--2---:R-:W-:-:S04]  /*34a0*/  IADD3 R31, P6, PT, R22, R2, RZ ;  /* 0x00000002161f7210 */ /* 0x004fc80007fde0ff */
[----:B------:R-:W-:Y:S01]  /*34b0*/  LEA.HI.X.SX32 R34, R22, R3, 0x1, P6 ;  /* 0x0000000316227211 */ /* 0x000fe200030f0eff */
[----:B---3--:R-:W-:-:S04]  /*34c0*/  @!P0 IMAD.MOV.U32 R20, RZ, RZ, R31 ;  /* 0x000000ffff148224 */ /* 0x008fc800078e001f */
[----:B------:R-:W-:-:S05]  /*34d0*/  @!P0 IMAD.MOV.U32 R21, RZ, RZ, R34 ;  /* 0x000000ffff158224 */ /* 0x000fca00078e0022 */
[----:B------:R-:W2:Y:S01]  /*34e0*/  @!P0 LDG.E.U8 R29, desc[UR20][R20.64] ;  /* 0x00000014141d8981 */ /* 0x000ea2000c1e1100 */
[----:B------:R-:W-:-:S05]  /*34f0*/  VIADD R23, R0, 0xfffffffc ;  /* 0xfffffffc00177836 */ /* 0x000fca0000000000 */
[----:B------:R-:W-:Y:S01]  /*3500*/  ISETP.GE.U32.AND P2, PT, R23, 0x7fffff7d, PT ;  /* 0x7fffff7d1700780c */ /* 0x000fe20003f46070 */
[C---:B------:R-:W-:Y:S01]  /*3510*/  IMAD R23, R46.reuse, 0x6a, RZ ;  /* 0x0000006a2e177824 */ /* 0x040fe200078e02ff */
[----:B------:R-:W-:Y:S01]  /*3520*/  STL [R1+0x450], R31 ;  /* 0x0004501f01007387 */ /* 0x000fe20000100800 */
[----:B------:R-:W-:-:S03]  /*3530*/  IMAD R22, R46, 0x72, RZ ;  /* 0x000000722e167824 */ /* 0x000fc600078e02ff */
[C---:B------:R-:W-:Y:S02]  /*3540*/  IADD3 R33, P6, PT, R23.reuse, R2, RZ ;  /* 0x0000000217217210 */ /* 0x040fe40007fde0ff */
[----:B------:R-:W-:Y:S01]  /*3550*/  PRMT R25, RZ, 0x7610, R25 ;  /* 0x00007610ff197816 */ /* 0x000fe20000000019 */
[----:B----4-:R-:W-:Y:S04]  /*3560*/  STL [R1+0x54], R24 ;  /* 0x0000541801007387 */ /* 0x010fe80000100800 */
[----:B------:R3:W-:Y:S04]  /*3570*/  STL [R1+0x44c], R34 ;  /* 0x00044c2201007387 */ /* 0x0007e80000100800 */
[----:B------:R-:W-:Y:S01]  /*3580*/  STL [R1+0x478], R33 ;  /* 0x0004782101007387 */ /* 0x000fe20000100800 */
[----:B---3--:R-:W-:Y:S01]  /*3590*/  LEA.HI.X.SX32 R34, R23, R3, 0x1, P6 ;  /* 0x0000000317227211 */ /* 0x008fe200030f0eff */
[----:B------:R-:W-:-:S02]  /*35a0*/  IMAD R23, R46, 0x7a, RZ ;  /* 0x0000007a2e177824 */ /* 0x000fc400078e02ff */
[----:B--2---:R2:W-:Y:S02]  /*35b0*/  STL [R1+0x58], R29 ;  /* 0x0000581d01007387 */ /* 0x0045e40000100800 */
[----:B--2---:R-:W-:-:S04]  /*35c0*/  IADD3 R29, P6, PT, R22, R2, RZ ;  /* 0x00000002161d7210 */ /* 0x004fc80007fde0ff */
[----:B------:R-:W-:Y:S02]  /*35d0*/  LEA.HI.X.SX32 R31, R22, R3, 0x1, P6 ;  /* 0x00000003161f7211 */ /* 0x000fe400030f0eff */
[----:B------:R-:W-:-:S04]  /*35e0*/  IADD3 R22, P6, PT, R23, R2, RZ ;  /* 0x0000000217167210 */ /* 0x000fc80007fde0ff */
[----:B------:R-:W-:-:S05]  /*35f0*/  LEA.HI.X.SX32 R23, R23, R3, 0x1, P6 ;  /* 0x0000000317177211 */ /* 0x000fca00030f0eff */
[----:B------:R-:W2:Y:S01]  /*3600*/  @!P4 LDG.E.U8 R25, desc[UR20][R22.64] ;  /* 0x000000141619c981 */ /* 0x000ea2000c1e1100 */
[----:B------:R-:W-:Y:S01]  /*3610*/  PRMT R32, RZ, 0x7610, R32 ;  /* 0x00007610ff207816 */ /* 0x000fe20000000020 */
[----:B------:R-:W-:Y:S02]  /*3620*/  @!P3 IMAD.MOV.U32 R20, RZ, RZ, R33 ;  /* 0x000000ffff14b224 */ /* 0x000fe400078e0021 */
[----:B------:R-:W-:Y:S01]  /*3630*/  @!P3 IMAD.MOV.U32 R21, RZ, RZ, R34 ;  /* 0x000000ffff15b224 */ /* 0x000fe200078e0022 */
[----:B------:R-:W-:-:S04]  /*3640*/  PRMT R27, RZ, 0x7610, R27 ;  /* 0x00007610ff1b7816 */ /* 0x000fc8000000001b */
[----:B------:R3:W4:Y:S01]  /*3650*/  @!P3 LDG.E.U8 R32, desc[UR20][R20.64] ;  /* 0x000000141420b981 */ /* 0x000722000c1e1100 */
[----:B------:R-:W-:Y:S02]  /*3660*/  VIADD R24, R0, 0xfffffff4 ;  /* 0xfffffff400187836 */ /* 0x000fe40000000000 */
[----:B---3--:R-:W-:Y:S02]  /*3670*/  @!P5 IMAD.MOV.U32 R20, RZ, RZ, R29 ;  /* 0x000000ffff14d224 */ /* 0x008fe400078e001d */
[----:B------:R-:W-:-:S05]  /*3680*/  @!P5 IMAD.MOV.U32 R21, RZ, RZ, R31 ;  /* 0x000000ffff15d224 */ /* 0x000fca00078e001f */
[----:B------:R3:W4:Y:S01]  /*3690*/  @!P5 LDG.E.U8 R27, desc[UR20][R20.64] ;  /* 0x00000014141bd981 */ /* 0x000722000c1e1100 */
[----:B------:R-:W-:Y:S01]  /*36a0*/  ISETP.GE.U32.AND P0, PT, R24, 0x7fffff75, PT ;  /* 0x7fffff751800780c */ /* 0x000fe20003f06070 */
[C---:B------:R-:W-:Y:S02]  /*36b0*/  VIADD R24, R0.reuse, 0xffffffec ;  /* 0xffffffec00187836 */ /* 0x040fe40000000000 */
[----:B---3--:R-:W-:Y:S02]  /*36c0*/  VIADD R20, R0, 0xffffffe4 ;  /* 0xffffffe400147836 */ /* 0x008fe40000000000 */
[----:B------:R-:W-:-:S03]  /*36d0*/  IMAD R21, R46, 0x3, RZ ;  /* 0x000000032e157824 */ /* 0x000fc600078e02ff */
[----:B------:R-:W-:Y:S02]  /*36e0*/  ISETP.GE.U32.AND P5, PT, R20, 0x7fffff65, PT ;  /* 0x7fffff651400780c */ /* 0x000fe40003fa6070 */
[C---:B------:R-:W-:Y:S01]  /*36f0*/  IADD3 R20, P6, PT, R21.reuse, R2, RZ ;  /* 0x0000000215147210 */ /* 0x040fe20007fde0ff */
[----:B------:R-:W-:Y:S01]  /*3700*/  STL [R1+0x474], R34 ;  /* 0x0004742201007387 */ /* 0x000fe20000100800 */
[----:B------:R-:W-:Y:S02]  /*3710*/  PRMT R26, RZ, 0x7610, R26 ;  /* 0x00007610ff1a7816 */ /* 0x000fe4000000001a */
[----:B------:R-:W-:Y:S01]  /*3720*/  LEA.HI.X.SX32 R21, R21, R3, 0x1, P6 ;  /* 0x0000000315157211 */ /* 0x000fe200030f0eff */
[----:B------:R-:W-:Y:S01]  /*3730*/  STL [R1+0x4a0], R29 ;  /* 0x0004a01d01007387 */ /* 0x000fe20000100800 */
[----:B------:R-:W-:Y:S01]  /*3740*/  ISETP.GE.U32.AND P3, PT, R24, 0x7fffff6d, PT ;  /* 0x7fffff6d1800780c */ /* 0x000fe20003f66070 */
[----:B------:R-:W-:Y:S02]  /*3750*/  VIADD R24, R0, 0xffffffdc ;  /* 0xffffffdc00187836 */ /* 0x000fe40000000000 */
[----:B------:R-:W-:Y:S04]  /*3760*/  STL [R1+0x49c], R31 ;  /* 0x00049c1f01007387 */ /* 0x000fe80000100800 */
[----:B------:R-:W-:Y:S04]  /*3770*/  STL [R1+0x4c8], R22 ;  /* 0x0004c81601007387 */ /* 0x000fe80000100800 */
[----:B------:R3:W-:Y:S01]  /*3780*/  STL [R1+0x4c4], R23 ;  /* 0x0004c41701007387 */ /* 0x0007e20000100800 */
[----:B------:R-:W-:-:S03]  /*3790*/  ISETP.GE.U32.AND P4, PT, R24, 0x7fffff5d, PT ;  /* 0x7fffff5d1800780c */ /* 0x000fc60003f86070 */
[----:B------:R-:W4:Y:S01]  /*37a0*/  @!P2 LDG.E.U8 R26, desc[UR20][R20.64] ;  /* 0x00000014141aa981 */ /* 0x000f22000c1e1100 */
[----:B------:R-:W-:Y:S02]  /*37b0*/  VIADD R24, R0, 0xffffffd4 ;  /* 0xffffffd400187836 */ /* 0x000fe40000000000 */
[----:B---3--:R-:W-:Y:S01]  /*37c0*/  IMAD R23, R46, 0xb, RZ ;  /* 0x0000000b2e177824 */ /* 0x008fe200078e02ff */
[----:B------:R-:W-:-:S04]  /*37d0*/  PRMT R28, RZ, 0x7610, R28 ;  /* 0x00007610ff1c7816 */ /* 0x000fc8000000001c */
[C---:B------:R-:W-:Y:S02]  /*37e0*/  IADD3 R22, P6, PT, R23.reuse, R2, RZ ;  /* 0x0000000217167210 */ /* 0x040fe40007fde0ff */
[----:B------:R-:W-:Y:S02]  /*37f0*/  ISETP.GE.U32.AND P2, PT, R24, 0x7fffff55, PT ;  /* 0x7fffff551800780c */ /* 0x000fe40003f46070 */
[----:B------:R-:W-:Y:S02]  /*3800*/  LEA.HI.X.SX32 R23, R23, R3, 0x1, P6 ;  /* 0x0000000317177211 */ /* 0x000fe400030f0eff */
[----:B------:R-:W-:-:S03]  /*3810*/  PRMT R15, RZ, 0x7610, R15 ;  /* 0x00007610ff0f7816 */ /* 0x000fc6000000000f */
[----:B------:R-:W3:Y:S04]  /*3820*/  @!P0 LDG.E.U8 R28, desc[UR20][R22.64] ;  /* 0x00000014161c8981 */ /* 0x000ee8000c1e1100 */
[----:B--2---:R2:W-:Y:S02]  /*3830*/  STL [R1+0x44], R25 ;  /* 0x0000441901007387 */ /* 0x0045e40000100800 */
[----:B--2---:R-:W-:-:S05]  /*3840*/  IMAD R25, R46, 0x13, RZ ;  /* 0x000000132e197824 */ /* 0x004fca00078e02ff */
[----:B------:R-:W-:-:S04]  /*3850*/  IADD3 R24, P6, PT, R25, R2, RZ ;  /* 0x0000000219187210 */ /* 0x000fc80007fde0ff */
[----:B------:R-:W-:-:S05]  /*3860*/  LEA.HI.X.SX32 R25, R25, R3, 0x1, P6 ;  /* 0x0000000319197211 */ /* 0x000fca00030f0eff */
[----:B------:R-:W2:Y:S04]  /*3870*/  @!P3 LDG.E.U8 R15, desc[UR20][R24.64] ;  /* 0x00000014180fb981 */ /* 0x000ea8000c1e1100 */
[----:B------:R-:W-:Y:S04]  /*3880*/  STL [R1+0x5a8], R20 ;  /* 0x0005a81401007387 */ /* 0x000fe80000100800 */
[----:B------:R-:W-:Y:S04]  /*3890*/  STL [R1+0x5a4], R21 ;  /* 0x0005a41501007387 */ /* 0x000fe80000100800 */
[----:B----4-:R-:W-:Y:S04]  /*38a0*/  STL [R1+0x50], R32 ;  /* 0x0000502001007387 */ /* 0x010fe80000100800 */
[----:B------:R4:W-:Y:S02]  /*38b0*/  STL [R1+0x4c], R27 ;  /* 0x00004c1b01007387 */ /* 0x0009e40000100800 */
[----:B----4-:R-:W-:-:S02]  /*38c0*/  VIADD R27, R0, 0xffffffcc ;  /* 0xffffffcc001b7836 */ /* 0x010fc40000000000 */
[----:B------:R4:W-:Y:S02]  /*38d0*/  STL [R1+0x40], R26 ;  /* 0x0000401a01007387 */ /* 0x0009e40000100800 */
[----:B----4-:R-:W-:Y:S02]  /*38e0*/  IMAD R26, R46, 0x1b, RZ ;  /* 0x0000001b2e1a7824 */ /* 0x010fe400078e02ff */
[----:B------:R-:W-:Y:S03]  /*38f0*/  STL [R1+0x5b0], R22 ;  /* 0x0005b01601007387 */ /* 0x000fe60000100800 */
[----:B------:R-:W-:Y:S01]  /*3900*/  IADD3 R31, P6, PT, R26, R2, RZ ;  /* 0x000000021a1f7210 */ /* 0x000fe20007fde0ff */
[----:B------:R-:W-:Y:S01]  /*3910*/  STL [R1+0x5ac], R23 ;  /* 0x0005ac1701007387 */ /* 0x000fe20000100800 */
[----:B------:R-:W-:-:S03]  /*3920*/  ISETP.GE.U32.AND P0, PT, R27, 0x7fffff4d, PT ;  /* 0x7fffff4d1b00780c */ /* 0x000fc60003f06070 */
[----:B------:R-:W-:Y:S01]  /*3930*/  STL [R1+0x5b8], R24 ;  /* 0x0005b81801007387 */ /* 0x000fe20000100800 */
[----:B------:R-:W-:Y:S01]  /*3940*/  LEA.HI.X.SX32 R26, R26, R3, 0x1, P6 ;  /* 0x000000031a1a7211 */ /* 0x000fe200030f0eff */
[----:B------:R-:W-:Y:S02]  /*3950*/  VIADD R27, R0, 0xffffffc4 ;  /* 0xffffffc4001b7836 */ /* 0x000fe40000000000 */
[----:B------:R-:W-:Y:S04]  /*3960*/  STL [R1+0xb8], R31 ;  /* 0x0000b81f01007387 */ /* 0x000fe80000100800 */
[----:B------:R-:W-:Y:S04]  /*3970*/  STL [R1+0x5b4], R25 ;  /* 0x0005b41901007387 */ /* 0x000fe80000100800 */
[----:B---3--:R3:W-:Y:S01]  /*3980*/  STL [R1+0x10], R28 ;  /* 0x0000101c01007387 */ /* 0x0087e20000100800 */
[----:B------:R-:W-:Y:S01]  /*3990*/  ISETP.GE.U32.AND P3, PT, R27, 0x7fffff45, PT ;  /* 0x7fffff451b00780c */ /* 0x000fe20003f66070 */
[----:B------:R-:W-:-:S02]  /*39a0*/  @!P5 IMAD.MOV.U32 R27, RZ, RZ, R26 ;  /* 0x000000ffff1bd224 */ /* 0x000fc400078e001a */
[----:B------:R4:W-:Y:S01]  /*39b0*/  STL [R1+0xb4], R26 ;  /* 0x0000b41a01007387 */ /* 0x0009e20000100800 */
[----:B------:R-:W-:Y:S01]  /*39c0*/  PRMT R30, RZ, 0x7610, R30 ;  /* 0x00007610ff1e7816 */ /* 0x000fe2000000001e */
[----:B---3--:R-:W-:Y:S02]  /*39d0*/  IMAD R28, R46, 0x23, RZ ;  /* 0x000000232e1c7824 */ /* 0x008fe400078e02ff */
[----:B----4-:R-:W-:Y:S01]  /*39e0*/  @!P5 IMAD.MOV.U32 R26, RZ, RZ, R31 ;  /* 0x000000ffff1ad224 */ /* 0x010fe200078e001f */
[----:B------:R-:W-:-:S04]  /*39f0*/  PRMT R14, RZ, 0x7610, R14 ;  /* 0x00007610ff0e7816 */ /* 0x000fc8000000000e */
[----:B------:R3:W4:Y:S04]  /*3a00*/  @!P5 LDG.E.U8 R30, desc[UR20][R26.64] ;  /* 0x000000141a1ed981 */ /* 0x000728000c1e1100 */
[----:B--2---:R2:W-:Y:S02]  /*3a10*/  STL [R1+0x4], R15 ;  /* 0x0000040f01007387 */ /* 0x0045e40000100800 */
        /* <DEDUP_REMOVED lines=18> */
[----:B------:R-:W-:-:S05]  /*3b40*/  @!P2 IMAD.MOV.U32 R27, RZ, RZ, R32 ;  /* 0x000000ffff1ba224 */ /* 0x000fca00078e0020 */
        /* <DEDUP_REMOVED lines=9> */
[----:B------:R-:W-:Y:S04]  /*3be0*/  STL [R1+0x178], R14 ;  /* 0x0001780e01007387 */ /* 0x000fe80000100800 */
[----:B------:R-:W-:Y:S01]  /*3bf0*/  STL [R1+0x174], R15 ;  /* 0x0001740f01007387 */ /* 0x000fe20000100800 */
[----:B--2---:R-:W-:Y:S02]  /*3c00*/  VIADD R26, R0, 0xffffffa4 ;  /* 0xffffffa4001a7836 */ /* 0x004fe40000000000 */
[----:B------:R-:W-:Y:S01]  /*3c10*/  IMAD R28, R46, 0x43, RZ ;  /* 0x000000432e1c7824 */ /* 0x000fe200078e02ff */
[----:B------:R-:W-:-:S02]  /*3c20*/  PRMT R12, RZ, 0x7610, R12 ;  /* 0x00007610ff0c7816 */ /* 0x000fc4000000000c */
        /* <DEDUP_REMOVED lines=16> */
[C---:B------:R-:W-:Y:S02]  /*3d30*/  VIADD R29, R0.reuse, 0xffffff9c ;  /* 0xffffff9c001d7836 */ /* 0x040fe40000000000 */
[----:B------:R-:W-:-:S03]  /*3d40*/  VIADD R30, R0, 0xffffffb4 ;  /* 0xffffffb4001e7836 */ /* 0x000fc60000000000 */
[----:B------:R-:W-:Y:S01]  /*3d50*/  ISETP.GE.U32.AND P3, PT, R29, 0x7fffff1d, PT ;  /* 0x7fffff1d1d00780c */ /* 0x000fe20003f66070 */
[----:B------:R-:W-:Y:S01]  /*3d60*/  IMAD R29, R46, 0x4b, RZ ;  /* 0x0000004b2e1d7824 */ /* 0x000fe200078e02ff */
[----:B------:R-:W-:Y:S01]  /*3d70*/  ISETP.GE.U32.AND P4, PT, R30, 0x7fffff35, PT ;  /* 0x7fffff351e00780c */ /* 0x000fe20003f86070 */
[----:B------:R-:W-:Y:S04]  /*3d80*/  STL [R1+0x214], R11 ;  /* 0x0002140b01007387 */ /* 0x000fe80000100800 */
[----:B------:R-:W-:Y:S01]  /*3d90*/  STL [R1+0x210], R13 ;  /* 0x0002100d01007387 */ /* 0x000fe20000100800 */
[----:B------:R-:W-:Y:S02]  /*3da0*/  VIADD R30, R0, 0xffffffac ;  /* 0xffffffac001e7836 */ /* 0x000fe40000000000 */
[----:B------:R-:W-:Y:S01]  /*3db0*/  IMAD R28, R46, 0x53, RZ ;  /* 0x000000532e1c7824 */ /* 0x000fe200078e02ff */
[----:B------:R-:W-:-:S02]  /*3dc0*/  PRMT R9, RZ, 0x7610, R9 ;  /* 0x00007610ff097816 */ /* 0x000fc40000000009 */
[----:B------:R-:W-:Y:S02]  /*3dd0*/  ISETP.GE.U32.AND P2, PT, R30, 0x7fffff2d, PT ;  /* 0x7fffff2d1e00780c */ /* 0x000fe40003f46070 */
[----:B------:R-:W-:Y:S01]  /*3de0*/  PRMT R7, RZ, 0x7610, R7 ;  /* 0x00007610ff077816 */ /* 0x000fe20000000007 */
[----:B----4-:R4:W-:Y:S02]  /*3df0*/  STL [R1+0x28], R12 ;  /* 0x0000280c01007387 */ /* 0x0109e40000100800 */
[----:B----4-:R-:W-:-:S04]  /*3e00*/  IADD3 R12, P6, PT, R29, R2, RZ ;  /* 0x000000021d0c7210 */ /* 0x010fc80007fde0ff */
[----:B------:R-:W-:Y:S01]  /*3e10*/  LEA.HI.X.SX32 R13, R29, R3, 0x1, P6 ;  /* 0x000000031d0d7211 */ /* 0x000fe200030f0eff */
[----:B------:R-:W-:Y:S01]  /*3e20*/  STL [R1+0x254], R12 ;  /* 0x0002540c01007387 */ /* 0x000fe20000100800 */
[----:B--2---:R-:W-:-:S03]  /*3e30*/  @!P4 IMAD.MOV.U32 R26, RZ, RZ, R12 ;  /* 0x000000ffff1ac224 */ /* 0x004fc600078e000c */
        /* <DEDUP_REMOVED lines=12> */
[----:B------:R-:W-:Y:S02]  /*3f00*/  IMAD R28, R46, 0x63, RZ ;  /* 0x000000632e1c7824 */ /* 0x000fe400078e02ff */
[----:B--2---:R-:W-:Y:S01]  /*3f10*/  VIADD R26, R0, 0xffffff84 ;  /* 0xffffff84001a7836 */ /* 0x004fe20000000000 */
[----:B------:R-:W-:-:S04]  /*3f20*/  PRMT R8, RZ, 0x7610, R8 ;  /* 0x00007610ff087816 */ /* 0x000fc80000000008 */
[----:B------:R-:W-:Y:S02]  /*3f30*/  ISETP.GE.U32.AND P2, PT, R26, 0x7fffff05, PT ;  /* 0x7fffff051a00780c */ /* 0x000fe40003f46070 */
[----:B------:R-:W-:Y:S01]  /*3f40*/  PRMT R6, RZ, 0x7610, R6 ;  /* 0x00007610ff067816 */ /* 0x000fe20000000006 */
[----:B----4-:R2:W-:Y:S02]  /*3f50*/  STL [R1+0x24], R9 ;  /* 0x0000240901007387 */ /* 0x0105e40000100800 */
[----:B--2---:R-:W-:-:S04]  /*3f60*/  IADD3 R9, P6, PT, R29, R2, RZ ;  /* 0x000000021d097210 */ /* 0x004fc80007fde0ff */
[----:B------:R-:W-:Y:S01]  /*3f70*/  LEA.HI.X.SX32 R10, R29, R3, 0x1, P6 ;  /* 0x000000031d0a7211 */ /* 0x000fe200030f0eff */
[----:B------:R-:W-:Y:S04]  /*3f80*/  STL [R1+0x430], R9 ;  /* 0x0004300901007387 */ /* 0x000fe80000100800 */
[----:B------:R-:W-:Y:S01]  /*3f90*/  STL [R1+0x42c], R10 ;  /* 0x00042c0a01007387 */ /* 0x000fe20000100800 */
[----:B------:R-:W-:Y:S02]  /*3fa0*/  @!P0 IMAD.MOV.U32 R26, RZ, RZ, R9 ;  /* 0x000000ffff1a8224 */ /* 0x000fe400078e0009 */
        /* <DEDUP_REMOVED lines=13> */
[----:B------:R-:W-:Y:S01]  /*4080*/  STL [R1+0x458], R7 ;  /* 0x0004580701007387 */ /* 0x000fe20000100800 */
[----:B------:R-:W-:-:S03]  /*4090*/  VIADD R30, R0, 0xffffff8c ;  /* 0xffffff8c001e7836 */ /* 0x000fc60000000000 */
[----:B------:R-:W-:Y:S01]  /*40a0*/  STL [R1+0x454], R9 ;  /* 0x0004540901007387 */ /* 0x000fe20000100800 */
[----:B------:R-:W-:Y:S01]  /*40b0*/  IMAD R28, R46, 0x73, RZ ;  /* 0x000000732e1c7824 */ /* 0x000fe200078e02ff */
[----:B------:R-:W-:Y:S02]  /*40c0*/  ISETP.GE.U32.AND P4, PT, R30, 0x7fffff0d, PT ;  /* 0x7fffff0d1e00780c */ /* 0x000fe40003f86070 */
[----:B------:R-:W-:Y:S02]  /*40d0*/  PRMT R4, RZ, 0x7610, R4 ;  /* 0x00007610ff047816 */ /* 0x000fe40000000004 */
        /* <DEDUP_REMOVED lines=18> */
[C---:B------:R-:W-:Y:S01]  /*4200*/  VIADD R30, R0.reuse, 0xfffffff3 ;  /* 0xfffffff3001e7836 */ /* 0x040fe20000000000 */
[----:B------:R-:W-:Y:S01]  /*4210*/  PRMT R24, RZ, 0x7610, R24 ;  /* 0x00007610ff187816 */ /* 0x000fe20000000018 */
[----:B--2---:R-:W-:-:S03]  /*4220*/  VIADD R26, R0, 0xffffffe3 ;  /* 0xffffffe3001a7836 */ /* 0x004fc60000000000 */
[----:B------:R-:W-:Y:S01]  /*4230*/  ISETP.GE.U32.AND P3, PT, R30, 0x7fffff74, PT ;  /* 0x7fffff741e00780c */ /* 0x000fe20003f66070 */
[----:B------:R-:W-:Y:S02]  /*4240*/  VIADD R30, R0, 0xffffffeb ;  /* 0xffffffeb001e7836 */ /* 0x000fe40000000000 */
[----:B------:R-:W-:Y:S01]  /*4250*/  IMAD.SHL.U32 R27, R46, 0x4, RZ ;  /* 0x000000042e1b7824 */ /* 0x000fe200078e00ff */
[----:B------:R-:W-:Y:S02]  /*4260*/  ISETP.GE.U32.AND P4, PT, R26, 0x7fffff64, PT ;  /* 0x7fffff641a00780c */ /* 0x000fe40003f86070 */
[----:B------:R-:W-:Y:S01]  /*4270*/  ISETP.GE.U32.AND P5, PT, R30, 0x7fffff6c, PT ;  /* 0x7fffff6c1e00780c */ /* 0x000fe20003fa6070 */
[----:B------:R-:W-:Y:S01]  /*4280*/  VIADD R30, R0, 0xffffffdb ;  /* 0xffffffdb001e7836 */ /* 0x000fe20000000000 */
[----:B------:R-:W-:Y:S01]  /*4290*/  PRMT R25, RZ, 0x7610, R25 ;  /* 0x00007610ff197816 */ /* 0x000fe20000000019 */
[----:B------:R-:W-:Y:S01]  /*42a0*/  IMAD R34, R46, 0x1c, RZ ;  /* 0x0000001c2e227824 */ /* 0x000fe200078e02ff */
[----:B------:R-:W-:Y:S01]  /*42b0*/  PRMT R23, RZ, 0x7610, R23 ;  /* 0x00007610ff177816 */ /* 0x000fe20000000017 */
[----:B------:R-:W-:Y:S01]  /*42c0*/  VIADD R31, R0, 0xffffffd3 ;  /* 0xffffffd3001f7836 */ /* 0x000fe20000000000 */
[----:B----4-:R2:W-:Y:S02]  /*42d0*/  STL [R1+0xc], R4 ;  /* 0x00000c0401007387 */ /* 0x0105e40000100800 */
[----:B--2---:R-:W-:-:S05]  /*42e0*/  IADD3 R4, P6, PT, R29, R2, RZ ;  /* 0x000000021d047210 */ /* 0x004fca0007fde0ff */
[----:B------:R-:W-:Y:S01]  /*42f0*/  STL [R1+0x4d0], R4 ;  /* 0x0004d00401007387 */ /* 0x000fe20000100800 */
[----:B------:R-:W-:Y:S01]  /*4300*/  @!P2 IMAD.MOV.U32 R28, RZ, RZ, R4 ;  /* 0x000000ffff1ca224 */ /* 0x000fe200078e0004 */
[----:B------:R-:W-:Y:S02]  /*4310*/  PRMT R22, RZ, 0x7610, R22 ;  /* 0x00007610ff167816 */ /* 0x000fe40000000016 */
[----:B------:R-:W-:Y:S02]  /*4320*/  PRMT R20, RZ, 0x7610, R20 ;  /* 0x00007610ff147816 */ /* 0x000fe40000000014 */
[----:B------:R-:W-:Y:S02]  /*4330*/  PRMT R21, RZ, 0x7610, R21 ;  /* 0x00007610ff157816 */ /* 0x000fe40000000015 */
[----:B------:R-:W-:Y:S02]  /*4340*/  PRMT R124, RZ, 0x7610, R124 ;  /* 0x00007610ff7c7816 */ /* 0x000fe4000000007c */
[----:B------:R-:W-:-:S02]  /*4350*/  PRMT R18, RZ, 0x7610, R18 ;  /* 0x00007610ff127816 */ /* 0x000fc40000000012 */
[----:B------:R-:W-:Y:S01]  /*4360*/  PRMT R19, RZ, 0x7610, R19 ;  /* 0x00007610ff137816 */ /* 0x000fe20000000013 */
[----:B------:R-:W-:Y:S01]  /*4370*/  VIADD R38, R0, 0xffffffb3 ;  /* 0xffffffb300267836 */ /* 0x000fe20000000000 */
[----:B------:R-:W-:Y:S02]  /*4380*/  PRMT R121, RZ, 0x7610, R121 ;  /* 0x00007610ff797816 */ /* 0x000fe40000000079 */
[----:B------:R-:W-:Y:S02]  /*4390*/  PRMT R16, RZ, 0x7610, R16 ;  /* 0x00007610ff107816 */ /* 0x000fe40000000010 */
[----:B------:R-:W-:Y:S02]  /*43a0*/  PRMT R17, RZ, 0x7610, R17 ;  /* 0x00007610ff117816 */ /* 0x000fe40000000011 */
[----:B------:R-:W-:Y:S02]  /*43b0*/  PRMT R117, RZ, 0x7610, R117 ;  /* 0x00007610ff757816 */ /* 0x000fe40000000075 */
[----:B------:R-:W-:-:S02]  /*43c0*/  PRMT R125, RZ, 0x7610, R125 ;  /* 0x00007610ff7d7816 */ /* 0x000fc4000000007d */
[----:B------:R-:W-:Y:S02]  /*43d0*/  PRMT R120, RZ, 0x7610, R120 ;  /* 0x00007610ff787816 */ /* 0x000fe40000000078 */
[----:B------:R-:W-:Y:S02]  /*43e0*/  PRMT R119, RZ, 0x7610, R119 ;  /* 0x00007610ff777816 */ /* 0x000fe40000000077 */
[----:B------:R-:W-:Y:S02]  /*43f0*/  PRMT R123, RZ, 0x7610, R123 ;  /* 0x00007610ff7b7816 */ /* 0x000fe4000000007b */
[----:B------:R-:W-:Y:S01]  /*4400*/  PRMT R122, RZ, 0x7610, R122 ;  /* 0x00007610ff7a7816 */ /* 0x000fe2000000007a */
[----:B------:R-:W-:Y:S01]  /*4410*/  IMAD R97, R46, 0x15, RZ ;  /* 0x000000152e617824 */ /* 0x000fe200078e02ff */
[----:B------:R-:W-:Y:S02]  /*4420*/  PRMT R116, RZ, 0x7610, R116 ;  /* 0x00007610ff747816 */ /* 0x000fe40000000074 */
[----:B------:R-:W-:Y:S01]  /*4430*/  PRMT R115, RZ, 0x7610, R115 ;  /* 0x00007610ff737816 */ /* 0x000fe20000000073 */
[----:B---3--:R2:W-:Y:S02]  /*4440*/  STL [R1+0x8], R5 ;  /* 0x0000080501007387 */ /* 0x0085e40000100800 */
[----:B--2---:R-:W-:-:S05]  /*4450*/  LEA.HI.X.SX32 R5, R29, R3, 0x1, P6 ;  /* 0x000000031d057211 */ /* 0x004fca00030f0eff */
[----:B------:R-:W-:Y:S01]  /*4460*/  @!P2 IMAD.MOV.U32 R29, RZ, RZ, R5 ;  /* 0x000000ffff1da224 */ /* 0x000fe200078e0005 */
[----:B------:R-:W-:-:S04]  /*4470*/  IADD3 R26, P6, PT, R27, R2, RZ ;  /* 0x000000021b1a7210 */ /* 0x000fc80007fde0ff */
[----:B------:R2:W3:Y:S01]  /*4480*/  @!P2 LDG.E.U8 R24, desc[UR20][R28.64] ;  /* 0x000000141c18a981 */ /* 0x0004e2000c1e1100 */
[----:B------:R-:W-:Y:S01]  /*4490*/  ISETP.GE.U32.AND P2, PT, R30, 0x7fffff5c, PT ;  /* 0x7fffff5c1e00780c */ /* 0x000fe20003f46070 */
[----:B------:R-:W-:Y:S01]  /*44a0*/  IMAD R30, R46, 0x14, RZ ;  /* 0x000000142e1e7824 */ /* 0x000fe200078e02ff */
[----:B------:R-:W-:-:S05]  /*44b0*/  LEA.HI.X.SX32 R27, R27, R3, 0x1, P6 ;  /* 0x000000031b1b7211 */ /* 0x000fca00030f0eff */
[----:B------:R-:W4:Y:S01]  /*44c0*/  @!P0 LDG.E.U8 R25, desc[UR20][R26.64] ;  /* 0x000000141a198981 */ /* 0x000f22000c1e1100 */
[----:B--2---:R-:W-:-:S05]  /*44d0*/  IMAD R29, R46, 0xc, RZ ;  /* 0x0000000c2e1d7824 */ /* 0x004fca00078e02ff */
[----:B------:R-:W-:-:S04]  /*44e0*/  IADD3 R28, P6, PT, R29, R2, RZ ;  /* 0x000000021d1c7210 */ /* 0x000fc80007fde0ff */
[-C--:B------:R-:W-:Y:S02]  /*44f0*/  LEA.HI.X.SX32 R29, R29, R3.reuse, 0x1, P6 ;  /* 0x000000031d1d7211 */ /* 0x080fe400030f0eff */
[CC--:B------:R-:W-:Y:S02]  /*4500*/  IADD3 R89, P6, PT, R30.reuse, R2.reuse, RZ ;  /* 0x000000021e597210 */ /* 0x0c0fe40007fde0ff */
[----:B------:R-:W-:Y:S01]  /*4510*/  ISETP.GE.U32.AND P0, PT, R31, 0x7fffff54, PT ;  /* 0x7fffff541f00780c */ /* 0x000fe20003f06070 */
[----:B------:R-:W2:Y:S01]  /*4520*/  @!P3 LDG.E.U8 R22, desc[UR20][R28.64] ;  /* 0x000000141c16b981 */ /* 0x000ea2000c1e1100 */
[----:B------:R-:W-:Y:S01]  /*4530*/  LEA.HI.X.SX32 R30, R30, R3, 0x1, P6 ;  /* 0x000000031e1e7211 */ /* 0x000fe200030f0eff */
[----:B------:R-:W-:Y:S01]  /*4540*/  @!P5 IMAD.MOV.U32 R32, RZ, RZ, R89 ;  /* 0x000000ffff20d224 */ /* 0x000fe200078e0059 */
[----:B------:R-:W-:-:S03]  /*4550*/  IADD3 R4, P6, PT, R34, R2, RZ ;  /* 0x0000000222047210 */ /* 0x000fc60007fde0ff */
[----:B------:R-:W-:Y:S01]  /*4560*/  @!P5 IMAD.MOV.U32 R33, RZ, RZ, R30 ;  /* 0x000000ffff21d224 */ /* 0x000fe200078e001e */
[----:B------:R-:W-:Y:S01]  /*4570*/  LEA.HI.X.SX32 R6, R34, R3, 0x1, P6 ;  /* 0x0000000322067211 */ /* 0x000fe200030f0eff */
[----:B------:R-:W-:-:S03]  /*4580*/  VIADD R31, R0, 0xffffffcb ;  /* 0xffffffcb001f7836 */ /* 0x000fc60000000000 */
[----:B------:R0:W2:Y:S01]  /*4590*/  @!P5 LDG.E.U8 R23, desc[UR20][R32.64] ;  /* 0x000000142017d981 */ /* 0x0000a2000c1e1100 */
[----:B------:R-:W-:Y:S01]  /*45a0*/  VIADD R34, R0, 0xffffffbb ;  /* 0xffffffbb00227836 */ /* 0x000fe20000000000 */
[----:B------:R-:W-:Y:S01]  /*45b0*/  ISETP.GE.U32.AND P3, PT, R31, 0x7fffff4c, PT ;  /* 0x7fffff4c1f00780c */ /* 0x000fe20003f66070 */
[----:B------:R-:W-:Y:S02]  /*45c0*/  IMAD R31, R46, 0x24, RZ ;  /* 0x000000242e1f7824 */ /* 0x000fe400078e02ff */
[----:B0-----:R-:W-:Y:S02]  /*45d0*/  VIADD R32, R0, 0xffffffc3 ;  /* 0xffffffc300207836 */ /* 0x001fe40000000000 */
[----:B------:R-:W-:-:S03]  /*45e0*/  @!P4 IMAD.MOV.U32 R33, RZ, RZ, R6 ;  /* 0x000000ffff21c224 */ /* 0x000fc600078e0006 */
[----:B------:R-:W-:Y:S01]  /*45f0*/  ISETP.GE.U32.AND P5, PT, R32, 0x7fffff44, PT ;  /* 0x7fffff442000780c */ /* 0x000fe20003fa6070 */
[----:B------:R-:W-:Y:S01]  /*4600*/  @!P4 IMAD.MOV.U32 R32, RZ, RZ, R4 ;  /* 0x000000ffff20c224 */ /* 0x000fe200078e0004 */
[----:B------:R0:W-:Y:S04]  /*4610*/  STL [R1+0x4cc], R5 ;  /* 0x0004cc0501007387 */ /* 0x0001e80000100800 */
[----:B------:R1:W2:Y:S01]  /*4620*/  @!P4 LDG.E.U8 R20, desc[UR20][R32.64] ;  /* 0x000000142014c981 */ /* 0x0002a2000c1e1100 */
[----:B------:R-:W-:Y:S01]  /*4630*/  ISETP.GE.U32.AND P4, PT, R34, 0x7fffff3c, PT ;  /* 0x7fffff3c2200780c */ /* 0x000fe20003f86070 */
[----:B------:R-:W-:Y:S02]  /*4640*/  IMAD R34, R46, 0x2c, RZ ;  /* 0x0000002c2e227824 */ /* 0x000fe400078e02ff */
[----:B------:R-:W-:Y:S01]  /*4650*/  STL [R1+0xc0], R4 ;  /* 0x0000c00401007387 */ /* 0x000fe20000100800 */
[----:B0-----:R-:W-:-:S03]  /*4660*/  IADD3 R5, P6, PT, R31, R2, RZ ;  /* 0x000000021f057210 */ /* 0x001fc60007fde0ff */
[----:B------:R0:W-:Y:S02]  /*4670*/  STL [R1+0xbc], R6 ;  /* 0x0000bc0601007387 */ /* 0x0001e40000100800 */
[----:B-1----:R-:W-:Y:S01]  /*4680*/  @!P2 IMAD.MOV.U32 R32, RZ, RZ, R5 ;  /* 0x000000ffff20a224 */ /* 0x002fe200078e0005 */
[-C--:B0-----:R-:W-:Y:S01]  /*4690*/  LEA.HI.X.SX32 R6, R31, R3.reuse, 0x1, P6 ;  /* 0x000000031f067211 */ /* 0x081fe200030f0eff */
[----:B------:R-:W-:Y:S01]  /*46a0*/  IMAD R31, R46, 0x34, RZ ;  /* 0x000000342e1f7824 */ /* 0x000fe200078e02ff */
[CC--:B------:R-:W-:Y:S01]  /*46b0*/  IADD3 R4, P6, PT, R34.reuse, R2.reuse, RZ ;  /* 0x0000000222047210 */ /* 0x0c0fe20007fde0ff */
[----:B------:R0:W-:Y:S02]  /*46c0*/  STL [R1+0x100], R5 ;  /* 0x0001000501007387 */ /* 0x0001e40000100800 */
[----:B------:R-:W-:Y:S01]  /*46d0*/  @!P2 IMAD.MOV.U32 R33, RZ, RZ, R6 ;  /* 0x000000ffff21a224 */ /* 0x000fe200078e0006 */
[----:B------:R-:W-:Y:S01]  /*46e0*/  LEA.HI.X.SX32 R7, R34, R3, 0x1, P6 ;  /* 0x0000000322077211 */ /* 0x000fe200030f0eff */
[----:B------:R1:W-:Y:S04]  /*46f0*/  STL [R1+0xfc], R6 ;  /* 0x0000fc0601007387 */ /* 0x0003e80000100800 */
[----:B------:R1:W2:Y:S01]  /*4700*/  @!P2 LDG.E.U8 R21, desc[UR20][R32.64] ;  /* 0x000000142015a981 */ /* 0x0002a2000c1e1100 */
[----:B0-----:R-:W-:Y:S01]  /*4710*/  IADD3 R5, P6, PT, R31, R2, RZ ;  /* 0x000000021f057210 */ /* 0x001fe20007fde0ff */
[----:B------:R-:W-:-:S03]  /*4720*/  IMAD R34, R46, 0x3c, RZ ;  /* 0x0000003c2e227824 */ /* 0x000fc600078e02ff */
[----:B-1----:R-:W-:Y:S01]  /*4730*/  LEA.HI.X.SX32 R6, R31, R3, 0x1, P6 ;  /* 0x000000031f067211 */ /* 0x002fe200030f0eff */
[----:B------:R-:W-:Y:S02]  /*4740*/  @!P0 IMAD.MOV.U32 R32, RZ, RZ, R4 ;  /* 0x000000ffff208224 */ /* 0x000fe400078e0004 */
[----:B------:R-:W-:Y:S01]  /*4750*/  @!P0 IMAD.MOV.U32 R33, RZ, RZ, R7 ;  /* 0x000000ffff218224 */ /* 0x000fe200078e0007 */
[----:B------:R0:W-:Y:S04]  /*4760*/  STL [R1+0x140], R4 ;  /* 0x0001400401007387 */ /* 0x0001e80000100800 */
[----:B------:R1:W2:Y:S04]  /*4770*/  @!P0 LDG.E.U8 R124, desc[UR20][R32.64] ;  /* 0x00000014207c8981 */ /* 0x0002a8000c1e1100 */
[----:B------:R-:W-:Y:S01]  /*4780*/  STL [R1+0x13c], R7 ;  /* 0x00013c0701007387 */ /* 0x000fe20000100800 */
[----:B0-----:R-:W-:Y:S01]  /*4790*/  IADD3 R4, P6, PT, R34, R2, RZ ;  /* 0x0000000222047210 */ /* 0x001fe20007fde0ff */
[----:B-1----:R-:W-:-:S02]  /*47a0*/  @!P3 IMAD.MOV.U32 R32, RZ, RZ, R5 ;  /* 0x000000ffff20b224 */ /* 0x002fc400078e0005 */
[----:B------:R-:W-:Y:S01]  /*47b0*/  @!P3 IMAD.MOV.U32 R33, RZ, RZ, R6 ;  /* 0x000000ffff21b224 */ /* 0x000fe200078e0006 */
[----:B------:R-:W-:Y:S04]  /*47c0*/  STL [R1+0x180], R5 ;  /* 0x0001800501007387 */ /* 0x000fe80000100800 */
[----:B------:R0:W2:Y:S04]  /*47d0*/  @!P3 LDG.E.U8 R18, desc[UR20][R32.64] ;  /* 0x000000142012b981 */ /* 0x0000a8000c1e1100 */
[----:B------:R1:W-:Y:S01]  /*47e0*/  STL [R1+0x17c], R6 ;  /* 0x00017c0601007387 */ /* 0x0003e20000100800 */
[----:B0-----:R-:W-:Y:S01]  /*47f0*/  VIADD R32, R0, 0xffffffa3 ;  /* 0xffffffa300207836 */ /* 0x001fe20000000000 */
[----:B-1----:R-:W-:-:S04]  /*4800*/  LEA.HI.X.SX32 R6, R34, R3, 0x1, P6 ;  /* 0x0000000322067211 */ /* 0x002fc800030f0eff */
[----:B------:R-:W-:Y:S01]  /*4810*/  ISETP.GE.U32.AND P3, PT, R32, 0x7fffff24, PT ;  /* 0x7fffff242000780c */ /* 0x000fe20003f66070 */
[----:B------:R-:W-:Y:S02]  /*4820*/  @!P5 IMAD.MOV.U32 R32, RZ, RZ, R4 ;  /* 0x000000ffff20d224 */ /* 0x000fe400078e0004 */
[----:B------:R-:W-:Y:S02]  /*4830*/  @!P5 IMAD.MOV.U32 R33, RZ, RZ, R6 ;  /* 0x000000ffff21d224 */ /* 0x000fe400078e0006 */
[----:B------:R-:W-:Y:S02]  /*4840*/  IMAD R31, R46, 0x44, RZ ;  /* 0x000000442e1f7824 */ /* 0x000fe400078e02ff */
[----:B------:R-:W-:Y:S01]  /*4850*/  VIADD R34, R0, 0xffffff9b ;  /* 0xffffff9b00227836 */ /* 0x000fe20000000000 */
[----:B------:R0:W2:Y:S02]  /*4860*/  @!P5 LDG.E.U8 R19, desc[UR20][R32.64] ;  /* 0x000000142013d981 */ /* 0x0000a4000c1e1100 */
[----:B------:R-:W-:-:S02]  /*4870*/  IADD3 R5, P6, PT, R31, R2, RZ ;  /* 0x000000021f057210 */ /* 0x000fc40007fde0ff */
[----:B------:R-:W-:Y:S01]  /*4880*/  ISETP.GE.U32.AND P5, PT, R34, 0x7fffff1c, PT ;  /* 0x7fffff1c2200780c */ /* 0x000fe20003fa6070 */
[----:B------:R-:W-:Y:S01]  /*4890*/  IMAD R34, R46, 0x4c, RZ ;  /* 0x0000004c2e227824 */ /* 0x000fe200078e02ff */
[----:B------:R-:W-:Y:S01]  /*48a0*/  ISETP.GE.U32.AND P2, PT, R38, 0x7fffff34, PT ;  /* 0x7fffff342600780c */ /* 0x000fe20003f46070 */
[----:B------:R-:W-:Y:S01]  /*48b0*/  STL [R1+0x1dc], R4 ;  /* 0x0001dc0401007387 */ /* 0x000fe20000100800 */
[----:B------:R-:W-:-:S03]  /*48c0*/  VIADD R38, R0, 0xffffffab ;  /* 0xffffffab00267836 */ /* 0x000fc60000000000 */
[----:B------:R1:W-:Y:S01]  /*48d0*/  STL [R1+0x1d8], R6 ;  /* 0x0001d80601007387 */ /* 0x0003e20000100800 */
[----:B0-----:R-:W-:Y:S01]  /*48e0*/  @!P4 IMAD.MOV.U32 R32, RZ, RZ, R5 ;  /* 0x000000ffff20c224 */ /* 0x001fe200078e0005 */
[----:B------:R-:W-:Y:S02]  /*48f0*/  ISETP.GE.U32.AND P0, PT, R38, 0x7fffff2c, PT ;  /* 0x7fffff2c2600780c */ /* 0x000fe40003f06070 */
[-C--:B-1----:R-:W-:Y:S01]  /*4900*/  LEA.HI.X.SX32 R6, R31, R3.reuse, 0x1, P6 ;  /* 0x000000031f067211 */ /* 0x082fe200030f0eff */
        /* <DEDUP_REMOVED lines=27> */
[C---:B------:R-:W-:Y:S01]  /*4ac0*/  VIADD R34, R0.reuse, 0xfffffffa ;  /* 0xfffffffa00227836 */ /* 0x040fe20000000000 */
[----:B------:R0:W2:Y:S01]  /*4ad0*/  @!P3 LDG.E.U8 R117, desc[UR20][R32.64] ;  /* 0x000000142075b981 */ /* 0x0000a2000c1e1100 */
[----:B------:R-:W-:Y:S01]  /*4ae0*/  VIADD R38, R0, 0xffffff93 ;  /* 0xffffff9300267836 */ /* 0x000fe20000000000 */
        /* <DEDUP_REMOVED lines=11> */
[C---:B------:R-:W-:Y:S01]  /*4ba0*/  IADD3 R4, P6, PT, R34.reuse, R2, RZ ;  /* 0x0000000222047210 */ /* 0x040fe20007fde0ff */
[----:B------:R0:W-:Y:S02]  /*4bb0*/  STL [R1+0x460], R5 ;  /* 0x0004600501007387 */ /* 0x0001e40000100800 */
[----:B------:R-:W-:Y:S01]  /*4bc0*/  @!P5 IMAD.MOV.U32 R33, RZ, RZ, R6 ;  /* 0x000000ffff21d224 */ /* 0x000fe200078e0006 */
[----:B------:R-:W-:Y:S01]  /*4bd0*/  LEA.HI.X.SX32 R7, R34, R3, 0x1, P6 ;  /* 0x0000000322077211 */ /* 0x000fe200030f0eff */
[----:B------:R-:W-:-:S02]  /*4be0*/  VIADD R38, R0, 0xfffffff2 ;  /* 0xfffffff200267836 */ /* 0x000fc40000000000 */
[----:B------:R-:W-:Y:S01]  /*4bf0*/  IMAD R34, R46, 0x7c, RZ ;  /* 0x0000007c2e227824 */ /* 0x000fe200078e02ff */
[----:B------:R1:W2:Y:S01]  /*4c00*/  @!P5 LDG.E.U8 R125, desc[UR20][R32.64] ;  /* 0x00000014207dd981 */ /* 0x0002a2000c1e1100 */
[----:B0-----:R-:W-:-:S03]  /*4c10*/  IADD3 R5, P6, PT, R31, R2, RZ ;  /* 0x000000021f057210 */ /* 0x001fc60007fde0ff */
[----:B------:R0:W-:Y:S01]  /*4c20*/  STL [R1+0x45c], R6 ;  /* 0x00045c0601007387 */ /* 0x0001e20000100800 */
[----:B------:R-:W-:Y:S01]  /*4c30*/  ISETP.GE.U32.AND P5, PT, R38, 0x7fffff73, PT ;  /* 0x7fffff732600780c */ /* 0x000fe20003fa6070 */
[----:B------:R-:W-:Y:S02]  /*4c40*/  VIADD R38, R0, 0xffffffea ;  /* 0xffffffea00267836 */ /* 0x000fe40000000000 */
[----:B------:R0:W-:Y:S01]  /*4c50*/  STL [R1+0x488], R4 ;  /* 0x0004880401007387 */ /* 0x0001e20000100800 */
[----:B-1----:R-:W-:Y:S02]  /*4c60*/  @!P4 IMAD.MOV.U32 R32, RZ, RZ, R4 ;  /* 0x000000ffff20c224 */ /* 0x002fe400078e0004 */
[----:B------:R-:W-:Y:S01]  /*4c70*/  @!P4 IMAD.MOV.U32 R33, RZ, RZ, R7 ;  /* 0x000000ffff21c224 */ /* 0x000fe200078e0007 */
[----:B0-----:R-:W-:Y:S01]  /*4c80*/  LEA.HI.X.SX32 R6, R31, R3, 0x1, P6 ;  /* 0x000000031f067211 */ /* 0x001fe200030f0eff */
[----:B------:R-:W-:Y:S01]  /*4c90*/  STL [R1+0x484], R7 ;  /* 0x0004840701007387 */ /* 0x000fe20000100800 */
[----:B------:R-:W-:-:S03]  /*4ca0*/  IADD3 R4, P6, PT, R34, R2, RZ ;  /* 0x0000000222047210 */ /* 0x000fc60007fde0ff */
[----:B------:R0:W2:Y:S01]  /*4cb0*/  @!P4 LDG.E.U8 R120, desc[UR20][R32.64] ;  /* 0x000000142078c981 */ /* 0x0000a2000c1e1100 */
[----:B------:R-:W-:-:S03]  /*4cc0*/  ISETP.GE.U32.AND P4, PT, R38, 0x7fffff6b, PT ;  /* 0x7fffff6b2600780c */ /* 0x000fc60003f86070 */
[----:B------:R1:W-:Y:S01]  /*4cd0*/  STL [R1+0x4b0], R5 ;  /* 0x0004b00501007387 */ /* 0x0003e20000100800 */
[----:B------:R-:W-:Y:S02]  /*4ce0*/  VIADD R31, R0, 0xffffffe2 ;  /* 0xffffffe2001f7836 */ /* 0x000fe40000000000 */
[----:B0-----:R-:W-:Y:S02]  /*4cf0*/  @!P2 IMAD.MOV.U32 R32, RZ, RZ, R5 ;  /* 0x000000ffff20a224 */ /* 0x001fe400078e0005 */
[----:B------:R-:W-:Y:S01]  /*4d00*/  @!P2 IMAD.MOV.U32 R33, RZ, RZ, R6 ;  /* 0x000000ffff21a224 */ /* 0x000fe200078e0006 */
[----:B-1----:R-:W-:Y:S01]  /*4d10*/  LEA.HI.X.SX32 R5, R34, R3, 0x1, P6 ;  /* 0x0000000322057211 */ /* 0x002fe200030f0eff */
[----:B------:R-:W-:-:S03]  /*4d20*/  IMAD R38, R46, 0x5, RZ ;  /* 0x000000052e267824 */ /* 0x000fc600078e02ff */
[----:B------:R0:W2:Y:S01]  /*4d30*/  @!P2 LDG.E.U8 R119, desc[UR20][R32.64] ;  /* 0x000000142077a981 */ /* 0x0000a2000c1e1100 */
[----:B------:R-:W-:Y:S01]  /*4d40*/  VIADD R34, R0, 0xffffffda ;  /* 0xffffffda00227836 */ /* 0x000fe20000000000 */
[----:B------:R-:W-:Y:S02]  /*4d50*/  ISETP.GE.U32.AND P2, PT, R31, 0x7fffff63, PT ;  /* 0x7fffff631f00780c */ /* 0x000fe40003f46070 */
[----:B------:R-:W-:Y:S01]  /*4d60*/  IADD3 R31, P6, PT, R38, R2, RZ ;  /* 0x00000002261f7210 */ /* 0x000fe20007fde0ff */
[----:B0-----:R-:W-:Y:S02]  /*4d70*/  @!P0 IMAD.MOV.U32 R32, RZ, RZ, R4 ;  /* 0x000000ffff208224 */ /* 0x001fe400078e0004 */
[----:B------:R-:W-:-:S05]  /*4d80*/  @!P0 IMAD.MOV.U32 R33, RZ, RZ, R5 ;  /* 0x000000ffff218224 */ /* 0x000fca00078e0005 */
[----:B------:R0:W2:Y:S01]  /*4d90*/  @!P0 LDG.E.U8 R123, desc[UR20][R32.64] ;  /* 0x00000014207b8981 */ /* 0x0000a2000c1e1100 */
[----:B------:R-:W-:Y:S01]  /*4da0*/  ISETP.GE.U32.AND P0, PT, R34, 0x7fffff5b, PT ;  /* 0x7fffff5b2200780c */ /* 0x000fe20003f06070 */
[----:B------:R-:W-:Y:S02]  /*4db0*/  IMAD R34, R46, 0xd, RZ ;  /* 0x0000000d2e227824 */ /* 0x000fe400078e02ff */
[----:B------:R-:W-:Y:S01]  /*4dc0*/  @!P3 IMAD.MOV.U32 R64, RZ, RZ, R31 ;  /* 0x000000ffff40b224 */ /* 0x000fe200078e001f */
[----:B0-----:R-:W-:Y:S01]  /*4dd0*/  LEA.HI.X.SX32 R32, R38, R3, 0x1, P6 ;  /* 0x0000000326207211 */ /* 0x001fe200030f0eff */
[----:B------:R-:W-:Y:S01]  /*4de0*/  VIADD R38, R0, 0xffffffd2 ;  /* 0xffffffd200267836 */ /* 0x000fe20000000000 */
[----:B------:R-:W-:-:S03]  /*4df0*/  IADD3 R33, P6, PT, R34, R2, RZ ;  /* 0x0000000222217210 */ /* 0x000fc60007fde0ff */
[----:B------:R-:W-:Y:S01]  /*4e00*/  @!P3 IMAD.MOV.U32 R65, RZ, RZ, R32 ;  /* 0x000000ffff41b224 */ /* 0x000fe200078e0020 */
[-C--:B------:R-:W-:Y:S02]  /*4e10*/  LEA.HI.X.SX32 R34, R34, R3.reuse, 0x1, P6 ;  /* 0x0000000322227211 */ /* 0x080fe400030f0eff */
[C---:B------:R-:W-:Y:S02]  /*4e20*/  IADD3 R104, P6, PT, R97.reuse, R2, RZ ;  /* 0x0000000261687210 */ /* 0x040fe40007fde0ff */
[----:B------:R0:W2:Y:S01]  /*4e30*/  @!P3 LDG.E.U8 R122, desc[UR20][R64.64] ;  /* 0x00000014407ab981 */ /* 0x0000a2000c1e1100 */
[----:B------:R-:W-:Y:S01]  /*4e40*/  ISETP.GE.U32.AND P3, PT, R38, 0x7fffff53, PT ;  /* 0x7fffff532600780c */ /* 0x000fe20003f66070 */
[----:B------:R-:W-:Y:S01]  /*4e50*/  IMAD R38, R46, 0x1d, RZ ;  /* 0x0000001d2e267824 */ /* 0x000fe200078e02ff */
[----:B------:R-:W-:Y:S01]  /*4e60*/  LEA.HI.X.SX32 R97, R97, R3, 0x1, P6 ;  /* 0x0000000361617211 */ /* 0x000fe200030f0eff */
[----:B------:R-:W-:Y:S04]  /*4e70*/  STL [R1+0x4ac], R6 ;  /* 0x0004ac0601007387 */ /* 0x000fe80000100800 */
[----:B------:R1:W-:Y:S01]  /*4e80*/  STL [R1+0x4d8], R4 ;  /* 0x0004d80401007387 */ /* 0x0003e20000100800 */
[----:B0-----:R-:W-:-:S02]  /*4e90*/  @!P5 IMAD.MOV.U32 R64, RZ, RZ, R33 ;  /* 0x000000ffff40d224 */ /* 0x001fc400078e0021 */
[----:B------:R-:W-:Y:S01]  /*4ea0*/  @!P5 IMAD.MOV.U32 R65, RZ, RZ, R34 ;  /* 0x000000ffff41d224 */ /* 0x000fe200078e0022 */
[----:B------:R0:W-:Y:S04]  /*4eb0*/  STL [R1+0x4d4], R5 ;  /* 0x0004d40501007387 */ /* 0x0001e80000100800 */
[----:B------:R3:W2:Y:S01]  /*4ec0*/  @!P5 LDG.E.U8 R116, desc[UR20][R64.64] ;  /* 0x000000144074d981 */ /* 0x0006a2000c1e1100 */
[----:B-1----:R-:W-:-:S04]  /*4ed0*/  IADD3 R4, P6, PT, R38, R2, RZ ;  /* 0x0000000226047210 */ /* 0x002fc80007fde0ff */
[----:B0-----:R-:W-:Y:S01]  /*4ee0*/  LEA.HI.X.SX32 R5, R38, R3, 0x1, P6 ;  /* 0x0000000326057211 */ /* 0x001fe200030f0eff */
[----:B---3--:R-:W-:Y:S02]  /*4ef0*/  @!P4 IMAD.MOV.U32 R64, RZ, RZ, R104 ;  /* 0x000000ffff40c224 */ /* 0x008fe400078e0068 */
[----:B------:R-:W-:Y:S01]  /*4f00*/  @!P4 IMAD.MOV.U32 R65, RZ, RZ, R97 ;  /* 0x000000ffff41c224 */ /* 0x000fe200078e0061 */
[----:B------:R-:W-:Y:S01]  /*4f10*/  PRMT R118, RZ, 0x7610, R118 ;  /* 0x00007610ff767816 */ /* 0x000fe20000000076 */
[----:B------:R-:W-:-:S03]  /*4f20*/  VIADD R66, R0, 0xffffffca ;  /* 0xffffffca00427836 */ /* 0x000fc60000000000 */
[----:B------:R0:W3:Y:S01]  /*4f30*/  @!P4 LDG.E.U8 R115, desc[UR20][R64.64] ;  /* 0x000000144073c981 */ /* 0x0000e2000c1e1100 */
[----:B------:R-:W-:Y:S01]  /*4f40*/  IMAD R38, R46, 0x25, RZ ;  /* 0x000000252e267824 */ /* 0x000fe200078e02ff */
[----:B------:R-:W-:Y:S01]  /*4f50*/  ISETP.GE.U32.AND P5, PT, R66, 0x7fffff4b, PT ;  /* 0x7fffff4b4200780c */ /* 0x000fe20003fa6070 */
[----:B------:R-:W-:Y:S02]  /*4f60*/  IMAD R66, R46, 0x2d, RZ ;  /* 0x0000002d2e427824 */ /* 0x000fe400078e02ff */
[----:B0-----:R-:W-:Y:S02]  /*4f70*/  @!P2 IMAD.MOV.U32 R64, RZ, RZ, R4 ;  /* 0x000000ffff40a224 */ /* 0x001fe400078e0004 */
[----:B------:R-:W-:-:S05]  /*4f80*/  @!P2 IMAD.MOV.U32 R65, RZ, RZ, R5 ;  /* 0x000000ffff41a224 */ /* 0x000fca00078e0005 */
[----:B------:R0:W2:Y:S01]  /*4f90*/  @!P2 LDG.E.U8 R118, desc[UR20][R64.64] ;  /* 0x000000144076a981 */ /* 0x0000a2000c1e1100 */
[-C--:B------:R-:W-:Y:S01]  /*4fa0*/  IADD3 R8, P2, PT, R38, R2.reuse, RZ ;  /* 0x0000000226087210 */ /* 0x080fe20007f5e0ff */
[----:B------:R-:W-:Y:S01]  /*4fb0*/  IMAD R67, R46, 0x35, RZ ;  /* 0x000000352e437824 */ /* 0x000fe200078e02ff */
[----:B------:R-:W-:Y:S02]  /*4fc0*/  IADD3 R6, P4, PT, R66, R2, RZ ;  /* 0x0000000242067210 */ /* 0x000fe40007f9e0ff */
[-C--:B------:R-:W-:Y:S02]  /*4fd0*/  LEA.HI.X.SX32 R9, R38, R3.reuse, 0x1, P2 ;  /* 0x0000000326097211 */ /* 0x080fe400010f0eff */
[----:B------:R-:W-:Y:S01]  /*4fe0*/  PRMT R113, RZ, 0x7610, R113 ;  /* 0x00007610ff717816 */ /* 0x000fe20000000071 */
[----:B------:R1:W-:Y:S01]  /*4ff0*/  STL [R1+0xc8], R4 ;  /* 0x0000c80401007387 */ /* 0x0003e20000100800 */
[----:B------:R-:W-:Y:S01]  /*5000*/  LEA.HI.X.SX32 R7, R66, R3, 0x1, P4 ;  /* 0x0000000342077211 */ /* 0x000fe200020f0eff */
[----:B0-----:R-:W-:-:S02]  /*5010*/  @!P0 IMAD.MOV.U32 R64, RZ, RZ, R8 ;  /* 0x000000ffff408224 */ /* 0x001fc400078e0008 */
[----:B------:R-:W-:Y:S01]  /*5020*/  @!P0 IMAD.MOV.U32 R65, RZ, RZ, R9 ;  /* 0x000000ffff418224 */ /* 0x000fe200078e0009 */
[----:B------:R-:W-:Y:S01]  /*5030*/  PRMT R112, RZ, 0x7610, R112 ;  /* 0x00007610ff707816 */ /* 0x000fe20000000070 */
[----:B------:R0:W-:Y:S01]  /*5040*/  STL [R1+0xc4], R5 ;  /* 0x0000c40501007387 */ /* 0x0001e20000100800 */
[----:B-1----:R-:W-:-:S03]  /*5050*/  IADD3 R4, P6, PT, R67, R2, RZ ;  /* 0x0000000243047210 */ /* 0x002fc60007fde0ff */
[----:B------:R1:W2:Y:S01]  /*5060*/  @!P0 LDG.E.U8 R113, desc[UR20][R64.64] ;  /* 0x0000001440718981 */ /* 0x0002a2000c1e1100 */
[----:B------:R-:W-:Y:S02]  /*5070*/  PRMT R47, RZ, 0x7610, R47 ;  /* 0x00007610ff2f7816 */ /* 0x000fe4000000002f */
[----:B0-----:R-:W-:Y:S01]  /*5080*/  LEA.HI.X.SX32 R5, R67, R3, 0x1, P6 ;  /* 0x0000000343057211 */ /* 0x001fe200030f0eff */
[----:B-1----:R-:W-:Y:S02]  /*5090*/  @!P3 IMAD.MOV.U32 R64, RZ, RZ, R6 ;  /* 0x000000ffff40b224 */ /* 0x002fe400078e0006 */
[----:B------:R-:W-:Y:S01]  /*50a0*/  @!P3 IMAD.MOV.U32 R65, RZ, RZ, R7 ;  /* 0x000000ffff41b224 */ /* 0x000fe200078e0007 */
[----:B------:R-:W-:-:S04]  /*50b0*/  LOP3.LUT R74, R36, 0x2c, RZ, 0xfc, !PT ;  /* 0x0000002c244a7812 */ /* 0x000fc800078efcff */
[----:B------:R0:W2:Y:S01]  /*50c0*/  @!P3 LDG.E.U8 R112, desc[UR20][R64.64] ;  /* 0x000000144070b981 */ /* 0x0000a2000c1e1100 */
[----:B------:R-:W-:Y:S02]  /*50d0*/  LOP3.LUT R76, R36, 0x2e, RZ, 0xfc, !PT ;  /* 0x0000002e244c7812 */ /* 0x000fe400078efcff */
[----:B------:R-:W-:Y:S01]  /*50e0*/  IABS R66, R74 ;  /* 0x0000004a00427213 */ /* 0x000fe20000000000 */
[----:B0-----:R-:W-:Y:S02]  /*50f0*/  @!P5 IMAD.MOV.U32 R64, RZ, RZ, R4 ;  /* 0x000000ffff40d224 */ /* 0x001fe400078e0004 */
[----:B------:R-:W-:-:S05]  /*5100*/  @!P5 IMAD.MOV.U32 R65, RZ, RZ, R5 ;  /* 0x000000ffff41d224 */ /* 0x000fca00078e0005 */
[----:B------:R0:W2:Y:S01]  /*5110*/  @!P5 LDG.E.U8 R47, desc[UR20][R64.64] ;  /* 0x00000014402fd981 */ /* 0x0000a2000c1e1100 */
[----:B------:R-:W-:Y:S01]  /*5120*/  IMAD.HI.U32 R38, R37, R66, RZ ;  /* 0x0000004225267227 */ /* 0x000fe200078e00ff */
[C---:B------:R-:W-:Y:S02]  /*5130*/  LOP3.LUT R75, R36.reuse, 0x32, RZ, 0xfc, !PT ;  /* 0x00000032244b7812 */ /* 0x040fe400078efcff */
[----:B------:R-:W-:Y:S02]  /*5140*/  LOP3.LUT R79, R36, 0x34, RZ, 0xfc, !PT ;  /* 0x00000034244f7812 */ /* 0x000fe400078efcff */
[----:B0-----:R-:W-:Y:S01]  /*5150*/  IABS R65, R76 ;  /* 0x0000004c00417213 */ /* 0x001fe20000000000 */
[----:B------:R-:W-:Y:S01]  /*5160*/  IMAD.MOV R38, RZ, RZ, -R38 ;  /* 0x000000ffff267224 */ /* 0x000fe200078e0a26 */
[----:B------:R-:W-:-:S03]  /*5170*/  IABS R72, R75 ;  /* 0x0000004b00487213 */ /* 0x000fc60000000000 */
[----:B------:R-:W-:Y:S01]  /*5180*/  IMAD.HI.U32 R67, R37, R65, RZ ;  /* 0x0000004125437227 */ /* 0x000fe200078e00ff */
[----:B------:R-:W-:-:S03]  /*5190*/  IABS R71, R79 ;  /* 0x0000004f00477213 */ /* 0x000fc60000000000 */
[----:B------:R-:W-:Y:S02]  /*51a0*/  IMAD.MOV R67, RZ, RZ, -R67 ;  /* 0x000000ffff437224 */ /* 0x000fe400078e0a43 */
[C---:B------:R-:W-:Y:S01]  /*51b0*/  IMAD R66, R35.reuse, R38, R66 ;  /* 0x0000002623427224 */ /* 0x040fe200078e0242 */
[----:B------:R-:W-:Y:S01]  /*51c0*/  LOP3.LUT R77, R36, 0x38, RZ, 0xfc, !PT ;  /* 0x00000038244d7812 */ /* 0x000fe200078efcff */
[----:B------:R-:W-:Y:S02]  /*51d0*/  IMAD R65, R35, R67, R65 ;  /* 0x0000004323417224 */ /* 0x000fe400078e0241 */
[----:B------:R-:W-:-:S04]  /*51e0*/  IMAD.HI.U32 R38, R37, R72, RZ ;  /* 0x0000004825267227 */ /* 0x000fc800078e00ff */
[----:B------:R-:W-:Y:S01]  /*51f0*/  IMAD.HI.U32 R67, R37, R71, RZ ;  /* 0x0000004725437227 */ /* 0x000fe200078e00ff */
[----:B------:R-:W-:Y:S02]  /*5200*/  LOP3.LUT R73, R36, 0x3e, RZ, 0xfc, !PT ;  /* 0x0000003e24497812 */ /* 0x000fe400078efcff */
[----:B------:R-:W-:Y:S01]  /*5210*/  IABS R69, R77 ;  /* 0x0000004d00457213 */ /* 0x000fe20000000000 */
[----:B------:R-:W-:Y:S02]  /*5220*/  IMAD.MOV R38, RZ, RZ, -R38 ;  /* 0x000000ffff267224 */ /* 0x000fe400078e0a26 */
[----:B------:R-:W-:Y:S02]  /*5230*/  IMAD.MOV R67, RZ, RZ, -R67 ;  /* 0x000000ffff437224 */ /* 0x000fe400078e0a43 */
[C---:B------:R-:W-:Y:S01]  /*5240*/  IMAD R72, R35.reuse, R38, R72 ;  /* 0x0000002623487224 */ /* 0x040fe200078e0248 */
[----:B------:R-:W-:Y:S01]  /*5250*/  IABS R38, R73 ;  /* 0x0000004900267213 */ /* 0x000fe20000000000 */
[----:B------:R-:W-:-:S02]  /*5260*/  IMAD R71, R35, R67, R71 ;  /* 0x0000004323477224 */ /* 0x000fc400078e0247 */
[----:B------:R-:W-:-:S04]  /*5270*/  IMAD.HI.U32 R67, R37, R69, RZ ;  /* 0x0000004525437227 */ /* 0x000fc800078e00ff */
[----:B------:R-:W-:-:S04]  /*5280*/  IMAD.HI.U32 R83, R37, R38, RZ ;  /* 0x0000002625537227 */ /* 0x000fc800078e00ff */
[----:B------:R-:W-:Y:S02]  /*5290*/  IMAD.MOV R67, RZ, RZ, -R67 ;  /* 0x000000ffff437224 */ /* 0x000fe400078e0a43 */
[----:B------:R-:W-:Y:S02]  /*52a0*/  IMAD.MOV R83, RZ, RZ, -R83 ;  /* 0x000000ffff537224 */ /* 0x000fe400078e0a53 */
[C---:B------:R-:W-:Y:S02]  /*52b0*/  IMAD R69, R35.reuse, R67, R69 ;  /* 0x0000004323457224 */ /* 0x040fe400078e0245 */
[----:B------:R-:W-:Y:S01]  /*52c0*/  VIADD R67, R0, 0xffffffc2 ;  /* 0xffffffc200437836 */ /* 0x000fe20000000000 */
[----:B------:R-:W-:Y:S01]  /*52d0*/  STL [R1+0x108], R8 ;  /* 0x0001080801007387 */ /* 0x000fe20000100800 */
[----:B------:R-:W-:Y:S02]  /*52e0*/  IMAD R38, R35, R83, R38 ;  /* 0x0000005323267224 */ /* 0x000fe400078e0226 */
[----:B------:R-:W-:Y:S01]  /*52f0*/  IMAD R83, R46, 0x3d, RZ ;  /* 0x0000003d2e537824 */ /* 0x000fe200078e02ff */
[----:B------:R-:W-:Y:S01]  /*5300*/  STL [R1+0x148], R6 ;  /* 0x0001480601007387 */ /* 0x000fe20000100800 */
[----:B------:R-:W-:-:S03]  /*5310*/  ISETP.GE.U32.AND P0, PT, R67, 0x7fffff43, PT ;  /* 0x7fffff434300780c */ /* 0x000fc60003f06070 */
[----:B------:R-:W-:Y:S01]  /*5320*/  STL [R1+0x104], R9 ;  /* 0x0001040901007387 */ /* 0x000fe20000100800 */
[----:B------:R-:W-:-:S03]  /*5330*/  ISETP.GT.U32.AND P4, PT, R35, R38, PT ;  /* 0x000000262300720c */ /* 0x000fc60003f84070 */
[----:B------:R-:W-:Y:S04]  /*5340*/  STL [R1+0x188], R4 ;  /* 0x0001880401007387 */ /* 0x000fe80000100800 */
[----:B------:R-:W-:Y:S04]  /*5350*/  STL [R1+0x144], R7 ;  /* 0x0001440701007387 */ /* 0x000fe80000100800 */
[----:B------:R0:W-:Y:S01]  /*5360*/  STL [R1+0x184], R5 ;  /* 0x0001840501007387 */ /* 0x0001e20000100800 */
[----:B------:R-:W-:Y:S02]  /*5370*/  ISETP.GT.U32.AND P3, PT, R35, R40, PT ;  /* 0x000000282300720c */ /* 0x000fe40003f64070 */
[----:B0-----:R-:W-:-:S04]  /*5380*/  IADD3 R5, P2, PT, R83, R2, RZ ;  /* 0x0000000253057210 */ /* 0x001fc80007f5e0ff */
[----:B------:R-:W-:Y:S02]  /*5390*/  LEA.HI.X.SX32 R6, R83, R3, 0x1, P2 ;  /* 0x0000000353067211 */ /* 0x000fe400010f0eff */
[C---:B------:R-:W-:Y:S01]  /*53a0*/  ISETP.GT.U32.AND P2, PT, R35.reuse, R41, PT ;  /* 0x000000292300720c */ /* 0x040fe20003f44070 */
[----:B------:R-:W-:Y:S01]  /*53b0*/  @!P0 IMAD.MOV.U32 R84, RZ, RZ, R5 ;  /* 0x000000ffff548224 */ /* 0x000fe200078e0005 */
[----:B------:R-:W-:Y:S01]  /*53c0*/  PRMT R101, RZ, 0x7610, R101 ;  /* 0x00007610ff657816 */ /* 0x000fe20000000065 */
[----:B------:R-:W-:Y:S02]  /*53d0*/  @!P0 IMAD.MOV.U32 R85, RZ, RZ, R6 ;  /* 0x000000ffff558224 */ /* 0x000fe400078e0006 */
[--C-:B------:R-:W-:Y:S01]  /*53e0*/  @!P4 IMAD.IADD R38, R38, 0x1, -R35.reuse ;  /* 0x000000012626c824 */ /* 0x100fe200078e0a23 */
[C---:B------:R-:W-:Y:S02]  /*53f0*/  ISETP.GT.U32.AND P4, PT, R35.reuse, R45, PT ;  /* 0x0000002d2300720c */ /* 0x040fe40003f84070 */
[----:B------:R-:W2:Y:S01]  /*5400*/  @!P0 LDG.E.U8 R101, desc[UR20][R84.64] ;  /* 0x0000001454658981 */ /* 0x000ea2000c1e1100 */
[C---:B------:R-:W-:Y:S01]  /*5410*/  ISETP.GT.U32.AND P0, PT, R35.reuse, R42, PT ;  /* 0x0000002a2300720c */ /* 0x040fe20003f04070 */
[----:B------:R-:W-:Y:S01]  /*5420*/  @!P3 IMAD.IADD R40, R40, 0x1, -R35 ;  /* 0x000000012828b824 */ /* 0x000fe200078e0a23 */
[----:B------:R-:W-:-:S02]  /*5430*/  ISETP.GT.U32.AND P3, PT, R35, R48, PT ;  /* 0x000000302300720c */ /* 0x000fc40003f64070 */
[C---:B------:R-:W-:Y:S01]  /*5440*/  LOP3.LUT R80, R36.reuse, 0x30, RZ, 0xfc, !PT ;  /* 0x0000003024507812 */ /* 0x040fe200078efcff */
[--C-:B------:R-:W-:Y:S01]  /*5450*/  @!P2 IMAD.IADD R41, R41, 0x1, -R35.reuse ;  /* 0x000000012929a824 */ /* 0x100fe200078e0a23 */
[----:B------:R-:W-:Y:S02]  /*5460*/  ISETP.GT.U32.AND P2, PT, R35, R50, PT ;  /* 0x000000322300720c */ /* 0x000fe40003f44070 */
[----:B------:R-:W-:Y:S02]  /*5470*/  IABS R64, R80 ;  /* 0x0000005000407213 */ /* 0x000fe40000000000 */
[--C-:B------:R-:W-:Y:S01]  /*5480*/  @!P4 IMAD.IADD R45, R45, 0x1, -R35.reuse ;  /* 0x000000012d2dc824 */ /* 0x100fe200078e0a23 */
[C---:B------:R-:W-:Y:S01]  /*5490*/  ISETP.GT.U32.AND P4, PT, R35.reuse, R54, PT ;  /* 0x000000362300720c */ /* 0x040fe20003f84070 */
[----:B------:R-:W-:Y:S01]  /*54a0*/  IMAD.MOV.U32 R4, RZ, RZ, R68 ;  /* 0x000000ffff047224 */ /* 0x000fe200078e0044 */
[----:B------:R-:W-:Y:S01]  /*54b0*/  LOP3.LUT R82, R36, 0x36, RZ, 0xfc, !PT ;  /* 0x0000003624527812 */ /* 0x000fe200078efcff */
[----:B------:R-:W-:Y:S01]  /*54c0*/  @!P0 IMAD.IADD R42, R42, 0x1, -R35 ;  /* 0x000000012a2a8824 */ /* 0x000fe200078e0a23 */
[----:B------:R-:W-:Y:S01]  /*54d0*/  ISETP.GT.U32.AND P0, PT, R35, R51, PT ;  /* 0x000000332300720c */ /* 0x000fe20003f04070 */
[----:B------:R-:W-:Y:S01]  /*54e0*/  IMAD.HI.U32 R68, R37, R64, RZ ;  /* 0x0000004025447227 */ /* 0x000fe200078e00ff */
[----:B------:R-:W-:-:S03]  /*54f0*/  ISETP.GT.U32.AND P5, PT, R35, R43, PT ;  /* 0x0000002b2300720c */ /* 0x000fc60003fa4070 */
[--C-:B------:R-:W-:Y:S01]  /*5500*/  @!P3 IMAD.IADD R48, R48, 0x1, -R35.reuse ;  /* 0x000000013030b824 */ /* 0x100fe200078e0a23 */
[C---:B------:R-:W-:Y:S01]  /*5510*/  ISETP.GT.U32.AND P3, PT, R35.reuse, R49, PT ;  /* 0x000000312300720c */ /* 0x040fe20003f64070 */
[----:B------:R-:W-:Y:S01]  /*5520*/  IMAD.MOV R68, RZ, RZ, -R68 ;  /* 0x000000ffff447224 */ /* 0x000fe200078e0a44 */
[----:B------:R-:W-:Y:S01]  /*5530*/  IABS R70, R82 ;  /* 0x0000005200467213 */ /* 0x000fe20000000000 */
[----:B------:R-:W-:Y:S01]  /*5540*/  @!P2 IMAD.IADD R50, R50, 0x1, -R35 ;  /* 0x000000013232a824 */ /* 0x000fe200078e0a23 */
[C---:B------:R-:W-:Y:S01]  /*5550*/  ISETP.GT.U32.AND P2, PT, R35.reuse, R57, PT ;  /* 0x000000392300720c */ /* 0x040fe20003f44070 */
[----:B------:R-:W-:Y:S02]  /*5560*/  IMAD R64, R35, R68, R64 ;  /* 0x0000004423407224 */ /* 0x000fe400078e0240 */
[----:B------:R-:W-:Y:S01]  /*5570*/  IMAD.HI.U32 R68, R37, R70, RZ ;  /* 0x0000004625447227 */ /* 0x000fe200078e00ff */
[----:B------:R-:W-:-:S03]  /*5580*/  LOP3.LUT R81, R36, 0x3a, RZ, 0xfc, !PT ;  /* 0x0000003a24517812 */ /* 0x000fc600078efcff */
[--C-:B------:R-:W-:Y:S01]  /*5590*/  @!P4 IMAD.IADD R54, R54, 0x1, -R35.reuse ;  /* 0x000000013636c824 */ /* 0x100fe200078e0a23 */
[----:B------:R-:W-:Y:S01]  /*55a0*/  ISETP.GT.U32.AND P4, PT, R35, R55, PT ;  /* 0x000000372300720c */ /* 0x000fe20003f84070 */
[----:B------:R-:W-:Y:S02]  /*55b0*/  IMAD.MOV R68, RZ, RZ, -R68 ;  /* 0x000000ffff447224 */ /* 0x000fe400078e0a44 */
[--C-:B------:R-:W-:Y:S01]  /*55c0*/  @!P0 IMAD.IADD R51, R51, 0x1, -R35.reuse ;  /* 0x0000000133338824 */ /* 0x100fe200078e0a23 */
[----:B------:R-:W-:Y:S01]  /*55d0*/  ISETP.GT.U32.AND P0, PT, R35, R52, PT ;  /* 0x000000342300720c */ /* 0x000fe20003f04070 */
[--C-:B------:R-:W-:Y:S01]  /*55e0*/  @!P5 IMAD.IADD R43, R43, 0x1, -R35.reuse ;  /* 0x000000012b2bd824 */ /* 0x100fe200078e0a23 */
[----:B------:R-:W-:Y:S01]  /*55f0*/  ISETP.GT.U32.AND P5, PT, R35, R44, PT ;  /* 0x0000002c2300720c */ /* 0x000fe20003fa4070 */
[--C-:B------:R-:W-:Y:S01]  /*5600*/  @!P3 IMAD.IADD R49, R49, 0x1, -R35.reuse ;  /* 0x000000013131b824 */ /* 0x100fe200078e0a23 */
[C---:B------:R-:W-:Y:S01]  /*5610*/  ISETP.GT.U32.AND P3, PT, R35.reuse, R56, PT ;  /* 0x000000382300720c */ /* 0x040fe20003f64070 */
[----:B------:R-:W-:Y:S01]  /*5620*/  IMAD R70, R35, R68, R70 ;  /* 0x0000004423467224 */ /* 0x000fe200078e0246 */
[----:B------:R-:W-:Y:S01]  /*5630*/  IABS R68, R81 ;  /* 0x0000005100447213 */ /* 0x000fe20000000000 */
[--C-:B------:R-:W-:Y:S01]  /*5640*/  @!P2 IMAD.IADD R57, R57, 0x1, -R35.reuse ;  /* 0x000000013939a824 */ /* 0x100fe200078e0a23 */
[----:B------:R-:W-:Y:S01]  /*5650*/  ISETP.GT.U32.AND P2, PT, R35, R58, PT ;  /* 0x0000003a2300720c */ /* 0x000fe20003f44070 */
[----:B------:R-:W-:-:S02]  /*5660*/  @!P4 IMAD.IADD R55, R55, 0x1, -R35 ;  /* 0x000000013737c824 */ /* 0x000fc400078e0a23 */
[----:B------:R-:W-:Y:S01]  /*5670*/  IMAD.HI.U32 R78, R37, R68, RZ ;  /* 0x00000044254e7227 */ /* 0x000fe200078e00ff */
[----:B------:R-:W-:-:S03]  /*5680*/  ISETP.GT.U32.AND P4, PT, R35, R62, PT ;  /* 0x0000003e2300720c */ /* 0x000fc60003f84070 */
[----:B------:R-:W-:Y:S02]  /*5690*/  IMAD.MOV R78, RZ, RZ, -R78 ;  /* 0x000000ffff4e7224 */ /* 0x000fe400078e0a4e */
[--C-:B------:R-:W-:Y:S01]  /*56a0*/  @!P0 IMAD.IADD R52, R52, 0x1, -R35.reuse ;  /* 0x0000000134348824 */ /* 0x100fe200078e0a23 */
[C---:B------:R-:W-:Y:S01]  /*56b0*/  ISETP.GT.U32.AND P0, PT, R35.reuse, R59, PT ;  /* 0x0000003b2300720c */ /* 0x040fe20003f04070 */
[--C-:B------:R-:W-:Y:S01]  /*56c0*/  @!P5 IMAD.IADD R44, R44, 0x1, -R35.reuse ;  /* 0x000000012c2cd824 */ /* 0x100fe200078e0a23 */
[C---:B------:R-:W-:Y:S01]  /*56d0*/  ISETP.GT.U32.AND P5, PT, R35.reuse, R53, PT ;  /* 0x000000352300720c */ /* 0x040fe20003fa4070 */
[--C-:B------:R-:W-:Y:S01]  /*56e0*/  @!P3 IMAD.IADD R56, R56, 0x1, -R35.reuse ;  /* 0x000000013838b824 */ /* 0x100fe200078e0a23 */
[C---:B------:R-:W-:Y:S01]  /*56f0*/  ISETP.GT.U32.AND P3, PT, R35.reuse, R63, PT ;  /* 0x0000003f2300720c */ /* 0x040fe20003f64070 */
[C---:B------:R-:W-:Y:S01]  /*5700*/  IMAD R68, R35.reuse, R78, R68 ;  /* 0x0000004e23447224 */ /* 0x040fe200078e0244 */
[----:B------:R-:W-:Y:S01]  /*5710*/  LOP3.LUT R78, R36, 0x3c, RZ, 0xfc, !PT ;  /* 0x0000003c244e7812 */ /* 0x000fe200078efcff */
[----:B------:R-:W-:Y:S01]  /*5720*/  @!P2 IMAD.IADD R58, R58, 0x1, -R35 ;  /* 0x000000013a3aa824 */ /* 0x000fe200078e0a23 */
[----:B------:R-:W-:-:S02]  /*5730*/  ISETP.GT.U32.AND P2, PT, R35, R65, PT ;  /* 0x000000412300720c */ /* 0x000fc40003f44070 */
[----:B------:R-:W-:Y:S01]  /*5740*/  IABS R67, R78 ;  /* 0x0000004e00437213 */ /* 0x000fe20000000000 */
[--C-:B------:R-:W-:Y:S01]  /*5750*/  @!P4 IMAD.IADD R62, R62, 0x1, -R35.reuse ;  /* 0x000000013e3ec824 */ /* 0x100fe200078e0a23 */
[----:B------:R-:W-:Y:S01]  /*5760*/  ISETP.GT.U32.AND P4, PT, R35, R72, PT ;  /* 0x000000482300720c */ /* 0x000fe20003f84070 */
[----:B------:R-:W-:Y:S01]  /*5770*/  @!P0 IMAD.IADD R59, R59, 0x1, -R35 ;  /* 0x000000013b3b8824 */ /* 0x000fe200078e0a23 */
[----:B------:R-:W-:Y:S01]  /*5780*/  ISETP.GT.U32.AND P0, PT, R35, R66, PT ;  /* 0x000000422300720c */ /* 0x000fe20003f04070 */
[----:B------:R-:W-:-:S04]  /*5790*/  IMAD.HI.U32 R37, R37, R67, RZ ;  /* 0x0000004325257227 */ /* 0x000fc800078e00ff */
[--C-:B------:R-:W-:Y:S01]  /*57a0*/  @!P5 IMAD.IADD R53, R53, 0x1, -R35.reuse ;  /* 0x000000013535d824 */ /* 0x100fe200078e0a23 */
[----:B------:R-:W-:Y:S01]  /*57b0*/  ISETP.GT.U32.AND P5, PT, R35, R60, PT ;  /* 0x0000003c2300720c */ /* 0x000fe20003fa4070 */
[----:B------:R-:W-:Y:S01]  /*57c0*/  @!P3 IMAD.IADD R63, R63, 0x1, -R35 ;  /* 0x000000013f3fb824 */ /* 0x000fe200078e0a23 */
[----:B------:R-:W-:Y:S01]  /*57d0*/  ISETP.GT.U32.AND P3, PT, R35, R64, PT ;  /* 0x000000402300720c */ /* 0x000fe20003f64070 */
[----:B------:R-:W-:Y:S02]  /*57e0*/  IMAD.MOV R37, RZ, RZ, -R37 ;  /* 0x000000ffff257224 */ /* 0x000fe400078e0a25 */
[----:B------:R-:W-:Y:S01]  /*57f0*/  @!P2 IMAD.IADD R65, R65, 0x1, -R35 ;  /* 0x000000014141a824 */ /* 0x000fe200078e0a23 */
[C---:B------:R-:W-:Y:S01]  /*5800*/  ISETP.GT.U32.AND P2, PT, R35.reuse, R69, PT ;  /* 0x000000452300720c */ /* 0x040fe20003f44070 */
[----:B------:R-:W-:Y:S02]  /*5810*/  IMAD R67, R35, R37, R67 ;  /* 0x0000002523437224 */ /* 0x000fe400078e0243 */
[----:B------:R-:W-:-:S02]  /*5820*/  @!P4 IMAD.IADD R72, R72, 0x1, -R35 ;  /* 0x000000014848c824 */ /* 0x000fc400078e0a23 */
[--C-:B------:R-:W-:Y:S01]  /*5830*/  @!P0 IMAD.IADD R66, R66, 0x1, -R35.reuse ;  /* 0x0000000142428824 */ /* 0x100fe200078e0a23 */
[C---:B------:R-:W-:Y:S02]  /*5840*/  ISETP.GT.U32.AND P4, PT, R35.reuse, R67, PT ;  /* 0x000000432300720c */ /* 0x040fe40003f84070 */
[C---:B------:R-:W-:Y:S01]  /*5850*/  ISETP.GT.U32.AND P0, PT, R35.reuse, R70, PT ;  /* 0x000000462300720c */ /* 0x040fe20003f04070 */
[--C-:B------:R-:W-:Y:S01]  /*5860*/  @!P5 IMAD.IADD R60, R60, 0x1, -R35.reuse ;  /* 0x000000013c3cd824 */ /* 0x100fe200078e0a23 */
[C---:B------:R-:W-:Y:S01]  /*5870*/  ISETP.GT.U32.AND P5, PT, R35.reuse, R61, PT ;  /* 0x0000003d2300720c */ /* 0x040fe20003fa4070 */
[--C-:B------:R-:W-:Y:S01]  /*5880*/  @!P3 IMAD.IADD R64, R64, 0x1, -R35.reuse ;  /* 0x000000014040b824 */ /* 0x100fe200078e0a23 */
[----:B------:R-:W-:Y:S01]  /*5890*/  ISETP.GT.U32.AND P3, PT, R35, R68, PT ;  /* 0x000000442300720c */ /* 0x000fe20003f64070 */
[----:B------:R-:W-:Y:S01]  /*58a0*/  @!P2 IMAD.IADD R69, R69, 0x1, -R35 ;  /* 0x000000014545a824 */ /* 0x000fe200078e0a23 */
[----:B------:R-:W-:-:S05]  /*58b0*/  ISETP.GT.U32.AND P2, PT, R35, R43, PT ;  /* 0x0000002b2300720c */ /* 0x000fca0003f44070 */
[--C-:B------:R-:W-:Y:S01]  /*58c0*/  @!P4 IMAD.IADD R67, R67, 0x1, -R35.reuse ;  /* 0x000000014343c824 */ /* 0x100fe200078e0a23 */
[C---:B------:R-:W-:Y:S01]  /*58d0*/  ISETP.GT.U32.AND P4, PT, R35.reuse, R41, PT ;  /* 0x000000292300720c */ /* 0x040fe20003f84070 */
[--C-:B------:R-:W-:Y:S01]  /*58e0*/  @!P0 IMAD.IADD R70, R70, 0x1, -R35.reuse ;  /* 0x0000000146468824 */ /* 0x100fe200078e0a23 */
[----:B------:R-:W-:Y:S01]  /*58f0*/  ISETP.GT.U32.AND P0, PT, R35, R38, PT ;  /* 0x000000262300720c */ /* 0x000fe20003f04070 */
        /* <DEDUP_REMOVED lines=13> */
[C---:B------:R-:W-:Y:S01]  /*59d0*/  ISETP.GT.U32.AND P3, PT, R35.reuse, R51, PT ;  /* 0x000000332300720c */ /* 0x040fe20003f64070 */
[----:B------:R-:W-:Y:S01]  /*59e0*/  @!P2 IMAD.IADD R44, R44, 0x1, -R35 ;  /* 0x000000012c2ca824 */ /* 0x000fe200078e0a23 */
[----:B------:R-:W-:-:S05]  /*59f0*/  ISETP.GT.U32.AND P2, PT, R35, R53, PT ;  /* 0x000000352300720c */ /* 0x000fca0003f44070 */
[--C-:B------:R-:W-:Y:S01]  /*5a00*/  @!P4 IMAD.IADD R50, R50, 0x1, -R35.reuse ;  /* 0x000000013232c824 */ /* 0x100fe200078e0a23 */
[----:B------:R-:W-:Y:S01]  /*5a10*/  ISETP.GT.U32.AND P4, PT, R35, R57, PT ;  /* 0x000000392300720c */ /* 0x000fe20003f84070 */
[--C-:B------:R-:W-:Y:S01]  /*5a20*/  @!P0 IMAD.IADD R45, R45, 0x1, -R35.reuse ;  /* 0x000000012d2d8824 */ /* 0x100fe200078e0a23 */
[C---:B------:R-:W-:Y:S01]  /*5a30*/  ISETP.GT.U32.AND P0, PT, R35.reuse, R54, PT ;  /* 0x000000362300720c */ /* 0x040fe20003f04070 */
[--C-:B------:R-:W-:Y:S01]  /*5a40*/  @!P5 IMAD.IADD R40, R40, 0x1, -R35.reuse ;  /* 0x000000012828d824 */ /* 0x100fe200078e0a23 */
[----:B------:R-:W-:Y:S01]  /*5a50*/  ISETP.GT.U32.AND P5, PT, R35, R48, PT ;  /* 0x000000302300720c */ /* 0x000fe20003fa4070 */
[--C-:B------:R-:W-:Y:S01]  /*5a60*/  @!P3 IMAD.IADD R51, R51, 0x1, -R35.reuse ;  /* 0x000000013333b824 */ /* 0x100fe200078e0a23 */
[----:B------:R-:W-:Y:S01]  /*5a70*/  ISETP.GT.U32.AND P3, PT, R35, R52, PT ;  /* 0x000000342300720c */ /* 0x000fe20003f64070 */
[----:B------:R-:W-:Y:S01]  /*5a80*/  @!P2 IMAD.IADD R53, R53, 0x1, -R35 ;  /* 0x000000013535a824 */ /* 0x000fe200078e0a23 */
[----:B------:R-:W-:-:S05]  /*5a90*/  ISETP.GT.U32.AND P2, PT, R35, R60, PT ;  /* 0x0000003c2300720c */ /* 0x000fca0003f44070 */
[--C-:B------:R-:W-:Y:S01]  /*5aa0*/  @!P4 IMAD.IADD R57, R57, 0x1, -R35.reuse ;  /* 0x000000013939c824 */ /* 0x100fe200078e0a23 */
[C---:B------:R-:W-:Y:S01]  /*5ab0*/  ISETP.GT.U32.AND P4, PT, R35.reuse, R58, PT ;  /* 0x0000003a2300720c */ /* 0x040fe20003f84070 */
[--C-:B------:R-:W-:Y:S01]  /*5ac0*/  @!P0 IMAD.IADD R54, R54, 0x1, -R35.reuse ;  /* 0x0000000136368824 */ /* 0x100fe200078e0a23 */
[C---:B------:R-:W-:Y:S01]  /*5ad0*/  ISETP.GT.U32.AND P0, PT, R35.reuse, R55, PT ;  /* 0x000000372300720c */ /* 0x040fe20003f04070 */
        /* <DEDUP_REMOVED lines=9> */
[----:B------:R-:W-:Y:S01]  /*5b70*/  ISETP.GT.U32.AND P0, PT, R35, R62, PT ;  /* 0x0000003e2300720c */ /* 0x000fe20003f04070 */
        /* <DEDUP_REMOVED lines=9> */
[----:B------:R-:W-:Y:S01]  /*5c10*/  ISETP.GE.AND P0, PT, R36, RZ, PT ;  /* 0x000000ff2400720c */ /* 0x000fe20003f06270 */
[----:B------:R-:W-:Y:S02]  /*5c20*/  VIADD R36, R0, 0xffffffba ;  /* 0xffffffba00247836 */ /* 0x000fe40000000000 */
[--C-:B------:R-:W-:Y:S01]  /*5c30*/  @!P5 IMAD.IADD R56, R56, 0x1, -R35.reuse ;  /* 0x000000013838d824 */ /* 0x100fe200078e0a23 */
[C---:B------:R-:W-:Y:S01]  /*5c40*/  ISETP.GT.U32.AND P5, PT, R35.reuse, R63, PT ;  /* 0x0000003f2300720c */ /* 0x040fe20003fa4070 */
[--C-:B------:R-:W-:Y:S01]  /*5c50*/  @!P3 IMAD.IADD R66, R66, 0x1, -R35.reuse ;  /* 0x000000014242b824 */ /* 0x100fe200078e0a23 */
[C---:B------:R-:W-:Y:S01]  /*5c60*/  ISETP.GT.U32.AND P3, PT, R35.reuse, R71, PT ;  /* 0x000000472300720c */ /* 0x040fe20003f64070 */
[--C-:B------:R-:W-:Y:S01]  /*5c70*/  @!P2 IMAD.IADD R72, R72, 0x1, -R35.reuse ;  /* 0x000000014848a824 */ /* 0x100fe200078e0a23 */
[----:B------:R-:W-:Y:S01]  /*5c80*/  ISETP.GE.U32.AND P2, PT, R36, 0x7fffff3b, PT ;  /* 0x7fffff3b2400780c */ /* 0x000fe20003f46070 */
[----:B------:R-:W-:Y:S01]  /*5c90*/  IMAD R36, R46, 0x45, RZ ;  /* 0x000000452e247824 */ /* 0x000fe200078e02ff */
[----:B------:R0:W-:Y:S01]  /*5ca0*/  STL [R1+0x1e4], R5 ;  /* 0x0001e40501007387 */ /* 0x0001e20000100800 */
[----:B------:R-:W-:Y:S01]  /*5cb0*/  @!P4 IMAD.IADD R70, R70, 0x1, -R35 ;  /* 0x000000014646c824 */ /* 0x000fe200078e0a23 */
[----:B------:R-:W-:-:S02]  /*5cc0*/  ISETP.GT.U32.AND P6, PT, R35, R68, PT ;  /* 0x000000442300720c */ /* 0x000fc40003fc4070 */
[----:B------:R1:W-:Y:S01]  /*5cd0*/  STL [R1+0x1e0], R6 ;  /* 0x0001e00601007387 */ /* 0x0003e20000100800 */
[C---:B0-----:R-:W-:Y:S02]  /*5ce0*/  IADD3 R5, P4, PT, R36.reuse, R2, RZ ;  /* 0x0000000224057210 */ /* 0x041fe40007f9e0ff */
[--C-:B------:R-:W-:Y:S01]  /*5cf0*/  @!P5 IMAD.IADD R63, R63, 0x1, -R35.reuse ;  /* 0x000000013f3fd824 */ /* 0x100fe200078e0a23 */
[----:B------:R-:W-:Y:S01]  /*5d00*/  ISETP.GT.U32.AND P5, PT, R35, R64, PT ;  /* 0x000000402300720c */ /* 0x000fe20003fa4070 */
[--C-:B------:R-:W-:Y:S01]  /*5d10*/  @!P3 IMAD.IADD R71, R71, 0x1, -R35.reuse ;  /* 0x000000014747b824 */ /* 0x100fe200078e0a23 */
[----:B-1----:R-:W-:Y:S02]  /*5d20*/  LEA.HI.X.SX32 R6, R36, R3, 0x1, P4 ;  /* 0x0000000324067211 */ /* 0x002fe400020f0eff */
[C---:B------:R-:W-:Y:S02]  /*5d30*/  ISETP.GT.U32.AND P3, PT, R35.reuse, R69, PT ;  /* 0x000000452300720c */ /* 0x040fe40003f64070 */
[----:B------:R-:W-:Y:S01]  /*5d40*/  ISETP.GT.U32.AND P4, PT, R35, R67, PT ;  /* 0x000000432300720c */ /* 0x000fe20003f84070 */
[----:B------:R-:W-:-:S06]  /*5d50*/  @!P6 IMAD.IADD R68, R68, 0x1, -R35 ;  /* 0x000000014444e824 */ /* 0x000fcc00078e0a23 */
[----:B------:R-:W-:-:S04]  /*5d60*/  @!P5 IMAD.IADD R64, R64, 0x1, -R35 ;  /* 0x000000014040d824 */ /* 0x000fc800078e0a23 */
[--C-:B------:R-:W-:Y:S02]  /*5d70*/  @!P3 IMAD.IADD R69, R69, 0x1, -R35.reuse ;  /* 0x000000014545b824 */ /* 0x100fe400078e0a23 */
[----:B------:R-:W-:Y:S02]  /*5d80*/  @!P4 IMAD.IADD R67, R67, 0x1, -R35 ;  /* 0x000000014343c824 */ /* 0x000fe400078e0a23 */
[----:B------:R-:W-:-:S05]  /*5d90*/  VIADD R35, R0, 0xffffffb2 ;  /* 0xffffffb200237836 */ /* 0x000fca0000000000 */
[----:B------:R-:W-:Y:S01]  /*5da0*/  ISETP.GE.U32.AND P4, PT, R35, 0x7fffff33, PT ;  /* 0x7fffff332300780c */ /* 0x000fe20003f86070 */
[----:B------:R-:W-:Y:S01]  /*5db0*/  IMAD R35, R46, 0x4d, RZ ;  /* 0x0000004d2e237824 */ /* 0x000fe200078e02ff */
[----:B------:R0:W-:Y:S01]  /*5dc0*/  STL [R1+0x224], R5 ;  /* 0x0002240501007387 */ /* 0x0001e20000100800 */
[----:B------:R-:W-:Y:S01]  /*5dd0*/  @!P2 IMAD.MOV.U32 R36, RZ, RZ, R5 ;  /* 0x000000ffff24a224 */ /* 0x000fe200078e0005 */
[----:B------:R-:W-:Y:S01]  /*5de0*/  ISETP.GE.AND P3, PT, R73, RZ, PT ;  /* 0x000000ff4900720c */ /* 0x000fe20003f66270 */
[----:B------:R-:W-:Y:S01]  /*5df0*/  @!P2 IMAD.MOV.U32 R37, RZ, RZ, R6 ;  /* 0x000000ffff25a224 */ /* 0x000fe200078e0006 */
[----:B------:R1:W-:Y:S01]  /*5e00*/  STL [R1+0x220], R6 ;  /* 0x0002200601007387 */ /* 0x0003e20000100800 */
[----:B0-----:R-:W-:-:S04]  /*5e10*/  IADD3 R5, P6, PT, R35, R2, RZ ;  /* 0x0000000223057210 */ /* 0x001fc80007fde0ff */
[----:B-1----:R-:W-:Y:S01]  /*5e20*/  LEA.HI.X.SX32 R6, R35, R3, 0x1, P6 ;  /* 0x0000000323067211 */ /* 0x002fe200030f0eff */
[----:B------:R-:W-:Y:S01]  /*5e30*/  VIADD R35, R0, 0xffffffaa ;  /* 0xffffffaa00237836 */ /* 0x000fe20000000000 */
[----:B------:R-:W-:Y:S01]  /*5e40*/  PRMT R98, RZ, 0x7610, R98 ;  /* 0x00007610ff627816 */ /* 0x000fe20000000062 */
[----:B------:R-:W-:Y:S02]  /*5e50*/  IMAD.MOV.U32 R73, RZ, RZ, R40 ;  /* 0x000000ffff497224 */ /* 0x000fe400078e0028 */
[----:B------:R-:W-:Y:S01]  /*5e60*/  IMAD.MOV.U32 R40, RZ, RZ, R38 ;  /* 0x000000ffff287224 */ /* 0x000fe200078e0026 */
[----:B------:R-:W-:Y:S01]  /*5e70*/  ISETP.GE.U32.AND P6, PT, R35, 0x7fffff2b, PT ;  /* 0x7fffff2b2300780c */ /* 0x000fe20003fc6070 */
[----:B------:R-:W-:Y:S01]  /*5e80*/  IMAD R35, R46, 0x55, RZ ;  /* 0x000000552e237824 */ /* 0x000fe200078e02ff */
[----:B------:R0:W2:Y:S01]  /*5e90*/  @!P2 LDG.E.U8 R98, desc[UR20][R36.64] ;  /* 0x000000142462a981 */ /* 0x0000a2000c1e1100 */
[----:B------:R-:W-:Y:S01]  /*5ea0*/  @!P3 IMAD.MOV R40, RZ, RZ, -R40 ;  /* 0x000000ffff28b224 */ /* 0x000fe200078e0a28 */
[----:B------:R-:W-:-:S02]  /*5eb0*/  PRMT R96, RZ, 0x7610, R96 ;  /* 0x00007610ff607816 */ /* 0x000fc40000000060 */
[----:B------:R1:W-:Y:S01]  /*5ec0*/  STL [R1+0x264], R5 ;  /* 0x0002640501007387 */ /* 0x0003e20000100800 */
[----:B0-----:R-:W-:Y:S02]  /*5ed0*/  @!P4 IMAD.MOV.U32 R36, RZ, RZ, R5 ;  /* 0x000000ffff24c224 */ /* 0x001fe400078e0005 */
[----:B------:R-:W-:Y:S01]  /*5ee0*/  @!P4 IMAD.MOV.U32 R37, RZ, RZ, R6 ;  /* 0x000000ffff25c224 */ /* 0x000fe200078e0006 */
[----:B-1----:R-:W-:Y:S01]  /*5ef0*/  IADD3 R5, P3, PT, R35, R2, RZ ;  /* 0x0000000223057210 */ /* 0x002fe20007f7e0ff */
[----:B------:R0:W-:Y:S01]  /*5f00*/  STL [R1+0x260], R6 ;  /* 0x0002600601007387 */ /* 0x0001e20000100800 */
[----:B------:R-:W-:-:S03]  /*5f10*/  PRMT R94, RZ, 0x7610, R94 ;  /* 0x00007610ff5e7816 */ /* 0x000fc6000000005e */
[----:B------:R1:W2:Y:S01]  /*5f20*/  @!P4 LDG.E.U8 R96, desc[UR20][R36.64] ;  /* 0x000000142460c981 */ /* 0x0002a2000c1e1100 */
[----:B------:R-:W-:Y:S02]  /*5f30*/  ISETP.GE.AND P4, PT, R90, RZ, PT ;  /* 0x000000ff5a00720c */ /* 0x000fe40003f86270 */
[----:B0-----:R-:W-:Y:S01]  /*5f40*/  LEA.HI.X.SX32 R6, R35, R3, 0x1, P3 ;  /* 0x0000000323067211 */ /* 0x001fe200018f0eff */
[----:B------:R-:W-:Y:S02]  /*5f50*/  VIADD R35, R0, 0xffffffa2 ;  /* 0xffffffa200237836 */ /* 0x000fe40000000000 */
[----:B-1----:R-:W-:Y:S02]  /*5f60*/  @!P6 IMAD.MOV.U32 R36, RZ, RZ, R5 ;  /* 0x000000ffff24e224 */ /* 0x002fe400078e0005 */
[----:B------:R-:W-:Y:S01]  /*5f70*/  @!P6 IMAD.MOV.U32 R37, RZ, RZ, R6 ;  /* 0x000000ffff25e224 */ /* 0x000fe200078e0006 */
[----:B------:R-:W-:-:S04]  /*5f80*/  ISETP.GE.AND P5, PT, R86, RZ, PT ;  /* 0x000000ff5600720c */ /* 0x000fc80003fa6270 */
[----:B------:R0:W2:Y:S01]  /*5f90*/  @!P6 LDG.E.U8 R94, desc[UR20][R36.64] ;  /* 0x00000014245ee981 */ /* 0x0000a2000c1e1100 */
[----:B------:R-:W-:Y:S01]  /*5fa0*/  ISETP.GE.U32.AND P6, PT, R35, 0x7fffff23, PT ;  /* 0x7fffff232300780c */ /* 0x000fe20003fc6070 */
[----:B------:R-:W-:Y:S02]  /*5fb0*/  IMAD R35, R46, 0x5d, RZ ;  /* 0x0000005d2e237824 */ /* 0x000fe400078e02ff */
[----:B------:R1:W-:Y:S01]  /*5fc0*/  STL [R1+0x288], R5 ;  /* 0x0002880501007387 */ /* 0x0003e20000100800 */
[----:B------:R-:W-:-:S03]  /*5fd0*/  @!P4 IMAD.MOV R41, RZ, RZ, -R41 ;  /* 0x000000ffff29c224 */ /* 0x000fc600078e0a29 */
[----:B------:R0:W-:Y:S01]  /*5fe0*/  STL [R1+0x284], R6 ;  /* 0x0002840601007387 */ /* 0x0001e20000100800 */
[----:B-1----:R-:W-:Y:S01]  /*5ff0*/  IADD3 R5, P4, PT, R35, R2, RZ ;  /* 0x0000000223057210 */ /* 0x002fe20007f9e0ff */
[----:B------:R-:W-:-:S03]  /*6000*/  @!P5 IMAD.MOV R43, RZ, RZ, -R43 ;  /* 0x000000ffff2bd224 */ /* 0x000fc600078e0a2b */
[----:B0-----:R-:W-:Y:S02]  /*6010*/  LEA.HI.X.SX32 R6, R35, R3, 0x1, P4 ;  /* 0x0000000323067211 */ /* 0x001fe400020f0eff */
[----:B------:R-:W-:Y:S02]  /*6020*/  ISETP.GE.AND P3, PT, R91, RZ, PT ;  /* 0x000000ff5b00720c */ /* 0x000fe40003f66270 */
[----:B------:R-:W-:Y:S01]  /*6030*/  ISETP.GE.AND P5, PT, R93, RZ, PT ;  /* 0x000000ff5d00720c */ /* 0x000fe20003fa6270 */
[----:B------:R-:W-:Y:S01]  /*6040*/  @!P6 IMAD.MOV.U32 R36, RZ, RZ, R5 ;  /* 0x000000ffff24e224 */ /* 0x000fe200078e0005 */
[----:B------:R-:W-:Y:S01]  /*6050*/  PRMT R91, RZ, 0x7610, R91 ;  /* 0x00007610ff5b7816 */ /* 0x000fe2000000005b */
[----:B------:R-:W-:Y:S02]  /*6060*/  @!P6 IMAD.MOV.U32 R37, RZ, RZ, R6 ;  /* 0x000000ffff25e224 */ /* 0x000fe400078e0006 */
[----:B------:R-:W-:Y:S02]  /*6070*/  VIADD R35, R0, 0xffffff9a ;  /* 0xffffff9a00237836 */ /* 0x000fe40000000000 */
[----:B------:R-:W-:Y:S01]  /*6080*/  @!P0 IMAD.MOV R73, RZ, RZ, -R73 ;  /* 0x000000ffff498224 */ /* 0x000fe200078e0a49 */
[----:B------:R-:W-:Y:S01]  /*6090*/  ISETP.GE.AND P0, PT, R88, RZ, PT ;  /* 0x000000ff5800720c */ /* 0x000fe20003f06270 */
[----:B------:R0:W2:Y:S01]  /*60a0*/  @!P6 LDG.E.U8 R91, desc[UR20][R36.64] ;  /* 0x00000014245be981 */ /* 0x0000a2000c1e1100 */
[----:B------:R-:W-:Y:S01]  /*60b0*/  ISETP.GE.U32.AND P6, PT, R35, 0x7fffff1b, PT ;  /* 0x7fffff1b2300780c */ /* 0x000fe20003fc6070 */
[----:B------:R-:W-:Y:S01]  /*60c0*/  IMAD R35, R46, 0x65, RZ ;  /* 0x000000652e237824 */ /* 0x000fe200078e02ff */
[----:B------:R-:W-:Y:S01]  /*60d0*/  ISETP.GE.AND P2, PT, R87, RZ, PT ;  /* 0x000000ff5700720c */ /* 0x000fe20003f46270 */
[----:B------:R1:W-:Y:S01]  /*60e0*/  STL [R1+0x2a0], R5 ;  /* 0x0002a00501007387 */ /* 0x0003e20000100800 */
[----:B------:R-:W-:-:S03]  /*60f0*/  @!P5 IMAD.MOV R44, RZ, RZ, -R44 ;  /* 0x000000ffff2cd224 */ /* 0x000fc600078e0a2c */
[----:B------:R0:W-:Y:S01]  /*6100*/  STL [R1+0x29c], R6 ;  /* 0x00029c0601007387 */ /* 0x0001e20000100800 */
[----:B-1----:R-:W-:-:S03]  /*6110*/  IADD3 R5, P5, PT, R35, R2, RZ ;  /* 0x0000000223057210 */ /* 0x002fc60007fbe0ff */
[----:B------:R-:W-:Y:S01]  /*6120*/  @!P0 IMAD.MOV R48, RZ, RZ, -R48 ;  /* 0x000000ffff308224 */ /* 0x000fe200078e0a30 */
[----:B0-----:R-:W-:Y:S02]  /*6130*/  LEA.HI.X.SX32 R6, R35, R3, 0x1, P5 ;  /* 0x0000000323067211 */ /* 0x001fe400028f0eff */
        /* <DEDUP_REMOVED lines=9> */
[----:B------:R-:W-:-:S02]  /*61d0*/  IMAD R35, R46, 0x6d, RZ ;  /* 0x0000006d2e237824 */ /* 0x000fc400078e02ff */
        /* <DEDUP_REMOVED lines=18> */
[----:B------:R-:W-:Y:S01]  /*6300*/  ISETP.GE.AND P4, PT, R95, RZ, PT ;  /* 0x000000ff5f00720c */ /* 0x000fe20003f86270 */
[----:B------:R-:W-:-:S02]  /*6310*/  @!P2 IMAD.MOV R52, RZ, RZ, -R52 ;  /* 0x000000ffff34a224 */ /* 0x000fc400078e0a34 */
        /* <DEDUP_REMOVED lines=19> */
[----:B------:R0:W-:Y:S02]  /*6450*/  STL [R1+0x2e4], R6 ;  /* 0x0002e40601007387 */ /* 0x0001e40000100800 */
[----:B------:R-:W-:Y:S01]  /*6460*/  @!P0 IMAD.MOV R63, RZ, RZ, -R63 ;  /* 0x000000ffff3f8224 */ /* 0x000fe200078e0a3f */
[C---:B-1----:R-:W-:Y:S01]  /*6470*/  IADD3 R5, P3, PT, R35.reuse, R2, RZ ;  /* 0x0000000223057210 */ /* 0x042fe20007f7e0ff */
[----:B------:R-:W-:Y:S01]  /*6480*/  @!P4 IMAD.MOV R57, RZ, RZ, -R57 ;  /* 0x000000ffff39c224 */ /* 0x000fe200078e0a39 */
[----:B------:R-:W-:Y:S02]  /*6490*/  ISETP.GE.AND P0, PT, R80, RZ, PT ;  /* 0x000000ff5000720c */ /* 0x000fe40003f06270 */
[----:B0-----:R-:W-:Y:S01]  /*64a0*/  LEA.HI.X.SX32 R6, R35, R3, 0x1, P3 ;  /* 0x0000000323067211 */ /* 0x001fe200018f0eff */
[----:B------:R-:W0:Y:S01]  /*64b0*/  LDC R80, c[0x0][0x3a0] ;  /* 0x0000e800ff507b82 */ /* 0x000e220000000800 */
[----:B------:R-:W-:Y:S01]  /*64c0*/  ISETP.GE.AND P4, PT, R111, RZ, PT ;  /* 0x000000ff6f00720c */ /* 0x000fe20003f86270 */
[----:B------:R-:W-:Y:S01]  /*64d0*/  @!P6 IMAD.MOV.U32 R36, RZ, RZ, R5 ;  /* 0x000000ffff24e224 */ /* 0x000fe200078e0005 */
[----:B------:R-:W-:Y:S01]  /*64e0*/  PRMT R86, RZ, 0x7610, R86 ;  /* 0x00007610ff567816 */ /* 0x000fe20000000056 */
[----:B------:R-:W-:-:S02]  /*64f0*/  @!P6 IMAD.MOV.U32 R37, RZ, RZ, R6 ;  /* 0x000000ffff25e224 */ /* 0x000fc400078e0006 */
[----:B------:R-:W-:Y:S01]  /*6500*/  @!P5 IMAD.MOV R53, RZ, RZ, -R53 ;  /* 0x000000ffff35d224 */ /* 0x000fe200078e0a35 */
[----:B------:R-:W-:Y:S01]  /*6510*/  ISETP.GE.AND P5, PT, R107, RZ, PT ;  /* 0x000000ff6b00720c */ /* 0x000fe20003fa6270 */
[----:B------:R-:W-:Y:S01]  /*6520*/  VIADD R35, R0, 0xfffffff9 ;  /* 0xfffffff900237836 */ /* 0x000fe20000000000 */
[----:B------:R1:W2:Y:S04]  /*6530*/  @!P6 LDG.E.U8 R86, desc[UR20][R36.64] ;  /* 0x000000142456e981 */ /* 0x0002a8000c1e1100 */
[----:B------:R-:W-:Y:S01]  /*6540*/  ISETP.GE.U32.AND P6, PT, R35, 0x7fffff7a, PT ;  /* 0x7fffff7a2300780c */ /* 0x000fe20003fc6070 */
[----:B------:R-:W-:Y:S02]  /*6550*/  @!P4 IMAD.MOV R58, RZ, RZ, -R58 ;  /* 0x000000ffff3ac224 */ /* 0x000fe400078e0a3a */
[----:B-1----:R-:W-:-:S05]  /*6560*/  IMAD R36, R46, 0x6, RZ ;  /* 0x000000062e247824 */ /* 0x002fca00078e02ff */
[----:B------:R-:W-:Y:S01]  /*6570*/  IADD3 R35, P4, PT, R36, R2, RZ ;  /* 0x0000000224237210 */ /* 0x000fe20007f9e0ff */
[----:B------:R-:W-:Y:S01]  /*6580*/  @!P5 IMAD.MOV R60, RZ, RZ, -R60 ;  /* 0x000000ffff3cd224 */ /* 0x000fe200078e0a3c */
[----:B------:R-:W-:Y:S02]  /*6590*/  ISETP.GE.AND P5, PT, R4, RZ, PT ;  /* 0x000000ff0400720c */ /* 0x000fe40003fa6270 */
[----:B------:R-:W-:Y:S01]  /*65a0*/  LEA.HI.X.SX32 R36, R36, R3, 0x1, P4 ;  /* 0x0000000324247211 */ /* 0x000fe200020f0eff */
[----:B------:R-:W-:Y:S01]  /*65b0*/  @!P6 IMAD.MOV.U32 R84, RZ, RZ, R35 ;  /* 0x000000ffff54e224 */ /* 0x000fe200078e0023 */
[----:B------:R-:W-:Y:S01]  /*65c0*/  PRMT R83, RZ, 0x7610, R83 ;  /* 0x00007610ff537816 */ /* 0x000fe20000000053 */
[----:B0-----:R-:W-:Y:S02]  /*65d0*/  VIADD R37, R80, 0xfffffff1 ;  /* 0xfffffff150257836 */ /* 0x001fe40000000000 */
[----:B------:R-:W-:Y:S01]  /*65e0*/  @!P6 IMAD.MOV.U32 R85, RZ, RZ, R36 ;  /* 0x000000ffff55e224 */ /* 0x000fe200078e0024 */
[----:B------:R-:W-:Y:S01]  /*65f0*/  ISETP.GE.AND P2, PT, R109, RZ, PT ;  /* 0x000000ff6d00720c */ /* 0x000fe20003f46270 */
[----:B------:R-:W-:Y:S01]  /*6600*/  IMAD R38, R46, 0xe, RZ ;  /* 0x0000000e2e267824 */ /* 0x000fe200078e02ff */
[----:B------:R-:W-:-:S02]  /*6610*/  ISETP.GE.AND P3, PT, R114, RZ, PT ;  /* 0x000000ff7200720c */ /* 0x000fc40003f66270 */
[----:B------:R-:W2:Y:S01]  /*6620*/  @!P6 LDG.E.U8 R83, desc[UR20][R84.64] ;  /* 0x000000145453e981 */ /* 0x000ea2000c1e1100 */
[----:B------:R-:W-:Y:S01]  /*6630*/  ISETP.GE.U32.AND P6, PT, R37, 0x7fffff72, PT ;  /* 0x7fffff722500780c */ /* 0x000fe20003fc6070 */
[----:B------:R-:W-:Y:S01]  /*6640*/  @!P5 IMAD.MOV R61, RZ, RZ, -R61 ;  /* 0x000000ffff3dd224 */ /* 0x000fe200078e0a3d */
[----:B------:R-:W-:-:S04]  /*6650*/  IADD3 R37, P5, PT, R38, R2, RZ ;  /* 0x0000000226257210 */ /* 0x000fc80007fbe0ff */
[----:B------:R-:W-:Y:S02]  /*6660*/  LEA.HI.X.SX32 R38, R38, R3, 0x1, P5 ;  /* 0x0000000326267211 */ /* 0x000fe400028f0eff */
[----:B------:R-:W-:Y:S01]  /*6670*/  @!P2 IMAD.MOV R59, RZ, RZ, -R59 ;  /* 0x000000ffff3ba224 */ /* 0x000fe200078e0a3b */
[----:B------:R-:W-:Y:S01]  /*6680*/  ISETP.GE.AND P5, PT, R79, RZ, PT ;  /* 0x000000ff4f00720c */ /* 0x000fe20003fa6270 */
[----:B------:R-:W-:Y:S01]  /*6690*/  @!P3 IMAD.MOV R62, RZ, RZ, -R62 ;  /* 0x000000ffff3eb224 */ /* 0x000fe200078e0a3e */
[----:B------:R-:W-:Y:S02]  /*66a0*/  ISETP.GE.AND P2, PT, R74, RZ, PT ;  /* 0x000000ff4a00720c */ /* 0x000fe40003f46270 */
[----:B------:R-:W-:Y:S01]  /*66b0*/  ISETP.GE.AND P3, PT, R75, RZ, PT ;  /* 0x000000ff4b00720c */ /* 0x000fe20003f66270 */
[----:B------:R-:W-:Y:S01]  /*66c0*/  @!P6 IMAD.MOV.U32 R74, RZ, RZ, R37 ;  /* 0x000000ffff4ae224 */ /* 0x000fe200078e0025 */
[----:B------:R-:W-:Y:S01]  /*66d0*/  PRMT R79, RZ, 0x7610, R79 ;  /* 0x00007610ff4f7816 */ /* 0x000fe2000000004f */
[----:B------:R-:W-:-:S05]  /*66e0*/  @!P6 IMAD.MOV.U32 R75, RZ, RZ, R38 ;  /* 0x000000ffff4be224 */ /* 0x000fca00078e0026 */
[----:B------:R0:W2:Y:S01]  /*66f0*/  @!P6 LDG.E.U8 R79, desc[UR20][R74.64] ;  /* 0x000000144a4fe981 */ /* 0x0000a2000c1e1100 */
[----:B------:R-:W-:Y:S02]  /*6700*/  IMAD R114, R46, 0x16, RZ ;  /* 0x000000162e727824 */ /* 0x000fe400078e02ff */
[----:B0-----:R-:W-:Y:S02]  /*6710*/  VIADD R74, R80, 0xffffffe9 ;  /* 0xffffffe9504a7836 */ /* 0x001fe40000000000 */
[----:B------:R-:W-:-:S03]  /*6720*/  @!P0 IMAD.MOV R64, RZ, RZ, -R64 ;  /* 0x000000ffff408224 */ /* 0x000fc600078e0a40 */
[----:B------:R-:W-:Y:S02]  /*6730*/  ISETP.GE.U32.AND P6, PT, R74, 0x7fffff6a, PT ;  /* 0x7fffff6a4a00780c */ /* 0x000fe40003fc6070 */
[----:B------:R-:W-:-:S04]  /*6740*/  IADD3 R0, P0, PT, R114, R2, RZ ;  /* 0x0000000272007210 */ /* 0x000fc80007f1e0ff */
[----:B------:R-:W-:Y:S02]  /*6750*/  LEA.HI.X.SX32 R114, R114, R3, 0x1, P0 ;  /* 0x0000000372727211 */ /* 0x000fe400000f0eff */
[----:B------:R-:W-:Y:S02]  /*6760*/  ISETP.GE.AND P4, PT, R76, RZ, PT ;  /* 0x000000ff4c00720c */ /* 0x000fe40003f86270 */
[----:B------:R-:W-:Y:S01]  /*6770*/  PRMT R76, RZ, 0x7610, R76 ;  /* 0x00007610ff4c7816 */ /* 0x000fe2000000004c */
[----:B------:R-:W-:Y:S02]  /*6780*/  STL [R1+0x300], R5 ;  /* 0x0003000501007387 */ /* 0x000fe40000100800 */
[----:B------:R-:W-:Y:S02]  /*6790*/  @!P6 IMAD.MOV.U32 R74, RZ, RZ, R0 ;  /* 0x000000ffff4ae224 */ /* 0x000fe400078e0000 */
[----:B------:R-:W-:Y:S01]  /*67a0*/  @!P6 IMAD.MOV.U32 R75, RZ, RZ, R114 ;  /* 0x000000ffff4be224 */ /* 0x000fe200078e0072 */
[----:B------:R0:W-:Y:S01]  /*67b0*/  STL [R1+0x2fc], R6 ;  /* 0x0002fc0601007387 */ /* 0x0001e20000100800 */
[----:B------:R-:W-:-:S03]  /*67c0*/  ISETP.GE.AND P0, PT, R81, RZ, PT ;  /* 0x000000ff5100720c */ /* 0x000fc60003f06270 */
[----:B------:R1:W-:Y:S04]  /*67d0*/  STL [R1], R0 ;  /* 0x0000000001007387 */ /* 0x0003e80000100800 */
[----:B------:R-:W2:Y:S04]  /*67e0*/  LDL.LU R81, [R1+0xcc] ;  /* 0x0000cc0001517983 */ /* 0x000ea80000300800 */
[----:B------:R-:W3:Y:S04]  /*67f0*/  @!P6 LDG.E.U8 R76, desc[UR20][R74.64] ;  /* 0x000000144a4ce981 */ /* 0x000ee8000c1e1100 */
[----:B------:R-:W3:Y:S04]  /*6800*/  LDL.LU R74, [R1+0x10c] ;  /* 0x00010c00014a7983 */ /* 0x000ee80000300800 */
[----:B------:R-:W4:Y:S01]  /*6810*/  LDL.LU R75, [R1+0xd0] ;  /* 0x0000d000014b7983 */ /* 0x000f220000300800 */
[----:B------:R-:W-:Y:S01]  /*6820*/  @!P3 IMAD.MOV R72, RZ, RZ, -R72 ;  /* 0x000000ffff48b224 */ /* 0x000fe200078e0a48 */
[----:B------:R-:W-:-:S02]  /*6830*/  ISETP.NE.AND P3, PT, R39, RZ, PT ;  /* 0x000000ff2700720c */ /* 0x000fc40003f65270 */
[----:B------:R-:W-:-:S04]  /*6840*/  LOP3.LUT R39, RZ, R39, RZ, 0x33, !PT ;  /* 0x00000027ff277212 */ /* 0x000fc800078e33ff */
[C---:B------:R-:W-:Y:S02]  /*6850*/  SEL R15, R39.reuse, R43, !P3 ;  /* 0x0000002b270f7207 */ /* 0x040fe40005800000 */
[----:B------:R-:W4:Y:S01]  /*6860*/  LDL.LU R43, [R1+0x110] ;  /* 0x00011000012b7983 */ /* 0x000f220000300800 */
[C---:B------:R-:W-:Y:S02]  /*6870*/  SEL R13, R39.reuse, R42, !P3 ;  /* 0x0000002a270d7207 */ /* 0x040fe40005800000 */
[C---:B------:R-:W-:Y:S01]  /*6880*/  SEL R103, R39.reuse, R59, !P3 ;  /* 0x0000003b27677207 */ /* 0x040fe20005800000 */
[----:B------:R-:W4:Y:S01]  /*6890*/  LDL.LU R42, [R1+0x1d0] ;  /* 0x0001d000012a7983 */ /* 0x000f220000300800 */
[----:B------:R-:W-:-:S03]  /*68a0*/  SEL R14, R39, R73, !P3 ;  /* 0x00000049270e7207 */ /* 0x000fc60005800000 */
[----:B------:R-:W4:Y:S01]  /*68b0*/  LDL.LU R59, [R1+0x1e8] ;  /* 0x0001e800013b7983 */ /* 0x000f220000300800 */
[----:B------:R-:W0:Y:S01]  /*68c0*/  S2R R73, SR_TID.X ;  /* 0x0000000000497919 */ /* 0x000e220000002100 */
[----:B------:R-:W-:Y:S01]  /*68d0*/  @!P2 IMAD.MOV R66, RZ, RZ, -R66 ;  /* 0x000000ffff42a224 */ /* 0x000fe200078e0a42 */
[----:B------:R-:W-:Y:S01]  /*68e0*/  ISETP.GE.AND P2, PT, R82, RZ, PT ;  /* 0x000000ff5200720c */ /* 0x000fe20003f46270 */
[----:B------:R-:W-:Y:S01]  /*68f0*/  @!P4 IMAD.MOV R65, RZ, RZ, -R65 ;  /* 0x000000ffff41c224 */ /* 0x000fe200078e0a41 */
[----:B------:R-:W-:Y:S02]  /*6900*/  ISETP.GE.AND P4, PT, R77, RZ, PT ;  /* 0x000000ff4d00720c */ /* 0x000fe40003f86270 */
[----:B------:R-:W-:Y:S01]  /*6910*/  ISETP.GE.AND P6, PT, R78, RZ, PT ;  /* 0x000000ff4e00720c */ /* 0x000fe20003fc6270 */
[----:B------:R-:W-:Y:S02]  /*6920*/  @!P5 IMAD.MOV R71, RZ, RZ, -R71 ;  /* 0x000000ffff47d224 */ /* 0x000fe400078e0a47 */
[----:B------:R-:W-:Y:S01]  /*6930*/  @!P0 IMAD.MOV R68, RZ, RZ, -R68 ;  /* 0x000000ffff448224 */ /* 0x000fe200078e0a44 */
[----:B------:R-:W-:-:S05]  /*6940*/  SEL R99, R39, R62, !P3 ;  /* 0x0000003e27637207 */ /* 0x000fca0005800000 */
[----:B------:R-:W-:Y:S02]  /*6950*/  @!P2 IMAD.MOV R70, RZ, RZ, -R70 ;  /* 0x000000ffff46a224 */ /* 0x000fe400078e0a46 */
[----:B------:R-:W-:Y:S02]  /*6960*/  @!P4 IMAD.MOV R69, RZ, RZ, -R69 ;  /* 0x000000ffff45c224 */ /* 0x000fe400078e0a45 */
[----:B------:R-:W-:Y:S01]  /*6970*/  @!P6 IMAD.MOV R67, RZ, RZ, -R67 ;  /* 0x000000ffff43e224 */ /* 0x000fe200078e0a43 */
[C---:B------:R-:W-:Y:S01]  /*6980*/  SEL R12, R39.reuse, R41, !P3 ;  /* 0x00000029270c7207 */ /* 0x040fe20005800000 */
[----:B------:R-:W4:Y:S01]  /*6990*/  LDL.LU R62, [R1+0x1ec] ;  /* 0x0001ec00013e7983 */ /* 0x000f220000300800 */
[C---:B------:R-:W-:Y:S02]  /*69a0*/  SEL R11, R39.reuse, R48, !P3 ;  /* 0x00000030270b7207 */ /* 0x040fe40005800000 */
[C---:B------:R-:W-:Y:S02]  /*69b0*/  SEL R10, R39.reuse, R45, !P3 ;  /* 0x0000002d270a7207 */ /* 0x040fe40005800000 */
[----:B------:R-:W-:-:S02]  /*69c0*/  SEL R9, R39, R44, !P3 ;  /* 0x0000002c27097207 */ /* 0x000fc40005800000 */
[C---:B------:R-:W-:Y:S02]  /*69d0*/  SEL R8, R39.reuse, R51, !P3 ;  /* 0x0000003327087207 */ /* 0x040fe40005800000 */
[C---:B------:R-:W-:Y:S02]  /*69e0*/  SEL R7, R39.reuse, R50, !P3 ;  /* 0x0000003227077207 */ /* 0x040fe40005800000 */
[C---:B0-----:R-:W-:Y:S02]  /*69f0*/  SEL R6, R39.reuse, R49, !P3 ;  /* 0x0000003127067207 */ /* 0x041fe40005800000 */
[C---:B------:R-:W-:Y:S02]  /*6a00*/  SEL R111, R39.reuse, R54, !P3 ;  /* 0x00000036276f7207 */ /* 0x040fe40005800000 */
[C---:B------:R-:W-:Y:S02]  /*6a10*/  SEL R110, R39.reuse, R53, !P3 ;  /* 0x00000035276e7207 */ /* 0x040fe40005800000 */
[----:B------:R-:W-:-:S02]  /*6a20*/  SEL R109, R39, R52, !P3 ;  /* 0x00000034276d7207 */ /* 0x000fc40005800000 */
[C---:B------:R-:W-:Y:S02]  /*6a30*/  SEL R108, R39.reuse, R57, !P3 ;  /* 0x00000039276c7207 */ /* 0x040fe40005800000 */
[C---:B------:R-:W-:Y:S02]  /*6a40*/  SEL R107, R39.reuse, R56, !P3 ;  /* 0x00000038276b7207 */ /* 0x040fe40005800000 */
[C---:B------:R-:W-:Y:S02]  /*6a50*/  SEL R106, R39.reuse, R55, !P3 ;  /* 0x00000037276a7207 */ /* 0x040fe40005800000 */
[C---:B------:R-:W-:Y:S02]  /*6a60*/  SEL R105, R39.reuse, R60, !P3 ;  /* 0x0000003c27697207 */ /* 0x040fe40005800000 */
[C---:B------:R-:W-:Y:S02]  /*6a70*/  SEL R102, R39.reuse, R58, !P3 ;  /* 0x0000003a27667207 */ /* 0x040fe40005800000 */
[----:B------:R-:W-:-:S02]  /*6a80*/  SEL R100, R39, R63, !P3 ;  /* 0x0000003f27647207 */ /* 0x000fc40005800000 */
[C---:B------:R-:W-:Y:S01]  /*6a90*/  SEL R95, R39.reuse, R61, !P3 ;  /* 0x0000003d275f7207 */ /* 0x040fe20005800000 */
[----:B------:R-:W4:Y:S01]  /*6aa0*/  LDL.LU R63, [R1+0x150] ;  /* 0x00015000013f7983 */ /* 0x000f220000300800 */
[C---:B------:R-:W-:Y:S02]  /*6ab0*/  SEL R93, R39.reuse, R66, !P3 ;  /* 0x00000042275d7207 */ /* 0x040fe40005800000 */
[C---:B------:R-:W-:Y:S02]  /*6ac0*/  SEL R92, R39.reuse, R65, !P3 ;  /* 0x00000041275c7207 */ /* 0x040fe40005800000 */
[C---:B------:R-:W-:Y:S02]  /*6ad0*/  SEL R85, R39.reuse, R64, !P3 ;  /* 0x0000004027557207 */ /* 0x040fe40005800000 */
[C---:B------:R-:W-:Y:S02]  /*6ae0*/  SEL R84, R39.reuse, R72, !P3 ;  /* 0x0000004827547207 */ /* 0x040fe40005800000 */
[----:B------:R-:W-:-:S02]  /*6af0*/  SEL R77, R39, R71, !P3 ;  /* 0x00000047274d7207 */ /* 0x000fc40005800000 */
[C---:B------:R-:W-:Y:S02]  /*6b00*/  SEL R78, R39.reuse, R70, !P3 ;  /* 0x00000046274e7207 */ /* 0x040fe40005800000 */
[C---:B------:R-:W-:Y:S02]  /*6b10*/  SEL R82, R39.reuse, R69, !P3 ;  /* 0x0000004527527207 */ /* 0x040fe40005800000 */
[C---:B------:R-:W-:Y:S02]  /*6b20*/  SEL R5, R39.reuse, R68, !P3 ;  /* 0x0000004427057207 */ /* 0x040fe40005800000 */
[C---:B------:R-:W-:Y:S02]  /*6b30*/  SEL R4, R39.reuse, R67, !P3 ;  /* 0x0000004327047207 */ /* 0x040fe40005800000 */
[----:B-1----:R-:W-:Y:S02]  /*6b40*/  SEL R0, R39, R40, !P3 ;  /* 0x0000002827007207 */ /* 0x002fe40005800000 */
[----:B------:R-:W-:-:S02]  /*6b50*/  LOP3.LUT R39, R73, 0x80, RZ, 0xc0, !PT ;  /* 0x0000008049277812 */ /* 0x000fc400078ec0ff */
[----:B------:R-:W-:Y:S02]  /*6b60*/  LOP3.LUT R40, R73, 0x7f, RZ, 0xc0, !PT ;  /* 0x0000007f49287812 */ /* 0x000fe400078ec0ff */
[----:B------:R-:W4:Y:S01]  /*6b70*/  LDL.LU R73, [R1+0x14c] ;  /* 0x00014c0001497983 */ /* 0x000f220000300800 */
[----:B------:R-:W-:-:S04]  /*6b80*/  @!UP1 UIADD3 UR4, UPT, UPT, -UR12, 0x100000, URZ ;  /* 0x001000000c049890 */ /* 0x000fc8000fffe1ff */
[----:B------:R-:W-:Y:S02]  /*6b90*/  @!UP1 USHF.L.U32 UR5, UR4, 0xb, URZ ;  /* 0x0000000b04059899 */ /* 0x000fe400080006ff */
[----:B------:R-:W-:Y:S01]  /*6ba0*/  @!UP1 USHF.L.U32 UR4, UR4, 0x1, URZ ;  /* 0x0000000104049899 */ /* 0x000fe200080006ff */
[----:B------:R-:W-:Y:S01]  /*6bb0*/  VOTEU.ALL UP1, P1 ;  /* 0x0000000000ff7886 */ /* 0x000fe20000820000 */
[----:B------:R-:W-:Y:S01]  /*6bc0*/  IMAD R39, R39, 0x80, R40 ;  /* 0x0000008027277824 */ /* 0x000fe200078e0228 */
[----:B------:R-:W-:Y:S01]  /*6bd0*/  PRMT R58, RZ, 0x7610, R58 ;  /* 0x00007610ff3a7816 */ /* 0x000fe2000000003a */
[----:B------:R-:W0:Y:S08]  /*6be0*/  LDCU UR12, c[0x0][0x3b0] ;  /* 0x00007600ff0c77ac */ /* 0x000e300008000800 */
[----:B------:R1:W0:Y:S01]  /*6bf0*/  @!UP1 SYNCS.EXCH.64 URZ, [UR9+0x14008], UR4 ;  /* 0x0140080409ff95b2 */ /* 0x0002220008000100 */
[----:B------:R-:W-:Y:S01]  /*6c00*/  VIADD R40, R80, 0xffffffe1 ;  /* 0xffffffe150287836 */ /* 0x000fe20000000000 */
[----:B------:R-:W-:-:S02]  /*6c10*/  PRMT R57, RZ, 0x7610, R57 ;  /* 0x00007610ff397816 */ /* 0x000fc40000000039 */
[----:B------:R-:W-:Y:S02]  /*6c20*/  PRMT R56, RZ, 0x7610, R56 ;  /* 0x00007610ff387816 */ /* 0x000fe40000000038 */
[----:B------:R-:W-:Y:S02]  /*6c30*/  PRMT R55, RZ, 0x7610, R55 ;  /* 0x00007610ff377816 */ /* 0x000fe40000000037 */
[----:B------:R-:W-:Y:S02]  /*6c40*/  PRMT R54, RZ, 0x7610, R54 ;  /* 0x00007610ff367816 */ /* 0x000fe40000000036 */
[----:B------:R-:W-:Y:S02]  /*6c50*/  PRMT R53, RZ, 0x7610, R53 ;  /* 0x00007610ff357816 */ /* 0x000fe40000000035 */
[----:B------:R-:W-:Y:S01]  /*6c60*/  PRMT R52, RZ, 0x7610, R52 ;  /* 0x00007610ff347816 */ /* 0x000fe20000000034 */
[----:B-1----:R-:W1:Y:S01]  /*6c70*/  LDCU UR4, c[0x0][0x3b0] ;  /* 0x00007600ff0477ac */ /* 0x002e620008000800 */
[----:B------:R-:W-:-:S02]  /*6c80*/  PRMT R51, RZ, 0x7610, R51 ;  /* 0x00007610ff337816 */ /* 0x000fc40000000033 */
[----:B------:R-:W-:Y:S01]  /*6c90*/  PRMT R50, RZ, 0x7610, R50 ;  /* 0x00007610ff327816 */ /* 0x000fe20000000032 */
[----:B------:R-:W0:Y:S01]  /*6ca0*/  LDCU UR5, c[0x0][0x3b0] ;  /* 0x00007600ff0577ac */ /* 0x000e220008000800 */
[----:B--2---:R-:W-:Y:S04]  /*6cb0*/  STS.U8 [R39+UR9+0x800], R81 ;  /* 0x0008005127007988 */ /* 0x004fe80008000009 */
[----:B---3--:R2:W-:Y:S04]  /*6cc0*/  STS.U8 [R39+UR9], R74 ;  /* 0x0000004a27007988 */ /* 0x0085e80008000009 */
[----:B----4-:R3:W-:Y:S04]  /*6cd0*/  STS.U8 [R39+UR9+0x400], R75 ;  /* 0x0004004b27007988 */ /* 0x0107e80008000009 */
[----:B--2---:R-:W2:Y:S04]  /*6ce0*/  LDL.LU R74, [R1+0x1cc] ;  /* 0x0001cc00014a7983 */ /* 0x004ea80000300800 */
[----:B---3--:R-:W3:Y:S04]  /*6cf0*/  LDL.LU R75, [R1+0x190] ;  /* 0x00019000014b7983 */ /* 0x008ee80000300800 */
[----:B------:R-:W4:Y:S01]  /*6d00*/  LDL.LU R81, [R1+0x18c] ;  /* 0x00018c0001517983 */ /* 0x000f220000300800 */
[----:B------:R-:W-:Y:S01]  /*6d10*/  ISETP.GE.U32.AND P0, PT, R40, 0x7fffff62, PT ;  /* 0x7fffff622800780c */ /* 0x000fe20003f06070 */
[----:B------:R-:W-:-:S05]  /*6d20*/  IMAD R40, R46, 0x1e, RZ ;  /* 0x0000001e2e287824 */ /* 0x000fca00078e02ff */
[----:B------:R-:W-:-:S04]  /*6d30*/  IADD3 R41, P2, PT, R40, R2, RZ ;  /* 0x0000000228297210 */ /* 0x000fc80007f5e0ff */
[----:B------:R-:W-:Y:S01]  /*6d40*/  LEA.HI.X.SX32 R64, R40, R3, 0x1, P2 ;  /* 0x0000000328407211 */ /* 0x000fe200010f0eff */
[----:B------:R-:W-:Y:S04]  /*6d50*/  STL [R1+0xd0], R41 ;  /* 0x0000d02901007387 */ /* 0x000fe80000100800 */
[----:B------:R-:W-:Y:S04]  /*6d60*/  STL [R1+0xcc], R64 ;  /* 0x0000cc4001007387 */ /* 0x000fe80000100800 */
[----:B------:R0:W-:Y:S04]  /*6d70*/  STS.U8 [R39+UR9+0xc00], R59 ;  /* 0x000c003b27007988 */ /* 0x0001e80008000009 */
[----:B------:R1:W-:Y:S04]  /*6d80*/  STS.U8 [R39+UR9+0x1000], R42 ;  /* 0x0010002a27007988 */ /* 0x0003e80008000009 */
[----:B0-----:R-:W4:Y:S04]  /*6d90*/  LDL.LU R59, [R1+0x1c8] ;  /* 0x0001c800013b7983 */ /* 0x001f280000300800 */
[----:B-1----:R-:W4:Y:S01]  /*6da0*/  LDL.LU R42, [R1+0x1b8] ;  /* 0x0001b800012a7983 */ /* 0x002f220000300800 */
[----:B------:R-:W-:-:S02]  /*6db0*/  @!P0 IMAD.MOV.U32 R40, RZ, RZ, R41 ;  /* 0x000000ffff288224 */ /* 0x000fc400078e0029 */
[----:B------:R-:W-:-:S05]  /*6dc0*/  @!P0 IMAD.MOV.U32 R41, RZ, RZ, R64 ;  /* 0x000000ffff298224 */ /* 0x000fca00078e0040 */
[----:B------:R0:W4:Y:S02]  /*6dd0*/  @!P0 LDG.E.U8 R58, desc[UR20][R40.64] ;  /* 0x00000014283a8981 */ /* 0x000124000c1e1100 */
[----:B0-----:R-:W-:-:S05]  /*6de0*/  VIADD R40, R80, 0xffffffd9 ;  /* 0xffffffd950287836 */ /* 0x001fca0000000000 */
[----:B------:R-:W-:Y:S01]  /*6df0*/  ISETP.GE.U32.AND P0, PT, R40, 0x7fffff5a, PT ;  /* 0x7fffff5a2800780c */ /* 0x000fe20003f06070 */
[----:B------:R-:W-:Y:S01]  /*6e00*/  IMAD R40, R46, 0x26, RZ ;  /* 0x000000262e287824 */ /* 0x000fe200078e02ff */
[----:B------:R0:W-:Y:S04]  /*6e10*/  STS.U8 [R39+UR9+0x1400], R43 ;  /* 0x0014002b27007988 */ /* 0x0001e80008000009 */
[C---:B------:R-:W-:Y:S01]  /*6e20*/  IADD3 R41, P2, PT, R40.reuse, R2, RZ ;  /* 0x0000000228297210 */ /* 0x040fe20007f5e0ff */
[----:B0-----:R-:W4:Y:S03]  /*6e30*/  LDL.LU R43, [R1+0x198] ;  /* 0x00019800012b7983 */ /* 0x001f260000300800 */
[----:B------:R-:W-:Y:S01]  /*6e40*/  LEA.HI.X.SX32 R64, R40, R3, 0x1, P2 ;  /* 0x0000000328407211 */ /* 0x000fe200010f0eff */
[----:B------:R-:W-:Y:S04]  /*6e50*/  STL [R1+0x110], R41 ;  /* 0x0001102901007387 */ /* 0x000fe80000100800 */
[----:B------:R-:W-:Y:S04]  /*6e60*/  STL [R1+0x10c], R64 ;  /* 0x00010c4001007387 */ /* 0x000fe80000100800 */
[----:B------:R0:W-:Y:S04]  /*6e70*/  STS.U8 [R39+UR9+0x2000], R73 ;  /* 0x0020004927007988 */ /* 0x0001e80008000009 */
[----:B0-----:R-:W4:Y:S01]  /*6e80*/  LDL.LU R73, [R1+0x1c4] ;  /* 0x0001c40001497983 */ /* 0x001f220000300800 */
[----:B------:R-:W-:-:S02]  /*6e90*/  @!P0 IMAD.MOV.U32 R40, RZ, RZ, R41 ;  /* 0x000000ffff288224 */ /* 0x000fc400078e0029 */
[----:B------:R-:W-:-:S05]  /*6ea0*/  @!P0 IMAD.MOV.U32 R41, RZ, RZ, R64 ;  /* 0x000000ffff298224 */ /* 0x000fca00078e0040 */
[----:B------:R0:W4:Y:S02]  /*6eb0*/  @!P0 LDG.E.U8 R57, desc[UR20][R40.64] ;  /* 0x0000001428398981 */ /* 0x000124000c1e1100 */
[----:B0-----:R-:W-:-:S05]  /*6ec0*/  VIADD R40, R80, 0xffffffd1 ;  /* 0xffffffd150287836 */ /* 0x001fca0000000000 */
[----:B------:R-:W-:Y:S01]  /*6ed0*/  ISETP.GE.U32.AND P0, PT, R40, 0x7fffff52, PT ;  /* 0x7fffff522800780c */ /* 0x000fe20003f06070 */
[----:B------:R-:W-:Y:S01]  /*6ee0*/  IMAD R40, R46, 0x2e, RZ ;  /* 0x0000002e2e287824 */ /* 0x000fe200078e02ff */
[----:B------:R0:W-:Y:S04]  /*6ef0*/  STS.U8 [R39+UR9+0x1800], R62 ;  /* 0x0018003e27007988 */ /* 0x0001e80008000009 */
[----:B------:R-:W-:-:S04]  /*6f00*/  IADD3 R41, P2, PT, R40, R2, RZ ;  /* 0x0000000228297210 */ /* 0x000fc80007f5e0ff */
[----:B0-----:R-:W-:Y:S01]  /*6f10*/  LEA.HI.X.SX32 R62, R40, R3, 0x1, P2 ;  /* 0x00000003283e7211 */ /* 0x001fe200010f0eff */
[----:B------:R-:W-:Y:S04]  /*6f20*/  STL [R1+0x150], R41 ;  /* 0x0001502901007387 */ /* 0x000fe80000100800 */
[----:B------:R-:W-:Y:S04]  /*6f30*/  STL [R1+0x14c], R62 ;  /* 0x00014c3e01007387 */ /* 0x000fe80000100800 */
[----:B--2---:R0:W-:Y:S04]  /*6f40*/  STS.U8 [R39+UR9+0x2400], R74 ;  /* 0x0024004a27007988 */ /* 0x0041e80008000009 */
[----:B---3--:R1:W-:Y:S04]  /*6f50*/  STS.U8 [R39+UR9+0x2800], R75 ;  /* 0x0028004b27007988 */ /* 0x0083e80008000009 */
[----:B0-----:R-:W2:Y:S04]  /*6f60*/  LDL.LU R74, [R1+0x1c0] ;  /* 0x0001c000014a7983 */ /* 0x001ea80000300800 */
[----:B-1----:R-:W3:Y:S04]  /*6f70*/  LDL.LU R75, [R1+0x158] ;  /* 0x00015800014b7983 */ /* 0x002ee80000300800 */
[----:B----4-:R0:W-:Y:S04]  /*6f80*/  STS.U8 [R39+UR9+0x2c00], R81 ;  /* 0x002c005127007988 */ /* 0x0101e80008000009 */
[----:B0-----:R-:W4:Y:S01]  /*6f90*/  LDL.LU R81, [R1+0x154] ;  /* 0x0001540001517983 */ /* 0x001f220000300800 */
[----:B------:R-:W-:-:S02]  /*6fa0*/  @!P0 IMAD.MOV.U32 R40, RZ, RZ, R41 ;  /* 0x000000ffff288224 */ /* 0x000fc400078e0029 */
[----:B------:R-:W-:-:S05]  /*6fb0*/  @!P0 IMAD.MOV.U32 R41, RZ, RZ, R62 ;  /* 0x000000ffff298224 */ /* 0x000fca00078e003e */
[----:B------:R0:W4:Y:S02]  /*6fc0*/  @!P0 LDG.E.U8 R56, desc[UR20][R40.64] ;  /* 0x0000001428388981 */ /* 0x000124000c1e1100 */
[----:B0-----:R-:W-:-:S05]  /*6fd0*/  VIADD R40, R80, 0xffffffc9 ;  /* 0xffffffc950287836 */ /* 0x001fca0000000000 */
[----:B------:R-:W-:Y:S01]  /*6fe0*/  ISETP.GE.U32.AND P0, PT, R40, 0x7fffff4a, PT ;  /* 0x7fffff4a2800780c */ /* 0x000fe20003f06070 */
[----:B------:R-:W-:-:S05]  /*6ff0*/  IMAD R40, R46, 0x36, RZ ;  /* 0x000000362e287824 */ /* 0x000fca00078e02ff */
[----:B------:R-:W-:-:S04]  /*7000*/  IADD3 R41, P2, PT, R40, R2, RZ ;  /* 0x0000000228297210 */ /* 0x000fc80007f5e0ff */
[----:B------:R-:W-:Y:S01]  /*7010*/  LEA.HI.X.SX32 R62, R40, R3, 0x1, P2 ;  /* 0x00000003283e7211 */ /* 0x000fe200010f0eff */
[----:B------:R0:W-:Y:S02]  /*7020*/  STL [R1+0x190], R41 ;  /* 0x0001902901007387 */ /* 0x0001e40000100800 */
[----:B------:R-:W-:Y:S02]  /*7030*/  @!P0 IMAD.MOV.U32 R40, RZ, RZ, R41 ;  /* 0x000000ffff288224 */ /* 0x000fe400078e0029 */
[----:B------:R1:W-:Y:S04]  /*7040*/  STS.U8 [R39+UR9+0x1c00], R63 ;  /* 0x001c003f27007988 */ /* 0x0003e80008000009 */
[----:B------:R-:W-:Y:S01]  /*7050*/  STL [R1+0x18c], R62 ;  /* 0x00018c3e01007387 */ /* 0x000fe20000100800 */
[----:B0-----:R-:W-:-:S03]  /*7060*/  @!P0 IMAD.MOV.U32 R41, RZ, RZ, R62 ;  /* 0x000000ffff298224 */ /* 0x001fc600078e003e */
[----:B------:R0:W-:Y:S04]  /*7070*/  STS.U8 [R39+UR9+0x3400], R42 ;  /* 0x0034002a27007988 */ /* 0x0001e80008000009 */
[----:B-1----:R-:W4:Y:S04]  /*7080*/  LDL.LU R63, [R1+0x194] ;  /* 0x00019400013f7983 */ /* 0x002f280000300800 */
[----:B------:R1:W4:Y:S04]  /*7090*/  @!P0 LDG.E.U8 R55, desc[UR20][R40.64] ;  /* 0x0000001428378981 */ /* 0x000328000c1e1100 */
[----:B0-----:R-:W4:Y:S01]  /*70a0*/  LDL.LU R42, [R1+0x118] ;  /* 0x00011800012a7983 */ /* 0x001f220000300800 */
[----:B-1----:R-:W-:-:S05]  /*70b0*/  VIADD R40, R80, 0xffffffc1 ;  /* 0xffffffc150287836 */ /* 0x002fca0000000000 */
[----:B------:R-:W-:Y:S01]  /*70c0*/  ISETP.GE.U32.AND P0, PT, R40, 0x7fffff42, PT ;  /* 0x7fffff422800780c */ /* 0x000fe20003f06070 */
[----:B------:R-:W-:Y:S01]  /*70d0*/  IMAD R40, R46, 0x3e, RZ ;  /* 0x0000003e2e287824 */ /* 0x000fe200078e02ff */
[----:B------:R0:W-:Y:S04]  /*70e0*/  STS.U8 [R39+UR9+0x3000], R59 ;  /* 0x0030003b27007988 */ /* 0x0001e80008000009 */
[C---:B------:R-:W-:Y:S01]  /*70f0*/  IADD3 R41, P2, PT, R40.reuse, R2, RZ ;  /* 0x0000000228297210 */ /* 0x040fe20007f5e0ff */
[----:B------:R1:W-:Y:S03]  /*7100*/  STS.U8 [R39+UR9+0x3800], R43 ;  /* 0x0038002b27007988 */ /* 0x0003e60008000009 */
[----:B0-----:R-:W-:Y:S01]  /*7110*/  LEA.HI.X.SX32 R59, R40, R3, 0x1, P2 ;  /* 0x00000003283b7211 */ /* 0x001fe200010f0eff */
[----:B-1----:R-:W4:Y:S04]  /*7120*/  LDL.LU R43, [R1+0xa4] ;  /* 0x0000a400012b7983 */ /* 0x002f280000300800 */
[----:B------:R-:W-:Y:S04]  /*7130*/  STL [R1+0x1ec], R41 ;  /* 0x0001ec2901007387 */ /* 0x000fe80000100800 */
[----:B------:R-:W-:Y:S04]  /*7140*/  STL [R1+0x1e8], R59 ;  /* 0x0001e83b01007387 */ /* 0x000fe80000100800 */
[----:B------:R-:W4:Y:S04]  /*7150*/  LDL.LU R65, [R1+0x1bc] ;  /* 0x0001bc0001417983 */ /* 0x000f280000300800 */
[----:B------:R-:W4:Y:S04]  /*7160*/  LDL.LU R62, [R1+0xd4] ;  /* 0x0000d400013e7983 */ /* 0x000f280000300800 */
[----:B------:R0:W-:Y:S04]  /*7170*/  STS.U8 [R39+UR9+0x3c00], R73 ;  /* 0x003c004927007988 */ /* 0x0001e80008000009 */
[----:B0-----:R-:W4:Y:S01]  /*7180*/  LDL.LU R73, [R1+0x9c] ;  /* 0x00009c0001497983 */ /* 0x001f220000300800 */
[----:B------:R-:W-:-:S02]  /*7190*/  @!P0 IMAD.MOV.U32 R40, RZ, RZ, R41 ;  /* 0x000000ffff288224 */ /* 0x000fc400078e0029 */
[----:B------:R-:W-:Y:S01]  /*71a0*/  @!P0 IMAD.MOV.U32 R41, RZ, RZ, R59 ;  /* 0x000000ffff298224 */ /* 0x000fe200078e003b */
[----:B------:R-:W-:-:S04]  /*71b0*/  LOP3.LUT R59, R39, 0x10, RZ, 0x3c, !PT ;  /* 0x00000010273b7812 */ /* 0x000fc800078e3cff */
[----:B------:R0:W4:Y:S04]  /*71c0*/  @!P0 LDG.E.U8 R54, desc[UR20][R40.64] ;  /* 0x0000001428368981 */ /* 0x000128000c1e1100 */
[----:B--2---:R1:W-:Y:S04]  /*71d0*/  STS.U8 [R59+UR9+0x480], R74 ;  /* 0x0004804a3b007988 */ /* 0x0043e80008000009 */
[----:B---3--:R2:W-:Y:S04]  /*71e0*/  STS.U8 [R59+UR9+0x880], R75 ;  /* 0x0008804b3b007988 */ /* 0x0085e80008000009 */
[----:B-1----:R-:W3:Y:S04]  /*71f0*/  LDL.LU R74, [R1+0x114] ;  /* 0x00011400014a7983 */ /* 0x002ee80000300800 */
[----:B--2---:R-:W2:Y:S04]  /*7200*/  LDL.LU R75, [R1+0xd8] ;  /* 0x0000d800014b7983 */ /* 0x004ea80000300800 */
[----:B----4-:R1:W-:Y:S04]  /*7210*/  STS.U8 [R59+UR9+0xc80], R81 ;  /* 0x000c80513b007988 */ /* 0x0103e80008000009 */
[----:B-1----:R-:W4:Y:S01]  /*7220*/  LDL.LU R81, [R1+0x8c] ;  /* 0x00008c0001517983 */ /* 0x002f220000300800 */
[----:B0-----:R-:W-:-:S05]  /*7230*/  VIADD R40, R80, 0xffffffb9 ;  /* 0xffffffb950287836 */ /* 0x001fca0000000000 */
[----:B------:R-:W-:Y:S01]  /*7240*/  ISETP.GE.U32.AND P0, PT, R40, 0x7fffff3a, PT ;  /* 0x7fffff3a2800780c */ /* 0x000fe20003f06070 */
[----:B------:R-:W-:-:S05]  /*7250*/  IMAD R40, R46, 0x46, RZ ;  /* 0x000000462e287824 */ /* 0x000fca00078e02ff */
[----:B------:R-:W-:-:S04]  /*7260*/  IADD3 R41, P2, PT, R40, R2, RZ ;  /* 0x0000000228297210 */ /* 0x000fc80007f5e0ff */
[----:B------:R-:W-:Y:S01]  /*7270*/  LEA.HI.X.SX32 R64, R40, R3, 0x1, P2 ;  /* 0x0000000328407211 */ /* 0x000fe200010f0eff */
[----:B------:R0:W-:Y:S02]  /*7280*/  STL [R1+0x22c], R41 ;  /* 0x00022c2901007387 */ /* 0x0001e40000100800 */
[----:B------:R-:W-:Y:S02]  /*7290*/  @!P0 IMAD.MOV.U32 R40, RZ, RZ, R41 ;  /* 0x000000ffff288224 */ /* 0x000fe400078e0029 */
[----:B0-----:R-:W-:-:S05]  /*72a0*/  @!P0 IMAD.MOV.U32 R41, RZ, RZ, R64 ;  /* 0x000000ffff298224 */ /* 0x001fca00078e0040 */
[----:B------:R0:W4:Y:S02]  /*72b0*/  @!P0 LDG.E.U8 R53, desc[UR20][R40.64] ;  /* 0x0000001428358981 */ /* 0x000124000c1e1100 */
[----:B0-----:R-:W-:-:S05]  /*72c0*/  VIADD R40, R80, 0xffffffb1 ;  /* 0xffffffb150287836 */ /* 0x001fca0000000000 */
[----:B------:R-:W-:Y:S01]  /*72d0*/  ISETP.GE.U32.AND P0, PT, R40, 0x7fffff32, PT ;  /* 0x7fffff322800780c */ /* 0x000fe20003f06070 */
[----:B------:R-:W-:Y:S01]  /*72e0*/  IMAD R40, R46, 0x4e, RZ ;  /* 0x0000004e2e287824 */ /* 0x000fe200078e02ff */
[----:B------:R-:W-:Y:S04]  /*72f0*/  STS.U8 [R59+UR9+0x1080], R63 ;  /* 0x0010803f3b007988 */ /* 0x000fe80008000009 */
[C---:B------:R-:W-:Y:S01]  /*7300*/  IADD3 R41, P2, PT, R40.reuse, R2, RZ ;  /* 0x0000000228297210 */ /* 0x040fe20007f5e0ff */
[----:B------:R0:W-:Y:S04]  /*7310*/  STS.U8 [R59+UR9+0x1480], R42 ;  /* 0x0014802a3b007988 */ /* 0x0001e80008000009 */
[----:B------:R-:W-:Y:S01]  /*7320*/  STL [R1+0x228], R64 ;  /* 0x0002284001007387 */ /* 0x000fe20000100800 */
[----:B0-----:R-:W-:-:S03]  /*7330*/  LEA.HI.X.SX32 R42, R40, R3, 0x1, P2 ;  /* 0x00000003282a7211 */ /* 0x001fc600010f0eff */
[----:B------:R0:W-:Y:S01]  /*7340*/  STL [R1+0x26c], R41 ;  /* 0x00026c2901007387 */ /* 0x0001e20000100800 */
[----:B------:R-:W-:-:S03]  /*7350*/  @!P0 IMAD.MOV.U32 R40, RZ, RZ, R41 ;  /* 0x000000ffff288224 */ /* 0x000fc600078e0029 */
[----:B------:R1:W-:Y:S04]  /*7360*/  STL [R1+0x268], R42 ;  /* 0x0002682a01007387 */ /* 0x0003e80000100800 */
[----:B------:R-:W4:Y:S01]  /*7370*/  LDL.LU R63, [R1+0xb0] ;  /* 0x0000b000013f7983 */ /* 0x000f220000300800 */
[----:B0-----:R-:W-:-:S03]  /*7380*/  @!P0 IMAD.MOV.U32 R41, RZ, RZ, R42 ;  /* 0x000000ffff298224 */ /* 0x001fc600078e002a */
[----:B-1----:R-:W4:Y:S04]  /*7390*/  LDL.LU R42, [R1+0x98] ;  /* 0x00009800012a7983 */ /* 0x002f280000300800 */
[----:B------:R0:W4:Y:S02]  /*73a0*/  @!P0 LDG.E.U8 R52, desc[UR20][R40.64] ;  /* 0x0000001428348981 */ /* 0x000124000c1e1100 */
[----:B0-----:R-:W-:-:S05]  /*73b0*/  VIADD R40, R80, 0xffffffa9 ;  /* 0xffffffa950287836 */ /* 0x001fca0000000000 */
[----:B------:R-:W-:Y:S01]  /*73c0*/  ISETP.GE.U32.AND P0, PT, R40, 0x7fffff2a, PT ;  /* 0x7fffff2a2800780c */ /* 0x000fe20003f06070 */
[----:B------:R-:W-:Y:S01]  /*73d0*/  IMAD R40, R46, 0x56, RZ ;  /* 0x000000562e287824 */ /* 0x000fe200078e02ff */
[----:B------:R0:W-:Y:S04]  /*73e0*/  STS.U8 [R59+UR9+0x1880], R43 ;  /* 0x0018802b3b007988 */ /* 0x0001e80008000009 */
[C---:B------:R-:W-:Y:S01]  /*73f0*/  IADD3 R41, P2, PT, R40.reuse, R2, RZ ;  /* 0x0000000228297210 */ /* 0x040fe20007f5e0ff */
[----:B------:R-:W-:Y:S04]  /*7400*/  STS.U8 [R59+UR9+0x1c80], R65 ;  /* 0x001c80413b007988 */ /* 0x000fe80008000009 */
[----:B0-----:R-:W4:Y:S04]  /*7410*/  LDL.LU R43, [R1+0x94] ;  /* 0x00009400012b7983 */ /* 0x001f280000300800 */
[----:B------:R0:W-:Y:S04]  /*7420*/  STS.U8 [R59+UR9+0x2080], R62 ;  /* 0x0020803e3b007988 */ /* 0x0001e80008000009 */
[----:B------:R-:W-:Y:S01]  /*7430*/  STL [R1+0x290], R41 ;  /* 0x0002902901007387 */ /* 0x000fe20000100800 */
[----:B0-----:R-:W-:-:S03]  /*7440*/  LEA.HI.X.SX32 R62, R40, R3, 0x1, P2 ;  /* 0x00000003283e7211 */ /* 0x001fc600010f0eff */
[----:B------:R0:W-:Y:S04]  /*7450*/  STS.U8 [R59+UR9+0x2480], R73 ;  /* 0x002480493b007988 */ /* 0x0001e80008000009 */
[----:B------:R1:W-:Y:S04]  /*7460*/  STL [R1+0x28c], R62 ;  /* 0x00028c3e01007387 */ /* 0x0003e80000100800 */
[----:B0-----:R-:W4:Y:S01]  /*7470*/  LDL.LU R73, [R1+0xac] ;  /* 0x0000ac0001497983 */ /* 0x001f220000300800 */
[----:B------:R-:W-:Y:S02]  /*7480*/  @!P0 IMAD.MOV.U32 R40, RZ, RZ, R41 ;  /* 0x000000ffff288224 */ /* 0x000fe400078e0029 */
[----:B------:R-:W-:-:S02]  /*7490*/  @!P0 IMAD.MOV.U32 R41, RZ, RZ, R62 ;  /* 0x000000ffff298224 */ /* 0x000fc400078e003e */
[----:B-1----:R-:W4:Y:S04]  /*74a0*/  LDL.LU R62, [R1+0xa0] ;  /* 0x0000a000013e7983 */ /* 0x002f280000300800 */
[----:B------:R0:W4:Y:S02]  /*74b0*/  @!P0 LDG.E.U8 R51, desc[UR20][R40.64] ;  /* 0x0000001428338981 */ /* 0x000124000c1e1100 */
[----:B0-----:R-:W-:-:S05]  /*74c0*/  VIADD R40, R80, 0xffffffa1 ;  /* 0xffffffa150287836 */ /* 0x001fca0000000000 */
[----:B------:R-:W-:Y:S01]  /*74d0*/  ISETP.GE.U32.AND P0, PT, R40, 0x7fffff22, PT ;  /* 0x7fffff222800780c */ /* 0x000fe20003f06070 */
[----:B------:R-:W-:-:S05]  /*74e0*/  IMAD R40, R46, 0x5e, RZ ;  /* 0x0000005e2e287824 */ /* 0x000fca00078e02ff */
[----:B------:R-:W-:-:S04]  /*74f0*/  IADD3 R41, P2, PT, R40, R2, RZ ;  /* 0x0000000228297210 */ /* 0x000fc80007f5e0ff */
[----:B------:R-:W-:Y:S01]  /*7500*/  LEA.HI.X.SX32 R64, R40, R3, 0x1, P2 ;  /* 0x0000000328407211 */ /* 0x000fe200010f0eff */
[----:B---3--:R0:W-:Y:S04]  /*7510*/  STS.U8 [R59+UR9+0x2880], R74 ;  /* 0x0028804a3b007988 */ /* 0x0081e80008000009 */
[----:B--2---:R1:W-:Y:S04]  /*7520*/  STS.U8 [R59+UR9+0x2c80], R75 ;  /* 0x002c804b3b007988 */ /* 0x0043e80008000009 */
[----:B0-----:R-:W2:Y:S04]  /*7530*/  LDL.LU R74, [R1+0x88] ;  /* 0x00008800014a7983 */ /* 0x001ea80000300800 */
[----:B-1----:R-:W3:Y:S04]  /*7540*/  LDL.LU R75, [R1+0x84] ;  /* 0x00008400014b7983 */ /* 0x002ee80000300800 */
[----:B------:R-:W-:Y:S04]  /*7550*/  STL [R1+0x2a8], R41 ;  /* 0x0002a82901007387 */ /* 0x000fe80000100800 */
[----:B----4-:R0:W-:Y:S04]  /*7560*/  STS.U8 [R59+UR9+0x3080], R81 ;  /* 0x003080513b007988 */ /* 0x0101e80008000009 */
[----:B------:R-:W-:Y:S04]  /*7570*/  STL [R1+0x2a4], R64 ;  /* 0x0002a44001007387 */ /* 0x000fe80000100800 */
[----:B0-----:R-:W4:Y:S01]  /*7580*/  LDL.LU R81, [R1+0x80] ;  /* 0x0000800001517983 */ /* 0x001f220000300800 */
[----:B------:R-:W-:-:S02]  /*7590*/  @!P0 IMAD.MOV.U32 R40, RZ, RZ, R41 ;  /* 0x000000ffff288224 */ /* 0x000fc400078e0029 */
[----:B------:R-:W-:-:S05]  /*75a0*/  @!P0 IMAD.MOV.U32 R41, RZ, RZ, R64 ;  /* 0x000000ffff298224 */ /* 0x000fca00078e0040 */
[----:B------:R0:W4:Y:S02]  /*75b0*/  @!P0 LDG.E.U8 R50, desc[UR20][R40.64] ;  /* 0x0000001428328981 */ /* 0x000124000c1e1100 */
[----:B0-----:R-:W-:-:S05]  /*75c0*/  VIADD R40, R80, 0xffffff99 ;  /* 0xffffff9950287836 */ /* 0x001fca0000000000 */
[----:B------:R-:W-:Y:S01]  /*75d0*/  ISETP.GE.U32.AND P0, PT, R40, 0x7fffff1a, PT ;  /* 0x7fffff1a2800780c */ /* 0x000fe20003f06070 */
[----:B------:R-:W-:-:S05]  /*75e0*/  IMAD R40, R46, 0x66, RZ ;  /* 0x000000662e287824 */ /* 0x000fca00078e02ff */
[C---:B------:R-:W-:Y:S01]  /*75f0*/  IADD3 R41, P2, PT, R40.reuse, R2, RZ ;  /* 0x0000000228297210 */ /* 0x040fe20007f5e0ff */
[----:B------:R0:W-:Y:S04]  /*7600*/  STS.U8 [R59+UR9+0x3480], R63 ;  /* 0x0034803f3b007988 */ /* 0x0001e80008000009 */
[----:B------:R1:W-:Y:S04]  /*7610*/  STS.U8 [R59+UR9+0x3880], R42 ;  /* 0x0038802a3b007988 */ /* 0x0003e80008000009 */
[----:B0-----:R-:W4:Y:S04]  /*7620*/  LDL.LU R63, [R1+0x74] ;  /* 0x00007400013f7983 */ /* 0x001f280000300800 */
[----:B-1----:R-:W4:Y:S04]  /*7630*/  LDL.LU R42, [R1+0x70] ;  /* 0x00007000012a7983 */ /* 0x002f280000300800 */
[----:B------:R-:W-:Y:S04]  /*7640*/  STL [R1+0x2c0], R41 ;  /* 0x0002c02901007387 */ /* 0x000fe80000100800 */
[----:B------:R0:W-:Y:S02]  /*7650*/  STS.U8 [R59+UR9+0x3c80], R43 ;  /* 0x003c802b3b007988 */ /* 0x0001e40008000009 */
[----:B0-----:R-:W-:Y:S01]  /*7660*/  LEA.HI.X.SX32 R43, R40, R3, 0x1, P2 ;  /* 0x00000003282b7211 */ /* 0x001fe200010f0eff */
[----:B------:R-:W-:-:S04]  /*7670*/  @!P0 IMAD.MOV.U32 R40, RZ, RZ, R41 ;  /* 0x000000ffff288224 */ /* 0x000fc800078e0029 */
[----:B------:R0:W-:Y:S01]  /*7680*/  STL [R1+0x2bc], R43 ;  /* 0x0002bc2b01007387 */ /* 0x0001e20000100800 */
[----:B------:R-:W-:-:S03]  /*7690*/  @!P0 IMAD.MOV.U32 R41, RZ, RZ, R43 ;  /* 0x000000ffff298224 */ /* 0x000fc600078e002b */
[----:B0-----:R-:W4:Y:S04]  /*76a0*/  LDL.LU R43, [R1+0x7c] ;  /* 0x00007c00012b7983 */ /* 0x001f280000300800 */
[----:B------:R0:W-:Y:S04]  /*76b0*/  STS.U8 [R59+UR9+0x80], R73 ;  /* 0x000080493b007988 */ /* 0x0001e80008000009 */
[----:B0-----:R-:W4:Y:S01]  /*76c0*/  LDL.LU R59, [R1+0x6c] ;  /* 0x00006c00013b7983 */ /* 0x001f220000300800 */
[----:B------:R-:W-:-:S03]  /*76d0*/  PRMT R49, RZ, 0x7610, R49 ;  /* 0x00007610ff317816 */ /* 0x000fc60000000031 */
[----:B------:R-:W4:Y:S04]  /*76e0*/  LDL.LU R73, [R1+0x60] ;  /* 0x0000600001497983 */ /* 0x000f280000300800 */
[----:B------:R0:W4:Y:S01]  /*76f0*/  @!P0 LDG.E.U8 R49, desc[UR20][R40.64] ;  /* 0x0000001428318981 */ /* 0x000122000c1e1100 */
[----:B------:R-:W-:Y:S01]  /*7700*/  LOP3.LUT R64, R39, 0x20, RZ, 0x3c, !PT ;  /* 0x0000002027407812 */ /* 0x000fe200078e3cff */
        /* <DEDUP_REMOVED lines=14> */
[----:B------:R-:W-:Y:S01]  /*77f0*/  PRMT R48, RZ, 0x7610, R48 ;  /* 0x00007610ff307816 */ /* 0x000fe20000000030 */
[----:B------:R-:W-:-:S02]  /*7800*/  @!P0 IMAD.MOV.U32 R40, RZ, RZ, R41 ;  /* 0x000000ffff288224 */ /* 0x000fc400078e0029 */
[----:B------:R-:W-:-:S05]  /*7810*/  @!P0 IMAD.MOV.U32 R41, RZ, RZ, R62 ;  /* 0x000000ffff298224 */ /* 0x000fca00078e003e */
[----:B------:R0:W4:Y:S02]  /*7820*/  @!P0 LDG.E.U8 R48, desc[UR20][R40.64] ;  /* 0x0000001428308981 */ /* 0x000124000c1e1100 */
[----:B0-----:R-:W-:-:S05]  /*7830*/  VIADD R40, R80, 0xffffff89 ;  /* 0xffffff8950287836 */ /* 0x001fca0000000000 */
[----:B------:R-:W-:Y:S01]  /*7840*/  ISETP.GE.U32.AND P0, PT, R40, 0x7fffff0a, PT ;  /* 0x7fffff0a2800780c */ /* 0x000fe20003f06070 */
[----:B------:R-:W-:-:S05]  /*7850*/  IMAD R40, R46, 0x76, RZ ;  /* 0x000000762e287824 */ /* 0x000fca00078e02ff */
[----:B------:R-:W-:Y:S02]  /*7860*/  IADD3 R41, P2, PT, R40, R2, RZ ;  /* 0x0000000228297210 */ /* 0x000fe40007f5e0ff */
[----:B------:R-:W-:-:S03]  /*7870*/  PRMT R45, RZ, 0x7610, R45 ;  /* 0x00007610ff2d7816 */ /* 0x000fc6000000002d */
[----:B------:R-:W-:Y:S04]  /*7880*/  STL [R1+0x2f0], R41 ;  /* 0x0002f02901007387 */ /* 0x000fe80000100800 */
[----:B------:R-:W-:Y:S04]  /*7890*/  STS.U8 [R64+UR9+0x1100], R63 ;  /* 0x0011003f40007988 */ /* 0x000fe80008000009 */
[----:B------:R0:W-:Y:S02]  /*78a0*/  STS.U8 [R64+UR9+0x1500], R42 ;  /* 0x0015002a40007988 */ /* 0x0001e40008000009 */
[----:B0-----:R-:W-:Y:S01]  /*78b0*/  LEA.HI.X.SX32 R42, R40, R3, 0x1, P2 ;  /* 0x00000003282a7211 */ /* 0x001fe200010f0eff */
[----:B------:R-:W-:-:S04]  /*78c0*/  @!P0 IMAD.MOV.U32 R40, RZ, RZ, R41 ;  /* 0x000000ffff288224 */ /* 0x000fc800078e0029 */
[----:B------:R-:W-:-:S05]  /*78d0*/  @!P0 IMAD.MOV.U32 R41, RZ, RZ, R42 ;  /* 0x000000ffff298224 */ /* 0x000fca00078e002a */
[----:B------:R0:W4:Y:S04]  /*78e0*/  @!P0 LDG.E.U8 R45, desc[UR20][R40.64] ;  /* 0x00000014282d8981 */ /* 0x000128000c1e1100 */
[----:B------:R1:W-:Y:S04]  /*78f0*/  STL [R1+0x2ec], R42 ;  /* 0x0002ec2a01007387 */ /* 0x0003e80000100800 */
[----:B------:R-:W4:Y:S01]  /*7900*/  LDL.LU R65, [R1+0x58] ;  /* 0x0000580001417983 */ /* 0x000f220000300800 */
[----:B0-----:R-:W-:-:S03]  /*7910*/  VIADD R40, R80, 0xffffff81 ;  /* 0xffffff8150287836 */ /* 0x001fc60000000000 */
[----:B-1----:R-:W4:Y:S02]  /*7920*/  LDL.LU R42, [R1+0x50] ;  /* 0x00005000012a7983 */ /* 0x002f240000300800 */
[----:B------:R-:W-:Y:S01]  /*7930*/  ISETP.GE.U32.AND P0, PT, R40, 0x7fffff02, PT ;  /* 0x7fffff022800780c */ /* 0x000fe20003f06070 */
[----:B------:R-:W-:-:S05]  /*7940*/  IMAD R40, R46, 0x7e, RZ ;  /* 0x0000007e2e287824 */ /* 0x000fca00078e02ff */
[C---:B------:R-:W-:Y:S01]  /*7950*/  IADD3 R41, P2, PT, R40.reuse, R2, RZ ;  /* 0x0000000228297210 */ /* 0x040fe20007f5e0ff */
[----:B------:R0:W-:Y:S04]  /*7960*/  STS.U8 [R64+UR9+0x1900], R43 ;  /* 0x0019002b40007988 */ /* 0x0001e80008000009 */
[----:B0-----:R-:W4:Y:S04]  /*7970*/  LDL.LU R43, [R1+0x4c] ;  /* 0x00004c00012b7983 */ /* 0x001f280000300800 */
[----:B------:R0:W-:Y:S04]  /*7980*/  STS.U8 [R64+UR9+0x1d00], R59 ;  /* 0x001d003b40007988 */ /* 0x0001e80008000009 */
[----:B------:R-:W4:Y:S01]  /*7990*/  LDL.LU R62, [R1+0x44] ;  /* 0x00004400013e7983 */ /* 0x000f220000300800 */
[----:B0-----:R-:W-:-:S03]  /*79a0*/  LEA.HI.X.SX32 R59, R40, R3, 0x1, P2 ;  /* 0x00000003283b7211 */ /* 0x001fc600010f0eff */
[----:B------:R0:W-:Y:S01]  /*79b0*/  STL [R1+0x308], R41 ;  /* 0x0003082901007387 */ /* 0x0001e20000100800 */
[----:B------:R-:W-:-:S03]  /*79c0*/  @!P0 IMAD.MOV.U32 R40, RZ, RZ, R41 ;  /* 0x000000ffff288224 */ /* 0x000fc600078e0029 */
[----:B------:R1:W-:Y:S04]  /*79d0*/  STL [R1+0x304], R59 ;  /* 0x0003043b01007387 */ /* 0x0003e80000100800 */
[----:B------:R-:W4:Y:S01]  /*79e0*/  LDL.LU R63, [R1+0x40] ;  /* 0x00004000013f7983 */ /* 0x000f220000300800 */
[----:B0-----:R-:W-:-:S03]  /*79f0*/  @!P0 IMAD.MOV.U32 R41, RZ, RZ, R59 ;  /* 0x000000ffff298224 */ /* 0x001fc600078e003b */
[----:B-1----:R-:W4:Y:S04]  /*7a00*/  LDL.LU R59, [R1+0x10] ;  /* 0x00001000013b7983 */ /* 0x002f280000300800 */
[----:B------:R0:W-:Y:S04]  /*7a10*/  STS.U8 [R64+UR9+0x2100], R73 ;  /* 0x0021004940007988 */ /* 0x0001e80008000009 */
[----:B0-----:R-:W4:Y:S04]  /*7a20*/  LDL.LU R73, [R1+0x4] ;  /* 0x0000040001497983 */ /* 0x001f280000300800 */
[----:B--2---:R0:W-:Y:S04]  /*7a30*/  STS.U8 [R64+UR9+0x2500], R74 ;  /* 0x0025004a40007988 */ /* 0x0041e80008000009 */
[----:B---3--:R1:W-:Y:S04]  /*7a40*/  STS.U8 [R64+UR9+0x2900], R75 ;  /* 0x0029004b40007988 */ /* 0x0083e80008000009 */
[----:B0-----:R-:W2:Y:S04]  /*7a50*/  LDL.LU R74, [R1+0x3c] ;  /* 0x00003c00014a7983 */ /* 0x001ea80000300800 */
[----:B-1----:R-:W3:Y:S04]  /*7a60*/  LDL.LU R75, [R1+0x34] ;  /* 0x00003400014b7983 */ /* 0x002ee80000300800 */
[----:B----4-:R0:W-:Y:S04]  /*7a70*/  STS.U8 [R64+UR9+0x2d00], R81 ;  /* 0x002d005140007988 */ /* 0x0101e80008000009 */
[----:B0-----:R-:W4:Y:S01]  /*7a80*/  LDL.LU R81, [R1+0x30] ;  /* 0x0000300001517983 */ /* 0x001f220000300800 */
[----:B------:R-:W-:-:S06]  /*7a90*/  PRMT R44, RZ, 0x7610, R44 ;  /* 0x00007610ff2c7816 */ /* 0x000fcc000000002c */
[----:B------:R0:W4:Y:S02]  /*7aa0*/  @!P0 LDG.E.U8 R44, desc[UR20][R40.64] ;  /* 0x00000014282c8981 */ /* 0x000124000c1e1100 */
[----:B0-----:R-:W-:Y:S02]  /*7ab0*/  VIADD R40, R80, 0xfffffff8 ;  /* 0xfffffff850287836 */ /* 0x001fe40000000000 */
[----:B------:R-:W-:-:S03]  /*7ac0*/  IMAD R41, R46, 0x7, RZ ;  /* 0x000000072e297824 */ /* 0x000fc600078e02ff */
[----:B------:R-:W-:Y:S02]  /*7ad0*/  ISETP.GE.U32.AND P0, PT, R40, 0x7fffff79, PT ;  /* 0x7fffff792800780c */ /* 0x000fe40003f06070 */
[C---:B------:R-:W-:Y:S02]  /*7ae0*/  IADD3 R40, P2, PT, R41.reuse, R2, RZ ;  /* 0x0000000229287210 */ /* 0x040fe40007f5e0ff */
[----:B------:R-:W-:Y:S02]  /*7af0*/  PRMT R61, RZ, 0x7610, R61 ;  /* 0x00007610ff3d7816 */ /* 0x000fe4000000003d */
[----:B------:R-:W-:Y:S02]  /*7b00*/  LEA.HI.X.SX32 R41, R41, R3, 0x1, P2 ;  /* 0x0000000329297211 */ /* 0x000fe400010f0eff */
[----:B------:R-:W-:-:S05]  /*7b10*/  LOP3.LUT R72, R39, 0x30, RZ, 0x3c, !PT ;  /* 0x0000003027487812 */ /* 0x000fca00078e3cff */
[----:B------:R-:W4:Y:S01]  /*7b20*/  @!P0 LDG.E.U8 R61, desc[UR20][R40.64] ;  /* 0x00000014283d8981 */ /* 0x000f22000c1e1100 */
[----:B------:R-:W-:-:S03]  /*7b30*/  PRMT R60, RZ, 0x7610, R60 ;  /* 0x00007610ff3c7816 */ /* 0x000fc6000000003c */
[----:B------:R-:W-:Y:S04]  /*7b40*/  STS.U8 [R64+UR9+0x3100], R65 ;  /* 0x0031004140007988 */ /* 0x000fe80008000009 */
[----:B------:R0:W-:Y:S02]  /*7b50*/  STS.U8 [R64+UR9+0x3500], R42 ;  /* 0x0035002a40007988 */ /* 0x0001e40008000009 */
[----:B0-----:R-:W-:-:S05]  /*7b60*/  VIADD R42, R80, 0xfffffff0 ;  /* 0xfffffff0502a7836 */ /* 0x001fca0000000000 */
[----:B------:R-:W-:Y:S01]  /*7b70*/  ISETP.GE.U32.AND P0, PT, R42, 0x7fffff71, PT ;  /* 0x7fffff712a00780c */ /* 0x000fe20003f06070 */
[----:B------:R0:W-:Y:S02]  /*7b80*/  STS.U8 [R64+UR9+0x3900], R43 ;  /* 0x0039002b40007988 */ /* 0x0001e40008000009 */
[----:B0-----:R-:W-:Y:S02]  /*7b90*/  IMAD R43, R46, 0xf, RZ ;  /* 0x0000000f2e2b7824 */ /* 0x001fe400078e02ff */
[----:B------:R-:W-:Y:S03]  /*7ba0*/  STS.U8 [R64+UR9+0x3d00], R62 ;  /* 0x003d003e40007988 */ /* 0x000fe60008000009 */
[----:B------:R-:W-:-:S04]  /*7bb0*/  IADD3 R42, P2, PT, R43, R2, RZ ;  /* 0x000000022b2a7210 */ /* 0x000fc80007f5e0ff */
[----:B------:R-:W-:Y:S01]  /*7bc0*/  LEA.HI.X.SX32 R43, R43, R3, 0x1, P2 ;  /* 0x000000032b2b7211 */ /* 0x000fe200010f0eff */
[----:B------:R-:W-:Y:S04]  /*7bd0*/  STS.U8 [R72+UR9+0x180], R63 ;  /* 0x0001803f48007988 */ /* 0x000fe80008000009 */
[----:B------:R-:W4:Y:S04]  /*7be0*/  @!P0 LDG.E.U8 R60, desc[UR20][R42.64] ;  /* 0x000000142a3c8981 */ /* 0x000f28000c1e1100 */
[----:B------:R0:W-:Y:S02]  /*7bf0*/  STS.U8 [R72+UR9+0x580], R59 ;  /* 0x0005803b48007988 */ /* 0x0001e40008000009 */
[----:B0-----:R-:W-:-:S05]  /*7c00*/  VIADD R59, R80, 0xffffffe8 ;  /* 0xffffffe8503b7836 */ /* 0x001fca0000000000 */
[----:B------:R-:W-:Y:S01]  /*7c10*/  ISETP.GE.U32.AND P0, PT, R59, 0x7fffff69, PT ;  /* 0x7fffff693b00780c */ /* 0x000fe20003f06070 */
[----:B------:R-:W-:-:S05]  /*7c20*/  IMAD R59, R46, 0x17, RZ ;  /* 0x000000172e3b7824 */ /* 0x000fca00078e02ff */
[----:B------:R-:W-:-:S04]  /*7c30*/  IADD3 R62, P2, PT, R59, R2, RZ ;  /* 0x000000023b3e7210 */ /* 0x000fc80007f5e0ff */
[----:B------:R-:W-:Y:S02]  /*7c40*/  LEA.HI.X.SX32 R63, R59, R3, 0x1, P2 ;  /* 0x000000033b3f7211 */ /* 0x000fe400010f0eff */
[----:B------:R-:W-:Y:S01]  /*7c50*/  PRMT R59, RZ, 0x7610, R59 ;  /* 0x00007610ff3b7816 */ /* 0x000fe2000000003b */
[----:B------:R0:W-:Y:S05]  /*7c60*/  STS.U8 [R72+UR9+0x980], R73 ;  /* 0x0009804948007988 */ /* 0x0001ea0008000009 */
[----:B------:R1:W4:Y:S04]  /*7c70*/  @!P0 LDG.E.U8 R59, desc[UR20][R62.64] ;  /* 0x000000143e3b8981 */ /* 0x000328000c1e1100 */
[----:B0-----:R-:W4:Y:S04]  /*7c80*/  LDL.LU R73, [R1+0x14] ;  /* 0x0000140001497983 */ /* 0x001f280000300800 */
[----:B------:R1:W-:Y:S02]  /*7c90*/  STL [R1+0x10], R62 ;  /* 0x0000103e01007387 */ /* 0x0003e40000100800 */
[----:B-1----:R-:W-:-:S05]  /*7ca0*/  VIADD R62, R80, 0xffffffe0 ;  /* 0xffffffe0503e7836 */ /* 0x002fca0000000000 */
[----:B------:R-:W-:Y:S01]  /*7cb0*/  ISETP.GE.U32.AND P0, PT, R62, 0x7fffff61, PT ;  /* 0x7fffff613e00780c */ /* 0x000fe20003f06070 */
[----:B------:R-:W-:-:S05]  /*7cc0*/  IMAD R62, R46, 0x1f, RZ ;  /* 0x0000001f2e3e7824 */ /* 0x000fca00078e02ff */
[C---:B------:R-:W-:Y:S01]  /*7cd0*/  IADD3 R64, P2, PT, R62.reuse, R2, RZ ;  /* 0x000000023e407210 */ /* 0x040fe20007f5e0ff */
[----:B------:R0:W-:Y:S03]  /*7ce0*/  STL [R1+0x4], R63 ;  /* 0x0000043f01007387 */ /* 0x0001e60000100800 */
[----:B------:R-:W-:Y:S02]  /*7cf0*/  LEA.HI.X.SX32 R65, R62, R3, 0x1, P2 ;  /* 0x000000033e417211 */ /* 0x000fe400010f0eff */
[----:B------:R-:W-:Y:S01]  /*7d00*/  PRMT R62, RZ, 0x7610, R62 ;  /* 0x00007610ff3e7816 */ /* 0x000fe2000000003e */
[----:B0-----:R-:W4:Y:S05]  /*7d10*/  LDL.LU R63, [R1+0x1c] ;  /* 0x00001c00013f7983 */ /* 0x001f2a0000300800 */
[----:B------:R0:W4:Y:S04]  /*7d20*/  @!P0 LDG.E.U8 R62, desc[UR20][R64.64] ;  /* 0x00000014403e8981 */ /* 0x000128000c1e1100 */
[----:B--2---:R1:W-:Y:S04]  /*7d30*/  STS.U8 [R72+UR9+0xd80], R74 ;  /* 0x000d804a48007988 */ /* 0x0043e80008000009 */
[----:B---3--:R2:W-:Y:S04]  /*7d40*/  STS.U8 [R72+UR9+0x1180], R75 ;  /* 0x0011804b48007988 */ /* 0x0085e80008000009 */
[----:B-1----:R-:W3:Y:S04]  /*7d50*/  LDL.LU R74, [R1+0x18] ;  /* 0x00001800014a7983 */ /* 0x002ee80000300800 */
[----:B--2---:R-:W2:Y:S04]  /*7d60*/  LDL.LU R75, [R1+0xc] ;  /* 0x00000c00014b7983 */ /* 0x004ea80000300800 */
[----:B----4-:R1:W-:Y:S04]  /*7d70*/  STS.U8 [R72+UR9+0x1580], R81 ;  /* 0x0015805148007988 */ /* 0x0103e80008000009 */
[----:B-1----:R-:W4:Y:S04]  /*7d80*/  LDL.LU R81, [R1+0x8] ;  /* 0x0000080001517983 */ /* 0x002f280000300800 */
[----:B------:R1:W-:Y:S04]  /*7d90*/  STL [R1+0xd8], R64 ;  /* 0x0000d84001007387 */ /* 0x0003e80000100800 */
[----:B------:R0:W-:Y:S04]  /*7da0*/  STL [R1+0xd4], R65 ;  /* 0x0000d44101007387 */ /* 0x0001e80000100800 */
[----:B-1----:R-:W2:Y:S04]  /*7db0*/  LDL.LU R64, [R1+0x38] ;  /* 0x0000380001407983 */ /* 0x002ea80000300800 */
[----:B0-----:R-:W3:Y:S01]  /*7dc0*/  LDL.LU R65, [R1+0x28] ;  /* 0x0000280001417983 */ /* 0x001ee20000300800 */
[----:B------:R-:W-:-:S03]  /*7dd0*/  PRMT R71, RZ, 0x7610, R71 ;  /* 0x00007610ff477816 */ /* 0x000fc60000000047 */
[----:B--2---:R-:W-:Y:S04]  /*7de0*/  STS.U8 [R72+UR9+0x1980], R64 ;  /* 0x0019804048007988 */ /* 0x004fe80008000009 */
[----:B---3--:R-:W-:Y:S04]  /*7df0*/  STS.U8 [R72+UR9+0x1d80], R65 ;  /* 0x001d804148007988 */ /* 0x008fe80008000009 */
[----:B------:R0:W-:Y:S02]  /*7e00*/  STS.U8 [R72+UR9+0x2180], R63 ;  /* 0x0021803f48007988 */ /* 0x0001e40008000009 */
[----:B0-----:R-:W-:-:S05]  /*7e10*/  VIADD R63, R80, 0xffffffd8 ;  /* 0xffffffd8503f7836 */ /* 0x001fca0000000000 */
[----:B------:R-:W-:Y:S01]  /*7e20*/  ISETP.GE.U32.AND P0, PT, R63, 0x7fffff59, PT ;  /* 0x7fffff593f00780c */ /* 0x000fe20003f06070 */
[----:B------:R-:W-:-:S05]  /*7e30*/  IMAD R63, R46, 0x27, RZ ;  /* 0x000000272e3f7824 */ /* 0x000fca00078e02ff */
[----:B------:R-:W-:-:S04]  /*7e40*/  IADD3 R64, P2, PT, R63, R2, RZ ;  /* 0x000000023f407210 */ /* 0x000fc80007f5e0ff */
[----:B------:R-:W-:Y:S02]  /*7e50*/  LEA.HI.X.SX32 R65, R63, R3, 0x1, P2 ;  /* 0x000000033f417211 */ /* 0x000fe400010f0eff */
[----:B------:R-:W2:Y:S04]  /*7e60*/  LDL.LU R63, [R1+0x20] ;  /* 0x00002000013f7983 */ /* 0x000ea80000300800 */
[----:B------:R-:W-:Y:S04]  /*7e70*/  STL [R1+0x118], R64 ;  /* 0x0001184001007387 */ /* 0x000fe80000100800 */
[----:B------:R0:W-:Y:S04]  /*7e80*/  STL [R1+0x114], R65 ;  /* 0x0001144101007387 */ /* 0x0001e80000100800 */
[----:B------:R1:W3:Y:S04]  /*7e90*/  @!P0 LDG.E.U8 R71, desc[UR20][R64.64] ;  /* 0x0000001440478981 */ /* 0x0002e8000c1e1100 */
[----:B0-----:R-:W2:Y:S01]  /*7ea0*/  LDL.LU R65, [R1+0x24] ;  /* 0x0000240001417983 */ /* 0x001ea20000300800 */
[----:B------:R-:W-:-:S02]  /*7eb0*/  PRMT R70, RZ, 0x7610, R70 ;  /* 0x00007610ff467816 */ /* 0x000fc40000000046 */
[----:B------:R-:W-:Y:S02]  /*7ec0*/  PRMT R69, RZ, 0x7610, R69 ;  /* 0x00007610ff457816 */ /* 0x000fe40000000045 */
[----:B------:R-:W-:Y:S02]  /*7ed0*/  PRMT R68, RZ, 0x7610, R68 ;  /* 0x00007610ff447816 */ /* 0x000fe40000000044 */
[----:B------:R-:W-:Y:S02]  /*7ee0*/  PRMT R67, RZ, 0x7610, R67 ;  /* 0x00007610ff437816 */ /* 0x000fe40000000043 */
[----:B------:R-:W-:Y:S01]  /*7ef0*/  PRMT R66, RZ, 0x7610, R66 ;  /* 0x00007610ff427816 */ /* 0x000fe20000000042 */
[----:B--2---:R-:W-:Y:S04]  /*7f00*/  STS.U8 [R72+UR9+0x2580], R65 ;  /* 0x0025804148007988 */ /* 0x004fe80008000009 */
[----:B------:R0:W-:Y:S02]  /*7f10*/  STS.U8 [R72+UR9+0x2980], R63 ;  /* 0x0029803f48007988 */ /* 0x0001e40008000009 */
[----:B0-----:R-:W-:-:S05]  /*7f20*/  VIADD R63, R80, 0xffffffd0 ;  /* 0xffffffd0503f7836 */ /* 0x001fca0000000000 */
[----:B------:R-:W-:Y:S01]  /*7f30*/  ISETP.GE.U32.AND P0, PT, R63, 0x7fffff51, PT ;  /* 0x7fffff513f00780c */ /* 0x000fe20003f06070 */
[----:B------:R-:W-:-:S05]  /*7f40*/  IMAD R63, R46, 0x2f, RZ ;  /* 0x0000002f2e3f7824 */ /* 0x000fca00078e02ff */
[----:B-1----:R-:W-:-:S04]  /*7f50*/  IADD3 R64, P2, PT, R63, R2, RZ ;  /* 0x000000023f407210 */ /* 0x002fc80007f5e0ff */
[----:B------:R-:W-:Y:S01]  /*7f60*/  LEA.HI.X.SX32 R65, R63, R3, 0x1, P2 ;  /* 0x000000033f417211 */ /* 0x000fe200010f0eff */
[----:B------:R-:W-:-:S04]  /*7f70*/  VIADD R63, R80, 0xffffffc8 ;  /* 0xffffffc8503f7836 */ /* 0x000fc80000000000 */
[----:B------:R0:W2:Y:S01]  /*7f80*/  @!P0 LDG.E.U8 R70, desc[UR20][R64.64] ;  /* 0x0000001440468981 */ /* 0x0000a2000c1e1100 */
[----:B------:R-:W-:Y:S01]  /*7f90*/  ISETP.GE.U32.AND P0, PT, R63, 0x7fffff49, PT ;  /* 0x7fffff493f00780c */ /* 0x000fe20003f06070 */
[----:B------:R-:W-:Y:S02]  /*7fa0*/  IMAD R63, R46, 0x37, RZ ;  /* 0x000000372e3f7824 */ /* 0x000fe400078e02ff */
[----:B------:R0:W-:Y:S04]  /*7fb0*/  STL [R1+0x158], R64 ;  /* 0x0001584001007387 */ /* 0x0001e80000100800 */
[----:B------:R1:W-:Y:S01]  /*7fc0*/  STL [R1+0x154], R65 ;  /* 0x0001544101007387 */ /* 0x0003e20000100800 */
[----:B0-----:R-:W-:-:S04]  /*7fd0*/  IADD3 R64, P2, PT, R63, R2, RZ ;  /* 0x000000023f407210 */ /* 0x001fc80007f5e0ff */
[----:B-1----:R-:W-:Y:S01]  /*7fe0*/  LEA.HI.X.SX32 R65, R63, R3, 0x1, P2 ;  /* 0x000000033f417211 */ /* 0x002fe200010f0eff */
[----:B------:R-:W-:-:S04]  /*7ff0*/  VIADD R63, R80, 0xffffffc0 ;  /* 0xffffffc0503f7836 */ /* 0x000fc80000000000 */
[----:B------:R0:W2:Y:S01]  /*8000*/  @!P0 LDG.E.U8 R69, desc[UR20][R64.64] ;  /* 0x0000001440458981 */ /* 0x0000a2000c1e1100 */
[----:B------:R-:W-:Y:S01]  /*8010*/  ISETP.GE.U32.AND P0, PT, R63, 0x7fffff41, PT ;  /* 0x7fffff413f00780c */ /* 0x000fe20003f06070 */
[----:B------:R-:W-:Y:S02]  /*8020*/  IMAD R63, R46, 0x3f, RZ ;  /* 0x0000003f2e3f7824 */ /* 0x000fe400078e02ff */
[----:B------:R0:W-:Y:S04]  /*8030*/  STL [R1+0x198], R64 ;  /* 0x0001984001007387 */ /* 0x0001e80000100800 */
[----:B------:R1:W-:Y:S01]  /*8040*/  STL [R1+0x194], R65 ;  /* 0x0001944101007387 */ /* 0x0003e20000100800 */
[----:B0-----:R-:W-:-:S03]  /*8050*/  IADD3 R64, P2, PT, R63, R2, RZ ;  /* 0x000000023f407210 */ /* 0x001fc60007f5e0ff */
[----:B------:R-:W-:Y:S01]  /*8060*/  STS.U8 [R72+UR9+0x2d80], R73 ;  /* 0x002d804948007988 */ /* 0x000fe20008000009 */
[----:B-1----:R-:W-:-:S03]  /*8070*/  LEA.HI.X.SX32 R65, R63, R3, 0x1, P2 ;  /* 0x000000033f417211 */ /* 0x002fc600010f0eff */
[----:B------:R0:W-:Y:S01]  /*8080*/  STS.U8 [R72+UR9+0x3180], R74 ;  /* 0x0031804a48007988 */ /* 0x0001e20008000009 */
[----:B------:R-:W-:-:S03]  /*8090*/  VIADD R63, R80, 0xffffffb8 ;  /* 0xffffffb8503f7836 */ /* 0x000fc60000000000 */
[----:B------:R-:W-:Y:S04]  /*80a0*/  STS.U8 [R72+UR9+0x3580], R75 ;  /* 0x0035804b48007988 */ /* 0x000fe80008000009 */
[----:B------:R1:W2:Y:S01]  /*80b0*/  @!P0 LDG.E.U8 R68, desc[UR20][R64.64] ;  /* 0x0000001440448981 */ /* 0x0002a2000c1e1100 */
[----:B0-----:R-:W-:-:S03]  /*80c0*/  LOP3.LUT R74, R39, 0x40, RZ, 0x3c, !PT ;  /* 0x00000040274a7812 */ /* 0x001fc600078e3cff */
[----:B----4-:R-:W-:Y:S01]  /*80d0*/  STS.U8 [R72+UR9+0x3980], R81 ;  /* 0x0039805148007988 */ /* 0x010fe20008000009 */
[----:B------:R-:W-:Y:S01]  /*80e0*/  ISETP.GE.U32.AND P0, PT, R63, 0x7fffff39, PT ;  /* 0x7fffff393f00780c */ /* 0x000fe20003f06070 */
[----:B------:R-:W-:Y:S02]  /*80f0*/  IMAD R63, R46, 0x47, RZ ;  /* 0x000000472e3f7824 */ /* 0x000fe400078e02ff */
[----:B------:R0:W-:Y:S04]  /*8100*/  STS.U8 [R72+UR9+0x3d80], R24 ;  /* 0x003d801848007988 */ /* 0x0001e80008000009 */
[----:B------:R4:W-:Y:S04]  /*8110*/  STS.U8 [R74+UR9+0x200], R25 ;  /* 0x000200194a007988 */ /* 0x0009e80008000009 */
[----:B------:R1:W-:Y:S04]  /*8120*/  STS.U8 [R74+UR9+0x600], R22 ;  /* 0x000600164a007988 */ /* 0x0003e80008000009 */
[----:B0-----:R-:W5:Y:S04]  /*8130*/  LDL.LU R24, [R1+0x5b8] ;  /* 0x0005b80001187983 */ /* 0x001f680000300800 */
[----:B----4-:R-:W5:Y:S04]  /*8140*/  LDL.LU R25, [R1+0x5b4] ;  /* 0x0005b40001197983 */ /* 0x010f680000300800 */
[----:B-1----:R-:W5:Y:S04]  /*8150*/  LDL.LU R22, [R1+0x5b0] ;  /* 0x0005b00001167983 */ /* 0x002f680000300800 */
[----:B------:R0:W-:Y:S04]  /*8160*/  STS.U8 [R74+UR9+0xa00], R23 ;  /* 0x000a00174a007988 */ /* 0x0001e80008000009 */
[----:B0-----:R-:W5:Y:S04]  /*8170*/  LDL.LU R23, [R1+0x5ac] ;  /* 0x0005ac0001177983 */ /* 0x001f680000300800 */
[----:B------:R0:W-:Y:S04]  /*8180*/  STL [R1+0x1f4], R64 ;  /* 0x0001f44001007387 */ /* 0x0001e80000100800 */
[----:B------:R1:W-:Y:S01]  /*8190*/  STL [R1+0x1f0], R65 ;  /* 0x0001f04101007387 */ /* 0x0003e20000100800 */
[----:B0-----:R-:W-:-:S04]  /*81a0*/  IADD3 R64, P2, PT, R63, R2, RZ ;  /* 0x000000023f407210 */ /* 0x001fc80007f5e0ff */
[----:B-1----:R-:W-:Y:S01]  /*81b0*/  LEA.HI.X.SX32 R65, R63, R3, 0x1, P2 ;  /* 0x000000033f417211 */ /* 0x002fe200010f0eff */
[----:B------:R-:W-:Y:S01]  /*81c0*/  VIADD R63, R80, 0xffffffb0 ;  /* 0xffffffb0503f7836 */ /* 0x000fe20000000000 */
[----:B------:R0:W-:Y:S04]  /*81d0*/  STS.U8 [R74+UR9+0xe00], R20 ;  /* 0x000e00144a007988 */ /* 0x0001e80008000009 */
[----:B------:R1:W4:Y:S01]  /*81e0*/  @!P0 LDG.E.U8 R67, desc[UR20][R64.64] ;  /* 0x0000001440438981 */ /* 0x000322000c1e1100 */
[----:B------:R-:W-:Y:S01]  /*81f0*/  ISETP.GE.U32.AND P0, PT, R63, 0x7fffff31, PT ;  /* 0x7fffff313f00780c */ /* 0x000fe20003f06070 */
[----:B------:R-:W-:Y:S02]  /*8200*/  IMAD R63, R46, 0x4f, RZ ;  /* 0x0000004f2e3f7824 */ /* 0x000fe400078e02ff */
[----:B------:R1:W-:Y:S04]  /*8210*/  STS.U8 [R74+UR9+0x1200], R21 ;  /* 0x001200154a007988 */ /* 0x0003e80008000009 */
[----:B0-----:R-:W5:Y:S04]  /*8220*/  LDL.LU R20, [R1+0x5a8] ;  /* 0x0005a80001147983 */ /* 0x001f680000300800 */
[----:B-1----:R-:W5:Y:S04]  /*8230*/  LDL.LU R21, [R1+0x5a4] ;  /* 0x0005a40001157983 */ /* 0x002f680000300800 */
        /* <DEDUP_REMOVED lines=8> */
[----:B------:R-:W-:Y:S04]  /*82c0*/  STS.U8 [R74+UR9+0x1600], R124 ;  /* 0x0016007c4a007988 */ /* 0x000fe80008000009 */
[----:B------:R1:W-:Y:S01]  /*82d0*/  STS.U8 [R74+UR9+0x1a00], R18 ;  /* 0x001a00124a007988 */ /* 0x0003e20008000009 */
[----:B------:R-:W-:-:S03]  /*82e0*/  IADD3 R72, P2, PT, R63, R2, RZ ;  /* 0x000000023f487210 */ /* 0x000fc60007f5e0ff */
[----:B------:R0:W-:Y:S01]  /*82f0*/  STS.U8 [R74+UR9+0x1e00], R19 ;  /* 0x001e00134a007988 */ /* 0x0001e20008000009 */
[----:B------:R-:W-:-:S03]  /*8300*/  LEA.HI.X.SX32 R73, R63, R3, 0x1, P2 ;  /* 0x000000033f497211 */ /* 0x000fc600010f0eff */
[----:B-1----:R-:W5:Y:S04]  /*8310*/  LDL.LU R18, [R1+0x5a0] ;  /* 0x0005a00001127983 */ /* 0x002f680000300800 */
[----:B0-----:R-:W5:Y:S04]  /*8320*/  LDL.LU R19, [R1+0x59c] ;  /* 0x00059c0001137983 */ /* 0x001f680000300800 */
[----:B------:R-:W-:Y:S01]  /*8330*/  STL [R1+0x274], R64 ;  /* 0x0002744001007387 */ /* 0x000fe20000100800 */
[----:B------:R-:W-:-:S03]  /*8340*/  VIADD R63, R80, 0xffffffa0 ;  /* 0xffffffa0503f7836 */ /* 0x000fc60000000000 */
[----:B------:R0:W-:Y:S02]  /*8350*/  STL [R1+0x270], R65 ;  /* 0x0002704101007387 */ /* 0x0001e40000100800 */
[----:B0-----:R-:W-:-:S06]  /*8360*/  PRMT R65, RZ, 0x7610, R65 ;  /* 0x00007610ff417816 */ /* 0x001fcc0000000041 */
[----:B------:R0:W2:Y:S01]  /*8370*/  @!P0 LDG.E.U8 R65, desc[UR20][R72.64] ;  /* 0x0000001448418981 */ /* 0x0000a2000c1e1100 */
[----:B------:R-:W-:Y:S01]  /*8380*/  ISETP.GE.U32.AND P0, PT, R63, 0x7fffff21, PT ;  /* 0x7fffff213f00780c */ /* 0x000fe20003f06070 */
[----:B------:R-:W-:Y:S02]  /*8390*/  IMAD R63, R46, 0x5f, RZ ;  /* 0x0000005f2e3f7824 */ /* 0x000fe400078e02ff */
[----:B------:R-:W-:Y:S03]  /*83a0*/  STS.U8 [R74+UR9+0x2200], R121 ;  /* 0x002200794a007988 */ /* 0x000fe60008000009 */
[C---:B------:R-:W-:Y:S01]  /*83b0*/  IADD3 R75, P2, PT, R63.reuse, R2, RZ ;  /* 0x000000023f4b7210 */ /* 0x040fe20007f5e0ff */
[----:B------:R1:W-:Y:S03]  /*83c0*/  STS.U8 [R74+UR9+0x2600], R16 ;  /* 0x002600104a007988 */ /* 0x0003e60008000009 */
[----:B------:R-:W-:Y:S01]  /*83d0*/  LEA.HI.X.SX32 R81, R63, R3, 0x1, P2 ;  /* 0x000000033f517211 */ /* 0x000fe200010f0eff */
[----:B------:R0:W-:Y:S01]  /*83e0*/  STS.U8 [R74+UR9+0x2a00], R17 ;  /* 0x002a00114a007988 */ /* 0x0001e20008000009 */
[----:B------:R-:W-:-:S03]  /*83f0*/  PRMT R64, RZ, 0x7610, R64 ;  /* 0x00007610ff407816 */ /* 0x000fc60000000040 */
[----:B-1----:R-:W5:Y:S04]  /*8400*/  LDL.LU R16, [R1+0x598] ;  /* 0x0005980001107983 */ /* 0x002f680000300800 */
[----:B0-----:R-:W5:Y:S01]  /*8410*/  LDL.LU R17, [R1+0x594] ;  /* 0x0005940001117983 */ /* 0x001f620000300800 */
[----:B------:R-:W-:-:S03]  /*8420*/  VIADD R63, R80, 0xffffff98 ;  /* 0xffffff98503f7836 */ /* 0x000fc60000000000 */
[----:B------:R0:W-:Y:S04]  /*8430*/  STL [R1+0x298], R72 ;  /* 0x0002984801007387 */ /* 0x0001e80000100800 */
[----:B------:R1:W-:Y:S01]  /*8440*/  STL [R1+0x294], R73 ;  /* 0x0002944901007387 */ /* 0x0003e20000100800 */
[----:B0-----:R-:W-:Y:S02]  /*8450*/  @!P0 IMAD.MOV.U32 R72, RZ, RZ, R75 ;  /* 0x000000ffff488224 */ /* 0x001fe400078e004b */
[----:B-1----:R-:W-:-:S05]  /*8460*/  @!P0 IMAD.MOV.U32 R73, RZ, RZ, R81 ;  /* 0x000000ffff498224 */ /* 0x002fca00078e0051 */
[----:B------:R0:W2:Y:S01]  /*8470*/  @!P0 LDG.E.U8 R64, desc[UR20][R72.64] ;  /* 0x0000001448408981 */ /* 0x0000a2000c1e1100 */
[----:B------:R-:W-:Y:S01]  /*8480*/  ISETP.GE.U32.AND P0, PT, R63, 0x7fffff19, PT ;  /* 0x7fffff193f00780c */ /* 0x000fe20003f06070 */
[----:B------:R-:W-:-:S05]  /*8490*/  IMAD R63, R46, 0x67, RZ ;  /* 0x000000672e3f7824 */ /* 0x000fca00078e02ff */
[----:B0-----:R-:W-:-:S04]  /*84a0*/  IADD3 R72, P2, PT, R63, R2, RZ ;  /* 0x000000023f487210 */ /* 0x001fc80007f5e0ff */
[----:B------:R-:W-:Y:S02]  /*84b0*/  LEA.HI.X.SX32 R73, R63, R3, 0x1, P2 ;  /* 0x000000033f497211 */ /* 0x000fe400010f0eff */
[----:B------:R-:W-:Y:S01]  /*84c0*/  PRMT R63, RZ, 0x7610, R63 ;  /* 0x00007610ff3f7816 */ /* 0x000fe2000000003f */
[----:B------:R-:W-:Y:S04]  /*84d0*/  STL [R1+0x2b0], R75 ;  /* 0x0002b04b01007387 */ /* 0x000fe80000100800 */
[----:B------:R-:W-:Y:S04]  /*84e0*/  STL [R1+0x2ac], R81 ;  /* 0x0002ac5101007387 */ /* 0x000fe80000100800 */
[----:B------:R0:W-:Y:S04]  /*84f0*/  STL [R1+0x2c8], R72 ;  /* 0x0002c84801007387 */ /* 0x0001e80000100800 */
[----:B------:R0:W4:Y:S04]  /*8500*/  @!P0 LDG.E.U8 R63, desc[UR20][R72.64] ;  /* 0x00000014483f8981 */ /* 0x000128000c1e1100 */
[----:B------:R1:W-:Y:S01]  /*8510*/  STS.U8 [R74+UR9+0x2e00], R117 ;  /* 0x002e00754a007988 */ /* 0x0003e20008000009 */
[----:B0-----:R-:W-:-:S03]  /*8520*/  VIADD R72, R80, 0xffffff90 ;  /* 0xffffff9050487836 */ /* 0x001fc60000000000 */
[----:B------:R-:W-:Y:S02]  /*8530*/  STS.U8 [R74+UR9+0x3200], R125 ;  /* 0x0032007d4a007988 */ /* 0x000fe40008000009 */
[----:B------:R-:W-:Y:S01]  /*8540*/  ISETP.GE.U32.AND P0, PT, R72, 0x7fffff11, PT ;  /* 0x7fffff114800780c */ /* 0x000fe20003f06070 */
[----:B------:R-:W-:Y:S01]  /*8550*/  IMAD R72, R46, 0x6f, RZ ;  /* 0x0000006f2e487824 */ /* 0x000fe200078e02ff */
[----:B------:R-:W-:Y:S01]  /*8560*/  STS.U8 [R74+UR9+0x3600], R120 ;  /* 0x003600784a007988 */ /* 0x000fe20008000009 */
[----:B-1----:R-:W-:-:S03]  /*8570*/  LOP3.LUT R117, R39, 0x50, RZ, 0x3c, !PT ;  /* 0x0000005027757812 */ /* 0x002fc600078e3cff */
[----:B------:R-:W-:Y:S04]  /*8580*/  STS.U8 [R74+UR9+0x3a00], R119 ;  /* 0x003a00774a007988 */ /* 0x000fe80008000009 */
[----:B------:R0:W-:Y:S04]  /*8590*/  STS.U8 [R74+UR9+0x3e00], R123 ;  /* 0x003e007b4a007988 */ /* 0x0001e80008000009 */
[----:B------:R-:W-:Y:S01]  /*85a0*/  STS.U8 [R117+UR9+0x280], R122 ;  /* 0x0002807a75007988 */ /* 0x000fe20008000009 */
[----:B0-----:R-:W-:-:S03]  /*85b0*/  IADD3 R74, P2, PT, R72, R2, RZ ;  /* 0x00000002484a7210 */ /* 0x001fc60007f5e0ff */
[----:B------:R-:W-:Y:S01]  /*85c0*/  STS.U8 [R117+UR9+0x680], R116 ;  /* 0x0006807475007988 */ /* 0x000fe20008000009 */
[----:B------:R-:W-:-:S03]  /*85d0*/  LEA.HI.X.SX32 R75, R72, R3, 0x1, P2 ;  /* 0x00000003484b7211 */ /* 0x000fc600010f0eff */
[----:B------:R-:W-:Y:S04]  /*85e0*/  STS.U8 [R117+UR9+0xa80], R115 ;  /* 0x000a807375007988 */ /* 0x000fe80008000009 */
[----:B------:R-:W-:Y:S04]  /*85f0*/  STS.U8 [R117+UR9+0xe80], R118 ;  /* 0x000e807675007988 */ /* 0x000fe80008000009 */
[----:B------:R-:W-:Y:S04]  /*8600*/  STL [R1+0x2c4], R73 ;  /* 0x0002c44901007387 */ /* 0x000fe80000100800 */
[----:B------:R-:W-:Y:S04]  /*8610*/  STS.U8 [R117+UR9+0x1280], R113 ;  /* 0x0012807175007988 */ /* 0x000fe80008000009 */
[----:B------:R-:W-:Y:S04]  /*8620*/  STS.U8 [R117+UR9+0x1680], R112 ;  /* 0x0016807075007988 */ /* 0x000fe80008000009 */
[----:B------:R-:W-:Y:S04]  /*8630*/  STL [R1+0x2e0], R74 ;  /* 0x0002e04a01007387 */ /* 0x000fe80000100800 */
[----:B------:R-:W-:Y:S04]  /*8640*/  STL [R1+0x2dc], R75 ;  /* 0x0002dc4b01007387 */ /* 0x000fe80000100800 */
[----:B------:R0:W-:Y:S04]  /*8650*/  STS.U8 [R117+UR9+0x1a80], R47 ;  /* 0x001a802f75007988 */ /* 0x0001e80008000009 */
[----:B0-----:R-:W4:Y:S01]  /*8660*/  LDL.LU R47, [R1+0x590] ;  /* 0x00059000012f7983 */ /* 0x001f220000300800 */
[----:B------:R-:W-:Y:S01]  /*8670*/  PRMT R73, RZ, 0x7610, R73 ;  /* 0x00007610ff497816 */ /* 0x000fe20000000049 */
[----:B------:R-:W-:-:S05]  /*8680*/  VIADD R72, R80, 0xffffff88 ;  /* 0xffffff8850487836 */ /* 0x000fca0000000000 */
[----:B------:R0:W4:Y:S01]  /*8690*/  @!P0 LDG.E.U8 R73, desc[UR20][R74.64] ;  /* 0x000000144a498981 */ /* 0x000122000c1e1100 */
[----:B------:R-:W-:Y:S01]  /*86a0*/  ISETP.GE.U32.AND P0, PT, R72, 0x7fffff09, PT ;  /* 0x7fffff094800780c */ /* 0x000fe20003f06070 */
[----:B------:R-:W-:-:S05]  /*86b0*/  IMAD R72, R46, 0x77, RZ ;  /* 0x000000772e487824 */ /* 0x000fca00078e02ff */
[----:B0-----:R-:W-:-:S04]  /*86c0*/  IADD3 R74, P2, PT, R72, R2, RZ ;  /* 0x00000002484a7210 */ /* 0x001fc80007f5e0ff */
[----:B------:R-:W-:Y:S02]  /*86d0*/  LEA.HI.X.SX32 R75, R72, R3, 0x1, P2 ;  /* 0x00000003484b7211 */ /* 0x000fe400010f0eff */
[----:B------:R-:W-:Y:S01]  /*86e0*/  PRMT R72, RZ, 0x7610, R72 ;  /* 0x00007610ff487816 */ /* 0x000fe20000000048 */
[----:B------:R0:W-:Y:S05]  /*86f0*/  STL [R1+0x2f8], R74 ;  /* 0x0002f84a01007387 */ /* 0x0001ea0000100800 */
[----:B------:R0:W4:Y:S02]  /*8700*/  @!P0 LDG.E.U8 R72, desc[UR20][R74.64] ;  /* 0x000000144a488981 */ /* 0x000124000c1e1100 */
[----:B0-----:R-:W-:-:S05]  /*8710*/  VIADD R74, R80, 0xffffff80 ;  /* 0xffffff80504a7836 */ /* 0x001fca0000000000 */
[----:B------:R-:W-:Y:S01]  /*8720*/  ISETP.GE.U32.AND P0, PT, R74, 0x7fffff01, PT ;  /* 0x7fffff014a00780c */ /* 0x000fe20003f06070 */
[----:B------:R-:W-:Y:S01]  /*8730*/  IMAD R74, R46, 0x7f, RZ ;  /* 0x0000007f2e4a7824 */ /* 0x000fe200078e02ff */
[----:B------:R0:W-:Y:S01]  /*8740*/  STL [R1+0x2f4], R75 ;  /* 0x0002f44b01007387 */ /* 0x0001e20000100800 */
[----:B------:R-:W1:Y:S03]  /*8750*/  S2R R124, SR_TID.X ;  /* 0x00000000007c7919 */ /* 0x000e660000002100 */
[C---:B0-----:R-:W-:Y:S01]  /*8760*/  IADD3 R75, P2, PT, R74.reuse, R2, RZ ;  /* 0x000000024a4b7210 */ /* 0x041fe20007f5e0ff */
[----:B------:R-:W-:Y:S03]  /*8770*/  STS.U8 [R117+UR9+0x1e80], R101 ;  /* 0x001e806575007988 */ /* 0x000fe60008000009 */
[----:B------:R-:W-:Y:S01]  /*8780*/  LEA.HI.X.SX32 R80, R74, R3, 0x1, P2 ;  /* 0x000000034a507211 */ /* 0x000fe200010f0eff */
[----:B------:R-:W-:Y:S04]  /*8790*/  STS.U8 [R117+UR9+0x2280], R98 ;  /* 0x0022806275007988 */ /* 0x000fe80008000009 */
[----:B------:R-:W-:Y:S01]  /*87a0*/  STL [R1+0x310], R75 ;  /* 0x0003104b01007387 */ /* 0x000fe20000100800 */
[----:B------:R-:W-:-:S03]  /*87b0*/  @!P0 IMAD.MOV.U32 R81, RZ, RZ, R80 ;  /* 0x000000ffff518224 */ /* 0x000fc600078e0050 */
[----:B------:R-:W-:Y:S04]  /*87c0*/  STS.U8 [R117+UR9+0x2680], R96 ;  /* 0x0026806075007988 */ /* 0x000fe80008000009 */
[----:B------:R0:W-:Y:S04]  /*87d0*/  STL [R1+0x30c], R80 ;  /* 0x00030c5001007387 */ /* 0x0001e80000100800 */
[----:B------:R-:W-:Y:S04]  /*87e0*/  STS.U8 [R117+UR9+0x2a80], R94 ;  /* 0x002a805e75007988 */ /* 0x000fe80008000009 */
[----:B------:R-:W-:Y:S01]  /*87f0*/  STS.U8 [R117+UR9+0x2e80], R91 ;  /* 0x002e805b75007988 */ /* 0x000fe20008000009 */
[----:B0-----:R-:W-:Y:S01]  /*8800*/  @!P0 IMAD.MOV.U32 R80, RZ, RZ, R75 ;  /* 0x000000ffff508224 */ /* 0x001fe200078e004b */
[----:B------:R-:W-:-:S02]  /*8810*/  LOP3.LUT R75, R39, 0x60, RZ, 0x3c, !PT ;  /* 0x00000060274b7812 */ /* 0x000fc400078e3cff */
[----:B------:R-:W-:Y:S04]  /*8820*/  STS.U8 [R117+UR9+0x3280], R90 ;  /* 0x0032805a75007988 */ /* 0x000fe80008000009 */
        /* <DEDUP_REMOVED lines=16> */
[----:B------:R0:W-:Y:S01]  /*8930*/  STS.U8 [R75+UR9+0x3700], R48 ;  /* 0x003700304b007988 */ /* 0x0001e20008000009 */
[----:B-1----:R-:W-:-:S03]  /*8940*/  LOP3.LUT R124, R124, 0x7f, RZ, 0xc0, !PT ;  /* 0x0000007f7c7c7812 */ /* 0x002fc600078ec0ff */
[----:B------:R-:W-:Y:S01]  /*8950*/  STS.U8 [R75+UR9+0x3b00], R45 ;  /* 0x003b002d4b007988 */ /* 0x000fe20008000009 */
[----:B0-----:R-:W-:-:S03]  /*8960*/  LOP3.LUT R48, R39, 0x70, RZ, 0x3c, !PT ;  /* 0x0000007027307812 */ /* 0x001fc600078e3cff */
[----:B------:R-:W-:Y:S01]  /*8970*/  STS.U8 [R75+UR9+0x3f00], R44 ;  /* 0x003f002c4b007988 */ /* 0x000fe20008000009 */
[----:B------:R-:W-:-:S03]  /*8980*/  PRMT R74, RZ, 0x7610, R74 ;  /* 0x00007610ff4a7816 */ /* 0x000fc6000000004a */
[----:B------:R-:W-:Y:S04]  /*8990*/  STS.U8 [R48+UR9+0x380], R61 ;  /* 0x0003803d30007988 */ /* 0x000fe80008000009 */
[----:B------:R-:W-:Y:S04]  /*89a0*/  STS.U8 [R48+UR9+0x780], R60 ;  /* 0x0007803c30007988 */ /* 0x000fe80008000009 */
[----:B------:R-:W-:Y:S04]  /*89b0*/  STS.U8 [R48+UR9+0xb80], R59 ;  /* 0x000b803b30007988 */ /* 0x000fe80008000009 */
[----:B------:R-:W-:Y:S04]  /*89c0*/  STS.U8 [R48+UR9+0xf80], R62 ;  /* 0x000f803e30007988 */ /* 0x000fe80008000009 */
[----:B---3--:R-:W-:Y:S04]  /*89d0*/  STS.U8 [R48+UR9+0x1380], R71 ;  /* 0x0013804730007988 */ /* 0x008fe80008000009 */
[----:B--2---:R-:W-:Y:S04]  /*89e0*/  STS.U8 [R48+UR9+0x1780], R70 ;  /* 0x0017804630007988 */ /* 0x004fe80008000009 */
[----:B------:R-:W-:Y:S04]  /*89f0*/  STS.U8 [R48+UR9+0x1b80], R69 ;  /* 0x001b804530007988 */ /* 0x000fe80008000009 */
[----:B------:R0:W2:Y:S04]  /*8a00*/  @!P0 LDG.E.U8 R74, desc[UR20][R80.64] ;  /* 0x00000014504a8981 */ /* 0x0000a8000c1e1100 */
[----:B------:R-:W-:Y:S04]  /*8a10*/  STS.U8 [R48+UR9+0x1f80], R68 ;  /* 0x001f804430007988 */ /* 0x000fe80008000009 */
[----:B----4-:R-:W-:Y:S04]  /*8a20*/  STS.U8 [R48+UR9+0x2380], R67 ;  /* 0x0023804330007988 */ /* 0x010fe80008000009 */
[----:B------:R-:W-:Y:S04]  /*8a30*/  STS.U8 [R48+UR9+0x2780], R66 ;  /* 0x0027804230007988 */ /* 0x000fe80008000009 */
[----:B------:R-:W-:Y:S01]  /*8a40*/  STS.U8 [R48+UR9+0x2b80], R65 ;  /* 0x002b804130007988 */ /* 0x000fe20008000009 */
[----:B------:R-:W-:-:S03]  /*8a50*/  IMAD R54, R9, UR4, RZ ;  /* 0x0000000409367c24 */ /* 0x000fc6000f8e02ff */
[----:B------:R-:W-:Y:S01]  /*8a60*/  STS.U8 [R48+UR9+0x2f80], R64 ;  /* 0x002f804030007988 */ /* 0x000fe20008000009 */
[----:B------:R-:W-:-:S03]  /*8a70*/  IMAD R49, R15, UR4, RZ ;  /* 0x000000040f317c24 */ /* 0x000fc6000f8e02ff */
[----:B------:R1:W-:Y:S01]  /*8a80*/  STS.U8 [R48+UR9+0x3380], R63 ;  /* 0x0033803f30007988 */ /* 0x0003e20008000009 */
[----:B------:R-:W-:Y:S02]  /*8a90*/  IMAD R58, R111, UR4, RZ ;  /* 0x000000046f3a7c24 */ /* 0x000fe4000f8e02ff */
[----:B-1----:R-:W-:Y:S02]  /*8aa0*/  IMAD R48, R14, UR4, RZ ;  /* 0x000000040e307c24 */ /* 0x002fe4000f8e02ff */
[----:B------:R-:W-:Y:S01]  /*8ab0*/  IMAD R56, R7, UR4, RZ ;  /* 0x0000000407387c24 */ /* 0x000fe2000f8e02ff */
[----:B------:R-:W5:Y:S01]  /*8ac0*/  LDL.LU R14, [R1+0x58c] ;  /* 0x00058c00010e7983 */ /* 0x000f620000300800 */
[----:B------:R-:W-:Y:S02]  /*8ad0*/  IMAD R55, R8, UR4, RZ ;  /* 0x0000000408377c24 */ /* 0x000fe4000f8e02ff */
[----:B------:R-:W-:Y:S02]  /*8ae0*/  IMAD R60, R109, UR4, RZ ;  /* 0x000000046d3c7c24 */ /* 0x000fe4000f8e02ff */
[----:B------:R-:W-:-:S02]  /*8af0*/  IMAD R57, R6, UR4, RZ ;  /* 0x0000000406397c24 */ /* 0x000fc4000f8e02ff */
[----:B------:R-:W-:Y:S02]  /*8b00*/  IMAD R63, R106, UR7, RZ ;  /* 0x000000076a3f7c24 */ /* 0x000fe4000f8e02ff */
[----:B------:R-:W-:Y:S02]  /*8b10*/  IMAD R50, R13, UR4, RZ ;  /* 0x000000040d327c24 */ /* 0x000fe4000f8e02ff */
[----:B------:R-:W-:Y:S02]  /*8b20*/  IMAD R68, R99, UR17, RZ ;  /* 0x0000001163447c24 */ /* 0x000fe4000f8e02ff */
[----:B------:R-:W-:Y:S02]  /*8b30*/  IMAD R52, R11, UR4, RZ ;  /* 0x000000040b347c24 */ /* 0x000fe4000f8e02ff */
[----:B------:R-:W-:Y:S02]  /*8b40*/  IMAD R53, R10, UR4, RZ ;  /* 0x000000040a357c24 */ /* 0x000fe4000f8e02ff */
[----:B------:R-:W-:-:S02]  /*8b50*/  IMAD R59, R110, UR4, RZ ;  /* 0x000000046e3b7c24 */ /* 0x000fc4000f8e02ff */
[----:B------:R-:W-:Y:S02]  /*8b60*/  IMAD R70, R93, UR23, RZ ;  /* 0x000000175d467c24 */ /* 0x000fe4000f8e02ff */
[----:B0-----:R-:W-:Y:S02]  /*8b70*/  IMAD R80, R5, UR28, RZ ;  /* 0x0000001c05507c24 */ /* 0x001fe4000f8e02ff */
[----:B------:R-:W-:Y:S02]  /*8b80*/  IMAD R61, R108, UR5, RZ ;  /* 0x000000056c3d7c24 */ /* 0x000fe4000f8e02ff */
[----:B------:R-:W-:Y:S02]  /*8b90*/  IMAD R69, R95, UR22, RZ ;  /* 0x000000165f457c24 */ /* 0x000fe4000f8e02ff */
[----:B------:R-:W-:Y:S02]  /*8ba0*/  IMAD R62, R107, UR6, RZ ;  /* 0x000000066b3e7c24 */ /* 0x000fe4000f8e02ff */
[----:B------:R-:W-:-:S05]  /*8bb0*/  IMAD R44, R124, R47, RZ ;  /* 0x0000002f7c2c7224 */ /* 0x000fca00078e02ff */
[----:B------:R-:W-:Y:S01]  /*8bc0*/  IADD3 R45, P0, PT, R44, UR18, RZ ;  /* 0x000000122c2d7c10 */ /* 0x000fe2000ff1e0ff */
[----:B------:R-:W-:Y:S01]  /*8bd0*/  IMAD R81, R4, UR29, RZ ;  /* 0x0000001d04517c24 */ /* 0x000fe2000f8e02ff */
[----:B------:R-:W0:Y:S02]  /*8be0*/  LDCU UR18, c[0x0][0x3b0] ;  /* 0x00007600ff1277ac */ /* 0x000e240008000800 */
[----:B------:R-:W-:Y:S01]  /*8bf0*/  LEA.HI.X.SX32 R44, R44, UR19, 0x1, P0 ;  /* 0x000000132c2c7c11 */ /* 0x000fe200080f0eff */
[----:B------:R-:W1:Y:S01]  /*8c00*/  LDCU UR19, c[0x0][0x3b0] ;  /* 0x00007600ff1377ac */ /* 0x000e620008000800 */
[-C--:B------:R-:W-:Y:S02]  /*8c10*/  IADD3 R15, P0, PT, R48, R45.reuse, RZ ;  /* 0x0000002d300f7210 */ /* 0x080fe40007f1e0ff */
[----:B------:R-:W-:Y:S02]  /*8c20*/  IADD3 R116, P2, PT, R54, R45, RZ ;  /* 0x0000002d36747210 */ /* 0x000fe40007f5e0ff */
[----:B------:R-:W-:-:S02]  /*8c30*/  LEA.HI.X.SX32 R48, R48, R44, 0x1, P0 ;  /* 0x0000002c30307211 */ /* 0x000fc400000f0eff */
[CC--:B------:R-:W-:Y:S02]  /*8c40*/  IADD3 R7, P0, PT, R49.reuse, R45.reuse, RZ ;  /* 0x0000002d31077210 */ /* 0x0c0fe40007f1e0ff */
[-C--:B------:R-:W-:Y:S02]  /*8c50*/  LEA.HI.X.SX32 R117, R54, R44.reuse, 0x1, P2 ;  /* 0x0000002c36757211 */ /* 0x080fe400010f0eff */
[CC--:B------:R-:W-:Y:S02]  /*8c60*/  IADD3 R113, P2, PT, R58.reuse, R45.reuse, RZ ;  /* 0x0000002d3a717210 */ /* 0x0c0fe40007f5e0ff */
[-C--:B------:R-:W-:Y:S02]  /*8c70*/  LEA.HI.X.SX32 R6, R49, R44.reuse, 0x1, P0 ;  /* 0x0000002c31067211 */ /* 0x080fe400000f0eff */
[----:B------:R-:W-:Y:S02]  /*8c80*/  IADD3 R98, P0, PT, R55, R45, RZ ;  /* 0x0000002d37627210 */ /* 0x000fe40007f1e0ff */
[----:B------:R-:W-:-:S02]  /*8c90*/  LEA.HI.X.SX32 R115, R58, R44, 0x1, P2 ;  /* 0x0000002c3a737211 */ /* 0x000fc400010f0eff */
[-C--:B------:R-:W-:Y:S01]  /*8ca0*/  IADD3 R8, P2, PT, R60, R45.reuse, RZ ;  /* 0x0000002d3c087210 */ /* 0x080fe20007f5e0ff */
[----:B-1----:R-:W-:Y:S01]  /*8cb0*/  IMAD R79, R82, UR19, RZ ;  /* 0x00000013524f7c24 */ /* 0x002fe2000f8e02ff */
[-C--:B------:R-:W-:Y:S01]  /*8cc0*/  LEA.HI.X.SX32 R99, R55, R44.reuse, 0x1, P0 ;  /* 0x0000002c37637211 */ /* 0x080fe200000f0eff */
[----:B------:R-:W-:Y:S01]  /*8cd0*/  IMAD R82, R0, UR30, RZ ;  /* 0x0000001e00527c24 */ /* 0x000fe2000f8e02ff */
[-C--:B------:R-:W-:Y:S02]  /*8ce0*/  IADD3 R0, P0, PT, R57, R45.reuse, RZ ;  /* 0x0000002d39007210 */ /* 0x080fe40007f1e0ff */
[----:B------:R-:W-:Y:S02]  /*8cf0*/  LEA.HI.X.SX32 R11, R60, R44, 0x1, P2 ;  /* 0x0000002c3c0b7211 */ /* 0x000fe400010f0eff */
[-C--:B------:R-:W-:Y:S01]  /*8d00*/  IADD3 R93, P2, PT, R63, R45.reuse, RZ ;  /* 0x0000002d3f5d7210 */ /* 0x080fe20007f5e0ff */
[----:B------:R-:W1:Y:S01]  /*8d10*/  S2R R49, SR_TID.X ;  /* 0x0000000000317919 */ /* 0x000e620000002100 */
[----:B------:R-:W-:-:S02]  /*8d20*/  IADD3 R118, P6, PT, R50, R45, RZ ;  /* 0x0000002d32767210 */ /* 0x000fc40007fde0ff */
[-C--:B------:R-:W-:Y:S02]  /*8d30*/  IADD3 R5, P3, PT, R53, R45.reuse, RZ ;  /* 0x0000002d35057210 */ /* 0x080fe40007f7e0ff */
[-C--:B------:R-:W-:Y:S02]  /*8d40*/  LEA.HI.X.SX32 R57, R57, R44.reuse, 0x1, P0 ;  /* 0x0000002c39397211 */ /* 0x080fe400000f0eff */
[-C--:B------:R-:W-:Y:S02]  /*8d50*/  IADD3 R95, P0, PT, R59, R45.reuse, RZ ;  /* 0x0000002d3b5f7210 */ /* 0x080fe40007f1e0ff */
[-C--:B------:R-:W-:Y:S02]  /*8d60*/  LEA.HI.X.SX32 R94, R63, R44.reuse, 0x1, P2 ;  /* 0x0000002c3f5e7211 */ /* 0x080fe400010f0eff */
[----:B------:R-:W3:Y:S01]  /*8d70*/  LDC R63, c[0x0][0x3a0] ;  /* 0x0000e800ff3f7b82 */ /* 0x000ee20000000800 */
[----:B------:R-:W-:Y:S01]  /*8d80*/  LEA.HI.X.SX32 R119, R50, R44, 0x1, P6 ;  /* 0x0000002c32777211 */ /* 0x000fe200030f0eff */
[----:B------:R-:W-:Y:S01]  /*8d90*/  IMAD R64, R105, UR12, RZ ;  /* 0x0000000c69407c24 */ /* 0x000fe2000f8e02ff */
[----:B------:R-:W-:-:S02]  /*8da0*/  IADD3 R10, P6, PT, R56, R45, RZ ;  /* 0x0000002d380a7210 */ /* 0x000fc40007fde0ff */
[-C--:B------:R-:W-:Y:S01]  /*8db0*/  LEA.HI.X.SX32 R4, R53, R44.reuse, 0x1, P3 ;  /* 0x0000002c35047211 */ /* 0x080fe200018f0eff */
[----:B------:R-:W-:Y:S01]  /*8dc0*/  IMAD R65, R103, UR14, RZ ;  /* 0x0000000e67417c24 */ /* 0x000fe2000f8e02ff */
[-C--:B------:R-:W-:Y:S02]  /*8dd0*/  IADD3 R55, P3, PT, R61, R45.reuse, RZ ;  /* 0x0000002d3d377210 */ /* 0x080fe40007f7e0ff */
[-C--:B------:R-:W-:Y:S02]  /*8de0*/  LEA.HI.X.SX32 R96, R59, R44.reuse, 0x1, P0 ;  /* 0x0000002c3b607211 */ /* 0x080fe400000f0eff */
[-C--:B------:R-:W-:Y:S02]  /*8df0*/  IADD3 R111, P0, PT, R62, R45.reuse, RZ ;  /* 0x0000002d3e6f7210 */ /* 0x080fe40007f1e0ff */
[-C--:B------:R-:W-:Y:S01]  /*8e00*/  LEA.HI.X.SX32 R13, R56, R44.reuse, 0x1, P6 ;  /* 0x0000002c380d7211 */ /* 0x080fe200030f0eff */
[----:B------:R-:W-:Y:S01]  /*8e10*/  IMAD R66, R102, UR15, RZ ;  /* 0x0000000f66427c24 */ /* 0x000fe2000f8e02ff */
[----:B------:R-:W-:Y:S01]  /*8e20*/  LEA.HI.X.SX32 R56, R61, R44, 0x1, P3 ;  /* 0x0000002c3d387211 */ /* 0x000fe200018f0eff */
[----:B------:R-:W-:Y:S01]  /*8e30*/  IMAD R67, R100, UR16, RZ ;  /* 0x0000001064437c24 */ /* 0x000fe2000f8e02ff */
[----:B------:R-:W-:-:S02]  /*8e40*/  IADD3 R9, P3, PT, R64, R45, RZ ;  /* 0x0000002d40097210 */ /* 0x000fc40007f7e0ff */
[-C--:B------:R-:W-:Y:S02]  /*8e50*/  LEA.HI.X.SX32 R112, R62, R44.reuse, 0x1, P0 ;  /* 0x0000002c3e707211 */ /* 0x080fe400000f0eff */
[-C--:B------:R-:W-:Y:S02]  /*8e60*/  IADD3 R53, P0, PT, R65, R45.reuse, RZ ;  /* 0x0000002d41357210 */ /* 0x080fe40007f1e0ff */
[-C--:B------:R-:W-:Y:S01]  /*8e70*/  LEA.HI.X.SX32 R64, R64, R44.reuse, 0x1, P3 ;  /* 0x0000002c40407211 */ /* 0x080fe200018f0eff */
[----:B------:R-:W-:Y:S01]  /*8e80*/  IMAD R71, R92, UR24, RZ ;  /* 0x000000185c477c24 */ /* 0x000fe2000f8e02ff */
[-C--:B------:R-:W-:Y:S02]  /*8e90*/  IADD3 R109, P2, PT, R66, R45.reuse, RZ ;  /* 0x0000002d426d7210 */ /* 0x080fe40007f5e0ff */
[----:B------:R-:W-:Y:S02]  /*8ea0*/  IADD3 R91, P3, PT, R67, R45, RZ ;  /* 0x0000002d435b7210 */ /* 0x000fe40007f7e0ff */
[----:B------:R-:W-:-:S02]  /*8eb0*/  LEA.HI.X.SX32 R54, R65, R44, 0x1, P0 ;  /* 0x0000002c41367211 */ /* 0x000fc400000f0eff */
[-C--:B------:R-:W-:Y:S01]  /*8ec0*/  IADD3 R61, P0, PT, R68, R45.reuse, RZ ;  /* 0x0000002d443d7210 */ /* 0x080fe20007f1e0ff */
[----:B------:R-:W-:Y:S01]  /*8ed0*/  IMAD R51, R12, UR4, RZ ;  /* 0x000000040c337c24 */ /* 0x000fe2000f8e02ff */
[-C--:B------:R-:W-:Y:S01]  /*8ee0*/  LEA.HI.X.SX32 R110, R66, R44.reuse, 0x1, P2 ;  /* 0x0000002c426e7211 */ /* 0x080fe200010f0eff */
[----:B------:R-:W-:Y:S01]  /*8ef0*/  IMAD R75, R85, UR25, RZ ;  /* 0x00000019554b7c24 */ /* 0x000fe2000f8e02ff */
[-C--:B------:R-:W-:Y:S01]  /*8f00*/  LEA.HI.X.SX32 R92, R67, R44.reuse, 0x1, P3 ;  /* 0x0000002c435c7211 */ /* 0x080fe200018f0eff */
[----:B------:R-:W-:Y:S01]  /*8f10*/  IMAD R76, R84, UR26, RZ ;  /* 0x0000001a544c7c24 */ /* 0x000fe2000f8e02ff */
[-C--:B------:R-:W-:Y:S01]  /*8f20*/  IADD3 R124, P2, PT, R69, R45.reuse, RZ ;  /* 0x0000002d457c7210 */ /* 0x080fe20007f5e0ff */
[----:B------:R-:W-:Y:S01]  /*8f30*/  IMAD R77, R77, UR27, RZ ;  /* 0x0000001b4d4d7c24 */ /* 0x000fe2000f8e02ff */
[----:B------:R-:W-:Y:S02]  /*8f40*/  IADD3 R107, P3, PT, R70, R45, RZ ;  /* 0x0000002d466b7210 */ /* 0x000fe40007f7e0ff */
[----:B------:R-:W-:-:S02]  /*8f50*/  LEA.HI.X.SX32 R62, R68, R44, 0x1, P0 ;  /* 0x0000002c443e7211 */ /* 0x000fc400000f0eff */
[-C--:B------:R-:W-:Y:S01]  /*8f60*/  IADD3 R88, P0, PT, R71, R45.reuse, RZ ;  /* 0x0000002d47587210 */ /* 0x080fe20007f1e0ff */
[----:B0-----:R-:W-:Y:S01]  /*8f70*/  IMAD R78, R78, UR18, RZ ;  /* 0x000000124e4e7c24 */ /* 0x001fe2000f8e02ff */
[-C--:B------:R-:W-:Y:S02]  /*8f80*/  LEA.HI.X.SX32 R125, R69, R44.reuse, 0x1, P2 ;  /* 0x0000002c457d7211 */ /* 0x080fe400010f0eff */
[----:B------:R-:W-:Y:S01]  /*8f90*/  LEA.HI.X.SX32 R108, R70, R44, 0x1, P3 ;  /* 0x0000002c466c7211 */ /* 0x000fe200018f0eff */
[----:B---3--:R-:W-:Y:S01]  /*8fa0*/  VIADD R83, R63, 0x7f ;  /* 0x0000007f3f537836 */ /* 0x008fe20000000000 */
[-C--:B------:R-:W-:Y:S02]  /*8fb0*/  IADD3 R100, P5, PT, R51, R45.reuse, RZ ;  /* 0x0000002d33647210 */ /* 0x080fe40007fbe0ff */
[-C--:B------:R-:W-:Y:S02]  /*8fc0*/  IADD3 R12, P4, PT, R52, R45.reuse, RZ ;  /* 0x0000002d340c7210 */ /* 0x080fe40007f9e0ff */
[----:B------:R-:W-:-:S02]  /*8fd0*/  IADD3 R59, P2, PT, R75, R45, RZ ;  /* 0x0000002d4b3b7210 */ /* 0x000fc40007f5e0ff */
[-C--:B------:R-:W-:Y:S02]  /*8fe0*/  IADD3 R122, P3, PT, R76, R45.reuse, RZ ;  /* 0x0000002d4c7a7210 */ /* 0x080fe40007f7e0ff */
[-C--:B------:R-:W-:Y:S02]  /*8ff0*/  LEA.HI.X.SX32 R90, R71, R44.reuse, 0x1, P0 ;  /* 0x0000002c475a7211 */ /* 0x080fe400000f0eff */
[----:B------:R-:W-:Y:S02]  /*9000*/  IADD3 R105, P0, PT, R77, R45, RZ ;  /* 0x0000002d4d697210 */ /* 0x000fe40007f1e0ff */
[-C--:B------:R-:W-:Y:S02]  /*9010*/  LEA.HI.X.SX32 R101, R51, R44.reuse, 0x1, P5 ;  /* 0x0000002c33657211 */ /* 0x080fe400028f0eff */
[-C--:B------:R-:W-:Y:S02]  /*9020*/  LEA.HI.X.SX32 R50, R52, R44.reuse, 0x1, P4 ;  /* 0x0000002c34327211 */ /* 0x080fe400020f0eff */
[----:B------:R-:W-:-:S02]  /*9030*/  LEA.HI.X.SX32 R60, R75, R44, 0x1, P2 ;  /* 0x0000002c4b3c7211 */ /* 0x000fc400010f0eff */
[----:B------:R-:W-:Y:S02]  /*9040*/  LEA.HI.X.SX32 R123, R76, R44, 0x1, P3 ;  /* 0x0000002c4c7b7211 */ /* 0x000fe400018f0eff */
[-C--:B------:R-:W-:Y:S02]  /*9050*/  IADD3 R86, P2, PT, R78, R45.reuse, RZ ;  /* 0x0000002d4e567210 */ /* 0x080fe40007f5e0ff */
[-C--:B------:R-:W-:Y:S02]  /*9060*/  IADD3 R52, P3, PT, R79, R45.reuse, RZ ;  /* 0x0000002d4f347210 */ /* 0x080fe40007f7e0ff */
[-C--:B------:R-:W-:Y:S02]  /*9070*/  IADD3 R120, P4, PT, R80, R45.reuse, RZ ;  /* 0x0000002d50787210 */ /* 0x080fe40007f9e0ff */
[-C--:B------:R-:W-:Y:S02]  /*9080*/  IADD3 R102, P5, PT, R81, R45.reuse, RZ ;  /* 0x0000002d51667210 */ /* 0x080fe40007fbe0ff */
[----:B------:R-:W-:-:S02]  /*9090*/  IADD3 R84, P6, PT, R82, R45, RZ ;  /* 0x0000002d52547210 */ /* 0x000fc40007fde0ff */
[-C--:B------:R-:W-:Y:S02]  /*90a0*/  LEA.HI.X.SX32 R106, R77, R44.reuse, 0x1, P0 ;  /* 0x0000002c4d6a7211 */ /* 0x080fe400000f0eff */
[----:B-1----:R-:W-:Y:S02]  /*90b0*/  LOP3.LUT R51, R49, 0x7f, RZ, 0xc0, !PT ;  /* 0x0000007f31337812 */ /* 0x002fe400078ec0ff */
[----:B------:R-:W-:Y:S02]  /*90c0*/  ISETP.GT.AND P0, PT, R83, 0x7f, PT ;  /* 0x0000007f5300780c */ /* 0x000fe40003f04270 */
[-C--:B------:R-:W-:Y:S02]  /*90d0*/  LEA.HI.X.SX32 R87, R78, R44.reuse, 0x1, P2 ;  /* 0x0000002c4e577211 */ /* 0x080fe400010f0eff */
[-C--:B------:R-:W-:Y:S02]  /*90e0*/  LEA.HI.X.SX32 R58, R79, R44.reuse, 0x1, P3 ;  /* 0x0000002c4f3a7211 */ /* 0x080fe400018f0eff */
[----:B------:R-:W-:-:S02]  /*90f0*/  LEA.HI.X.SX32 R121, R80, R44, 0x1, P4 ;  /* 0x0000002c50797211 */ /* 0x000fc400020f0eff */
[-C--:B------:R-:W-:Y:S02]  /*9100*/  LEA.HI.X.SX32 R103, R81, R44.reuse, 0x1, P5 ;  /* 0x0000002c51677211 */ /* 0x080fe400028f0eff */
[----:B------:R-:W-:Y:S02]  /*9110*/  LEA.HI.X.SX32 R85, R82, R44, 0x1, P6 ;  /* 0x0000002c52557211 */ /* 0x000fe400030f0eff */
[----:B------:R-:W-:Y:S02]  /*9120*/  ISETP.LT.AND P0, PT, R51, R63, P0 ;  /* 0x0000003f3300720c */ /* 0x000fe40000701270 */
[----:B------:R-:W-:-:S04]  /*9130*/  SHF.R.S32.HI R44, RZ, 0x7, R49 ;  /* 0x00000007ff2c7819 */ /* 0x000fc80000011431 */
[----:B------:R-:W-:-:S04]  /*9140*/  SGXT R44, R44, 0x1 ;  /* 0x000000012c2c781a */ /* 0x000fc80000000200 */
[----:B------:R-:W-:Y:S01]  /*9150*/  LOP3.LUT R44, R44, 0x90, RZ, 0xc0, !PT ;  /* 0x000000902c2c7812 */ /* 0x000fe200078ec0ff */
[----:B------:R-:W-:Y:S01]  /*9160*/  STL [R1+0x318], R15 ;  /* 0x0003180f01007387 */ /* 0x000fe20000100800 */
[----:B------:R-:W-:Y:S02]  /*9170*/  PRMT R45, RZ, 0x7610, R45 ;  /* 0x00007610ff2d7816 */ /* 0x000fe4000000002d */
[----:B------:R-:W-:Y:S01]  /*9180*/  LOP3.LUT R44, R44, 0x7f, R49, 0x78, !PT ;  /* 0x0000007f2c2c7812 */ /* 0x000fe200078e7831 */
[----:B------:R0:W-:Y:S01]  /*9190*/  STL [R1+0x314], R48 ;  /* 0x0003143001007387 */ /* 0x0001e20000100800 */
[----:B------:R-:W-:Y:S02]  /*91a0*/  @P0 IMAD.MOV.U32 R49, RZ, RZ, R48 ;  /* 0x000000ffff310224 */ /* 0x000fe400078e0030 */
[----:B0-----:R-:W-:-:S05]  /*91b0*/  @P0 IMAD.MOV.U32 R48, RZ, RZ, R15 ;  /* 0x000000ffff300224 */ /* 0x001fca00078e000f */
[----:B------:R0:W3:Y:S01]  /*91c0*/  @P0 LDG.E.U8 R45, desc[UR20][R48.64] ;  /* 0x00000014302d0981 */ /* 0x0000e2000c1e1100 */
[----:B------:R-:W-:-:S03]  /*91d0*/  LOP3.LUT R51, R39, 0x70, RZ, 0x3c, !PT ;  /* 0x0000007027337812 */ /* 0x000fc600078e3cff */
[----:B------:R-:W-:Y:S04]  /*91e0*/  STL [R1+0x320], R7 ;  /* 0x0003200701007387 */ /* 0x000fe80000100800 */
[----:B------:R-:W-:Y:S04]  /*91f0*/  STL [R1+0x328], R118 ;  /* 0x0003287601007387 */ /* 0x000fe80000100800 */
[----:B------:R-:W-:Y:S04]  /*9200*/  STL [R1+0x338], R12 ;  /* 0x0003380c01007387 */ /* 0x000fe80000100800 */
[----:B------:R-:W-:Y:S04]  /*9210*/  STL [R1+0x330], R100 ;  /* 0x0003306401007387 */ /* 0x000fe80000100800 */
[----:B------:R-:W-:Y:S04]  /*9220*/  STL [R1+0x340], R5 ;  /* 0x0003400501007387 */ /* 0x000fe80000100800 */
[----:B------:R-:W-:Y:S04]  /*9230*/  STL [R1+0x348], R116 ;  /* 0x0003487401007387 */ /* 0x000fe80000100800 */
[----:B------:R-:W-:Y:S04]  /*9240*/  STL [R1+0x31c], R6 ;  /* 0x00031c0601007387 */ /* 0x000fe80000100800 */
[----:B------:R-:W-:Y:S01]  /*9250*/  STL [R1+0x350], R98 ;  /* 0x0003506201007387 */ /* 0x000fe20000100800 */
[----:B0-----:R-:W-:-:S03]  /*9260*/  PRMT R48, RZ, 0x7610, R48 ;  /* 0x00007610ff307816 */ /* 0x001fc60000000030 */
[----:B------:R-:W-:Y:S04]  /*9270*/  STL [R1+0x324], R119 ;  /* 0x0003247701007387 */ /* 0x000fe80000100800 */
[----:B------:R-:W-:Y:S04]  /*9280*/  STS.U8 [R51+UR9+0x3780], R73 ;  /* 0x0037804933007988 */ /* 0x000fe80008000009 */
[----:B------:R-:W-:Y:S04]  /*9290*/  STL [R1+0x358], R10 ;  /* 0x0003580a01007387 */ /* 0x000fe80000100800 */
[----:B------:R-:W-:Y:S04]  /*92a0*/  STS.U8 [R51+UR9+0x3b80], R72 ;  /* 0x003b804833007988 */ /* 0x000fe80008000009 */
[----:B------:R-:W-:Y:S04]  /*92b0*/  STL [R1+0x32c], R101 ;  /* 0x00032c6501007387 */ /* 0x000fe80000100800 */
[----:B--2---:R0:W-:Y:S04]  /*92c0*/  STS.U8 [R51+UR9+0x3f80], R74 ;  /* 0x003f804a33007988 */ /* 0x0041e80008000009 */
[----:B------:R1:W-:Y:S01]  /*92d0*/  STL [R1+0x334], R50 ;  /* 0x0003343201007387 */ /* 0x0003e20000100800 */
[----:B0-----:R-:W-:-:S02]  /*92e0*/  @P0 IMAD.MOV.U32 R51, RZ, RZ, R50 ;  /* 0x000000ffff330224 */ /* 0x001fc400078e0032 */
[----:B-1----:R-:W-:-:S05]  /*92f0*/  @P0 IMAD.MOV.U32 R50, RZ, RZ, R12 ;  /* 0x000000ffff320224 */ /* 0x002fca00078e000c */
[----:B------:R0:W2:Y:S02]  /*9300*/  @P0 LDG.E.U8 R48, desc[UR20][R50.64] ;  /* 0x0000001432300981 */ /* 0x0000a4000c1e1100 */
[----:B0-----:R-:W-:Y:S02]  /*9310*/  @P0 IMAD.MOV.U32 R50, RZ, RZ, R10 ;  /* 0x000000ffff320224 */ /* 0x001fe400078e000a */
[----:B------:R-:W-:Y:S01]  /*9320*/  @P0 IMAD.MOV.U32 R51, RZ, RZ, R13 ;  /* 0x000000ffff330224 */ /* 0x000fe200078e000d */
[----:B---3--:R0:W-:Y:S02]  /*9330*/  STS.U8 [R44+UR9+0x10000], R45 ;  /* 0x0100002d2c007988 */ /* 0x0081e40008000009 */
[----:B0-----:R-:W-:-:S06]  /*9340*/  PRMT R45, RZ, 0x7610, R45 ;  /* 0x00007610ff2d7816 */ /* 0x001fcc000000002d */
[----:B------:R0:W3:Y:S02]  /*9350*/  @P0 LDG.E.U8 R45, desc[UR20][R50.64] ;  /* 0x00000014322d0981 */ /* 0x0000e4000c1e1100 */
[----:B0-----:R-:W-:Y:S02]  /*9360*/  @P0 IMAD.MOV.U32 R50, RZ, RZ, R8 ;  /* 0x000000ffff320224 */ /* 0x001fe400078e0008 */
[----:B------:R-:W-:Y:S01]  /*9370*/  @P0 IMAD.MOV.U32 R51, RZ, RZ, R11 ;  /* 0x000000ffff330224 */ /* 0x000fe200078e000b */
[----:B--2---:R0:W-:Y:S02]  /*9380*/  STS.U8 [R44+UR9+0x10400], R48 ;  /* 0x010400302c007988 */ /* 0x0041e40008000009 */
[----:B0-----:R-:W-:-:S06]  /*9390*/  PRMT R48, RZ, 0x7610, R48 ;  /* 0x00007610ff307816 */ /* 0x001fcc0000000030 */
        /* <DEDUP_REMOVED lines=25> */
[----:B------:R-:W3:Y:S04]  /*9530*/  @P0 LDG.E.U8 R45, desc[UR20][R50.64] ;  /* 0x00000014322d0981 */ /* 0x000ee8000c1e1100 */
[----:B------:R-:W-:Y:S04]  /*9540*/  STL [R1+0x33c], R4 ;  /* 0x00033c0401007387 */ /* 0x000fe80000100800 */
        /* <DEDUP_REMOVED lines=38> */
[----:B------:R0:W-:Y:S01]  /*97b0*/  STL [R1+0x3ec], R52 ;  /* 0x0003ec3401007387 */ /* 0x0001e20000100800 */
[----:B------:R-:W-:-:S03]  /*97c0*/  @P0 IMAD.MOV.U32 R49, RZ, RZ, R4 ;  /* 0x000000ffff310224 */ /* 0x000fc600078e0004 */
[----:B--2---:R1:W-:Y:S01]  /*97d0*/  STS.U8 [R44+UR9+0x11c00], R48 ;  /* 0x011c00302c007988 */ /* 0x0043e20008000009 */
[----:B0-----:R-:W-:Y:S01]  /*97e0*/  LOP3.LUT R52, R44, 0x20, RZ, 0x3c, !PT ;  /* 0x000000202c347812 */ /* 0x001fe200078e3cff */
[----:B-1----:R-:W-:-:S04]  /*97f0*/  @P0 IMAD.MOV.U32 R48, RZ, RZ, R5 ;  /* 0x000000ffff300224 */ /* 0x002fc800078e0005 */
[----:B---3--:R0:W-:Y:S02]  /*9800*/  STS.U8 [R52+UR9+0x10100], R45 ;  /* 0x0101002d34007988 */ /* 0x0081e40008000009 */
[----:B0-----:R-:W-:-:S06]  /*9810*/  PRMT R45, RZ, 0x7610, R45 ;  /* 0x00007610ff2d7816 */ /* 0x001fcc000000002d */
[----:B------:R0:W2:Y:S02]  /*9820*/  @P0 LDG.E.U8 R45, desc[UR20][R48.64] ;  /* 0x00000014302d0981 */ /* 0x0000a4000c1e1100 */
[----:B0-----:R-:W-:Y:S02]  /*9830*/  @P0 IMAD.MOV.U32 R48, RZ, RZ, R0 ;  /* 0x000000ffff300224 */ /* 0x001fe400078e0000 */
[----:B------:R-:W-:Y:S01]  /*9840*/  @P0 IMAD.MOV.U32 R49, RZ, RZ, R57 ;  /* 0x000000ffff310224 */ /* 0x000fe200078e0039 */
[----:B--2---:R0:W-:Y:S02]  /*9850*/  STS.U8 [R52+UR9+0x10500], R45 ;  /* 0x0105002d34007988 */ /* 0x0041e40008000009 */
        /* <DEDUP_REMOVED lines=21> */
[----:B------:R0:W2:Y:S01]  /*99b0*/  @P0 LDG.E.U8 R45, desc[UR20][R48.64] ;  /* 0x00000014302d0981 */ /* 0x0000a2000c1e1100 */
[----:B------:R-:W-:Y:S02]  /*99c0*/  @P0 IMAD.MOV.U32 R50, RZ, RZ, R118 ;  /* 0x000000ffff320224 */ /* 0x000fe400078e0076 */
[----:B------:R-:W-:Y:S02]  /*99d0*/  @P0 IMAD.MOV.U32 R51, RZ, RZ, R119 ;  /* 0x000000ffff330224 */ /* 0x000fe400078e0077 */
[----:B0-----:R-:W-:Y:S02]  /*99e0*/  @P0 IMAD.MOV.U32 R48, RZ, RZ, R120 ;  /* 0x000000ffff300224 */ /* 0x001fe400078e0078 */
[----:B------:R-:W-:Y:S01]  /*99f0*/  @P0 IMAD.MOV.U32 R49, RZ, RZ, R121 ;  /* 0x000000ffff310224 */ /* 0x000fe200078e0079 */
[----:B--2---:R0:W-:Y:S02]  /*9a00*/  STS.U8 [R52+UR9+0x11900], R45 ;  /* 0x0119002d34007988 */ /* 0x0041e40008000009 */
[----:B0-----:R-:W-:-:S06]  /*9a10*/  PRMT R45, RZ, 0x7610, R45 ;  /* 0x00007610ff2d7816 */ /* 0x001fcc000000002d */
[----:B------:R0:W2:Y:S02]  /*9a20*/  @P0 LDG.E.U8 R45, desc[UR20][R48.64] ;  /* 0x00000014302d0981 */ /* 0x0000a4000c1e1100 */
[----:B0-----:R-:W-:-:S06]  /*9a30*/  PRMT R48, RZ, 0x7610, R48 ;  /* 0x00007610ff307816 */ /* 0x001fcc0000000030 */
[----:B------:R-:W3:Y:S01]  /*9a40*/  @P0 LDG.E.U8 R48, desc[UR20][R50.64] ;  /* 0x0000001432300981 */ /* 0x000ee2000c1e1100 */
[----:B------:R-:W-:-:S03]  /*9a50*/  @P0 IMAD.MOV.U32 R49, RZ, RZ, R117 ;  /* 0x000000ffff310224 */ /* 0x000fc600078e0075 */
[----:B--2---:R0:W-:Y:S02]  /*9a60*/  STS.U8 [R52+UR9+0x11d00], R45 ;  /* 0x011d002d34007988 */ /* 0x0041e40008000009 */
[----:B0-----:R-:W-:Y:S02]  /*9a70*/  LOP3.LUT R52, R44, 0x40, RZ, 0x3c, !PT ;  /* 0x000000402c347812 */ /* 0x001fe400078e3cff */
[----:B------:R-:W-:-:S03]  /*9a80*/  PRMT R45, RZ, 0x7610, R45 ;  /* 0x00007610ff2d7816 */ /* 0x000fc6000000002d */
[----:B---3--:R0:W-:Y:S02]  /*9a90*/  STS.U8 [R52+UR9+0x10200], R48 ;  /* 0x0102003034007988 */ /* 0x0081e40008000009 */
[----:B0-----:R-:W-:-:S05]  /*9aa0*/  @P0 IMAD.MOV.U32 R48, RZ, RZ, R116 ;  /* 0x000000ffff300224 */ /* 0x001fca00078e0074 */
        /* <DEDUP_REMOVED lines=79> */
[----:B------:R0:W5:Y:S04]  /*9fa0*/  LDL.LU R15, [R1+0x588] ;  /* 0x00058800010f7983 */ /* 0x0001680000300800 */
        /* <DEDUP_REMOVED lines=11> */
[----:B--2---:R1:W-:Y:S02]  /*a060*/  STS.U8 [R52+UR9+0x11b00], R45 ;  /* 0x011b002d34007988 */ /* 0x0043e40008000009 */
[----:B-1----:R-:W-:-:S06]  /*a070*/  PRMT R45, RZ, 0x7610, R45 ;  /* 0x00007610ff2d7816 */ /* 0x002fcc000000002d */
[----:B------:R-:W2:Y:S01]  /*a080*/  @P0 LDG.E.U8 R45, desc[UR20][R48.64] ;  /* 0x00000014302d0981 */ /* 0x000ea2000c1e1100 */
[----:B------:R-:W-:-:S04]  /*a090*/  ISETP.NE.U32.AND P0, PT, RZ, UR13, PT ;  /* 0x0000000dff007c0c */ /* 0x000fc8000bf05070 */
[C---:B------:R-:W-:Y:S02]  /*a0a0*/  ISETP.LT.OR P2, PT, R83.reuse, 0x80, P0 ;  /* 0x000000805300780c */ /* 0x040fe40000741670 */
[----:B------:R-:W-:Y:S01]  /*a0b0*/  ISETP.GE.AND P3, PT, R83, 0x100, PT ;  /* 0x000001005300780c */ /* 0x000fe20003f66270 */
[----:B--2---:R0:W-:Y:S01]  /*a0c0*/  STS.U8 [R52+UR9+0x11f00], R45 ;  /* 0x011f002d34007988 */ /* 0x0041e20008000009 */
[----:B------:R1:W-:Y:S06]  /*a0d0*/  MEMBAR.ALL.CTA ;  /* 0x0000000000007992 */ /* 0x0003ec0000008000 */
[----:B-1----:R-:W1:Y:S02]  /*a0e0*/  FENCE.VIEW.ASYNC.S ;  /* 0x00000000000073c6 */ /* 0x002e640000000000 */
[----:B-1----:R-:W-:Y:S06]  /*a0f0*/  BAR.SYNC.DEFER_BLOCKING 0x0 ;  /* 0x0000000000007b1d */ /* 0x002fec0000010000 */
[----:B------:R-:W-:Y:S05]  /*a100*/  @P2 BRA `(.L_x_6) ;  /* 0x0000000000d82947 */ /* 0x000fea0003800000 */
[----:B------:R-:W-:Y:S02]  /*a110*/  USHF.R.U32.HI UR14, URZ, 0x4, UR9 ;  /* 0x00000004ff0e7899 */ /* 0x000fe40008011609 */
[----:B------:R-:W-:Y:S02]  /*a120*/  UIADD3 UR5, UPT, UPT, UR9, 0x10000, URZ ;  /* 0x0001000009057890 */ /* 0x000fe4000fffe0ff */
[----:B------:R-:W-:Y:S02]  /*a130*/  USGXT.U32 UR14, UR14, 0xe ;  /* 0x0000000e0e0e789a */ /* 0x000fe40008000000 */
[----:B------:R-:W-:Y:S02]  /*a140*/  USHF.R.U32.HI UR5, URZ, 0x4, UR5 ;  /* 0x00000004ff057899 */ /* 0x000fe40008011605 */
[----:B------:R-:W-:Y:S02]  /*a150*/  UIADD3 UR32, UP1, UPT, UR14, 0x100, URZ ;  /* 0x000001000e207890 */ /* 0x000fe4000ff3e0ff */
[----:B------:R-:W-:Y:S01]  /*a160*/  USGXT.U32 UR12, UR5, 0xe ;  /* 0x0000000e050c789a */ /* 0x000fe20008000000 */
[----:B------:R-:W-:Y:S01]  /*a170*/  UMOV UR4, URZ ;  /* 0x000000ff00047c82 */ /* 0x000fe20008000000 */
[----:B------:R-:W-:Y:S01]  /*a180*/  UMOV UR6, URZ ;  /* 0x000000ff00067c82 */ /* 0x000fe20008000000 */
[----:B------:R-:W-:-:S02]  /*a190*/  UIADD3.X UR33, UPT, UPT, UR4, 0x40004040, URZ, UP1, !UPT ;  /* 0x4000404004217890 */ /* 0x000fc40008ffe4ff */
[----:B------:R-:W-:Y:S01]  /*a1a0*/  UIADD3 UR34, UP1, UPT, UR12, 0x2, URZ ;  /* 0x000000020c227890 */ /* 0x000fe2000ff3e0ff */
[----:B------:R-:W-:Y:S01]  /*a1b0*/  UMOV UR4, UR11 ;  /* 0x0000000b00047c82 */ /* 0x000fe20008000000 */
[----:B------:R-:W-:Y:S02]  /*a1c0*/  UMOV UR5, URZ ;  /* 0x000000ff00057c82 */ /* 0x000fe40008000000 */
[----:B------:R-:W-:Y:S01]  /*a1d0*/  UIADD3.X UR35, UPT, UPT, UR6, 0x40004040, URZ, UP1, !UPT ;  /* 0x4000404006237890 */ /* 0x000fe20008ffe4ff */
[----:B------:R-:W-:Y:S01]  /*a1e0*/  UMOV UR25, UR4 ;  /* 0x0000000400197c82 */ /* 0x000fe20008000000 */
[----:B------:R-:W-:Y:S02]  /*a1f0*/  UIADD3.64 UR4, UPT, UPT, UR32, 0x100, URZ ;  /* 0x0000010020047897 */ /* 0x000fe4000fffe0ff */
[----:B------:R-:W-:Y:S02]  /*a200*/  UIADD3.64 UR6, UPT, UPT, UR34, 0x2, URZ ;  /* 0x0000000222067897 */ /* 0x000fe4000fffe0ff */
[----:B------:R-:W-:-:S02]  /*a210*/  UIADD3.64 UR16, UPT, UPT, UR32, 0x200, URZ ;  /* 0x0000020020107897 */ /* 0x000fc4000fffe0ff */
[----:B------:R-:W-:Y:S02]  /*a220*/  UIADD3.64 UR18, UPT, UPT, UR34, 0x4, URZ ;  /* 0x0000000422127897 */ /* 0x000fe4000fffe0ff */
[----:B------:R-:W-:Y:S02]  /*a230*/  UIADD3 UR24, UPT, UPT, UR8, 0x40, URZ ;  /* 0x0000004008187890 */ /* 0x000fe4000fffe0ff */
[----:B------:R-:W-:Y:S02]  /*a240*/  UIADD3.64 UR22, UPT, UPT, UR32, 0x300, URZ ;  /* 0x0000030020167897 */ /* 0x000fe4000fffe0ff */
[----:B------:R-:W-:Y:S02]  /*a250*/  UIADD3 UR46, UPT, UPT, UR8, 0x40, URZ ;  /* 0x00000040082e7890 */ /* 0x000fe4000fffe0ff */
[----:B------:R-:W-:Y:S02]  /*a260*/  UIADD3.64 UR26, UPT, UPT, UR32, 0x400, URZ ;  /* 0x00000400201a7897 */ /* 0x000fe4000fffe0ff */
[----:B------:R-:W-:-:S02]  /*a270*/  UIADD3 UR47, UPT, UPT, UR8, 0x40, URZ ;  /* 0x00000040082f7890 */ /* 0x000fc4000fffe0ff */
[----:B------:R-:W-:Y:S01]  /*a280*/  UIADD3.64 UR28, UPT, UPT, UR32, 0x500, URZ ;  /* 0x00000500201c7897 */ /* 0x000fe2000fffe0ff */
[----:B------:R-:W-:Y:S01]  /*a290*/  UMOV UR36, 0x0 ;  /* 0x0000000000247882 */ /* 0x000fe20000000000 */
[----:B------:R-:W-:Y:S01]  /*a2a0*/  UMOV UR37, 0x8108010 ;  /* 0x0810801000257882 */ /* 0x000fe20000000000 */
[----:B------:R-:W-:Y:S01]  /*a2b0*/  UIADD3 UR52, UPT, UPT, UR8, 0x40, URZ ;  /* 0x0000004008347890 */ /* 0x000fe2000fffe0ff */
[----:B------:R-:W-:Y:S01]  /*a2c0*/  UMOV UR15, 0x40004040 ;  /* 0x40004040000f7882 */ /* 0x000fe20000000000 */
[----:B------:R-:W-:Y:S01]  /*a2d0*/  UIADD3.64 UR30, UPT, UPT, UR32, 0x600, URZ ;  /* 0x00000600201e7897 */ /* 0x000fe2000fffe0ff */
[----:B------:R-:W-:Y:S01]  /*a2e0*/  UMOV UR13, 0x40004040 ;  /* 0x40004040000d7882 */ /* 0x000fe20000000000 */
[----:B------:R-:W-:Y:S01]  /*a2f0*/  UMOV UR38, 0x0 ;  /* 0x0000000000267882 */ /* 0x000fe20000000000 */
[----:B------:R-:W-:Y:S01]  /*a300*/  UMOV UR39, 0x8108010 ;  /* 0x0810801000277882 */ /* 0x000fe20000000000 */
[----:B------:R-:W-:Y:S01]  /*a310*/  UMOV UR40, 0x0 ;  /* 0x0000000000287882 */ /* 0x000fe20000000000 */
[----:B------:R-:W-:Y:S01]  /*a320*/  UMOV UR41, 0x8108010 ;  /* 0x0810801000297882 */ /* 0x000fe20000000000 */
[----:B------:R1:W-:Y:S01]  /*a330*/  UTCQMMA gdesc[UR14], gdesc[UR12], tmem[UR8], tmem[UR36], idesc[UR37], !UPT ;  /* 0x00ff240c0e0075ea */ /* 0x0003e2000f800308 */
[----:B------:R-:W-:Y:S01]  /*a340*/  UMOV UR42, 0x0 ;  /* 0x00000000002a7882 */ /* 0x000fe20000000000 */
[----:B------:R-:W-:Y:S01]  /*a350*/  UMOV UR43, 0x8108010 ;  /* 0x08108010002b7882 */ /* 0x000fe20000000000 */
[----:B------:R1:W-:Y:S01]  /*a360*/  UTCQMMA gdesc[UR32], gdesc[UR34], tmem[UR8], tmem[UR38], idesc[UR39], UPT ;  /* 0x00ff2622200075ea */ /* 0x0003e2000b800308 */
        /* <DEDUP_REMOVED lines=8> */
[----:B------:R1:W-:Y:S01]  /*a3f0*/  UTCQMMA gdesc[UR22], gdesc[UR12], tmem[UR24], tmem[UR44], idesc[UR45], !UPT ;  /* 0x00ff2c0c160075ea */ /* 0x0003e2000f800318 */
[----:B------:R-:W-:Y:S01]  /*a400*/  UMOV UR54, 0x0 ;  /* 0x0000000000367882 */ /* 0x000fe20000000000 */
[----:B------:R-:W-:Y:S01]  /*a410*/  UMOV UR55, 0x8108010 ;  /* 0x0810801000377882 */ /* 0x000fe20000000000 */
[----:B------:R1:W-:Y:S01]  /*a420*/  UTCQMMA gdesc[UR26], gdesc[UR34], tmem[UR46], tmem[UR48], idesc[UR49], UPT ;  /* 0x00ff30221a0075ea */ /* 0x0003e2000b80032e */
[----:B------:R1:W-:Y:S01]  /*a430*/  UTCQMMA gdesc[UR28], gdesc[UR6], tmem[UR47], tmem[UR50], idesc[UR51], UPT ;  /* 0x00ff32061c0075ea */ /* 0x0003e2000b80032f */
[----:B------:R1:W-:Y:S01]  /*a440*/  UTCQMMA gdesc[UR30], gdesc[UR18], tmem[UR52], tmem[UR54], idesc[UR55], UPT ;  /* 0x00ff36121e0075ea */ /* 0x0003e2000b800334 */
[----:B------:R1:W-:Y:S01]  /*a450*/  UTCBAR [UR25], URZ ;  /* 0x000000ff190073e9 */ /* 0x0003e200080000ff */
[----:B------:R-:W-:Y:S01]  /*a460*/  NOP ;  /* 0x0000000000007918 */ /* 0x000fe20000000000 */
.L_x_6:
[----:B-1----:R-:W-:Y:S01]  /*a470*/  UMOV UR4, URZ ;  /* 0x000000ff00047c82 */ /* 0x002fe20008000000 */
[----:B------:R-:W-:Y:S05]  /*a480*/  @!P3 BRA `(.L_x_7) ;  /* 0x0000007c0064b947 */ /* 0x000fea0003800000 */
[----:B0-----:R-:W-:Y:S01]  /*a490*/  SHF.R.S32.HI R45, RZ, 0x1f, R83 ;  /* 0x0000001fff2d7819 */ /* 0x001fe20000011453 */
[----:B------:R-:W-:Y:S02]  /*a4a0*/  UIADD3 UR4, UPT, UPT, UR9, 0x8000, URZ ;  /* 0x0000800009047890 */ /* 0x000fe4000fffe0ff */
[----:B------:R-:W-:Y:S01]  /*a4b0*/  UIADD3 UR5, UPT, UPT, UR9, 0x12000, URZ ;  /* 0x0001200009057890 */ /* 0x000fe2000fffe0ff */
[----:B------:R-:W-:Y:S01]  /*a4c0*/  LEA.HI R45, R45, R83, RZ, 0x7 ;  /* 0x000000532d2d7211 */ /* 0x000fe200078f38ff */
[----:B------:R-:W-:Y:S02]  /*a4d0*/  USHF.R.U32.HI UR4, URZ, 0x4, UR4 ;  /* 0x00000004ff047899 */ /* 0x000fe40008011604 */
[----:B------:R-:W-:Y:S01]  /*a4e0*/  USHF.R.U32.HI UR5, URZ, 0x4, UR5 ;  /* 0x00000004ff057899 */ /* 0x000fe20008011605 */
[----:B------:R-:W-:Y:S01]  /*a4f0*/  SHF.R.S32.HI R48, RZ, 0x7, R45 ;  /* 0x00000007ff307819 */ /* 0x000fe2000001142d */
[----:B------:R-:W-:Y:S01]  /*a500*/  IMAD.SHL.U32 R45, R46, 0x80, RZ ;  /* 0x000000802e2d7824 */ /* 0x000fe200078e00ff */
[----:B------:R-:W-:Y:S01]  /*a510*/  USGXT.U32 UR14, UR4, 0xe ;  /* 0x0000000e040e789a */ /* 0x000fe20008000000 */
[----:B------:R-:W-:Y:S01]  /*a520*/  IMAD.SHL.U32 R46, R47, 0x80, RZ ;  /* 0x000000802f2e7824 */ /* 0x000fe200078e00ff */
[----:B------:R-:W-:Y:S01]  /*a530*/  VIMNMX R48, PT, PT, R48, 0x2, !PT ;  /* 0x0000000230307848 */ /* 0x000fe20007fe0100 */
[----:B------:R-:W-:-:S02]  /*a540*/  USGXT.U32 UR12, UR5, 0xe ;  /* 0x0000000e050c789a */ /* 0x000fc40008000000 */
[----:B------:R-:W-:Y:S01]  /*a550*/  UIADD3 UR22, UP1, UPT, UR14, 0x100, URZ ;  /* 0x000001000e167890 */ /* 0x000fe2000ff3e0ff */
[----:B------:R-:W-:Y:S01]  /*a560*/  SHF.R.S32.HI R49, RZ, 0x1f, R46 ;  /* 0x0000001fff317819 */ /* 0x000fe2000001142e */
[----:B------:R-:W-:Y:S01]  /*a570*/  VIADD R47, R48, 0xfffffffe ;  /* 0xfffffffe302f7836 */ /* 0x000fe20000000000 */
[----:B------:R-:W-:Y:S01]  /*a580*/  UIADD3 UR24, UP2, UPT, UR12, 0x2, URZ ;  /* 0x000000020c187890 */ /* 0x000fe2000ff5e0ff */
[----:B------:R-:W-:Y:S01]  /*a590*/  IMAD.MOV.U32 R48, RZ, RZ, RZ ;  /* 0x000000ffff307224 */ /* 0x000fe200078e00ff */
[----:B------:R-:W-:Y:S01]  /*a5a0*/  UMOV UR4, URZ ;  /* 0x000000ff00047c82 */ /* 0x000fe20008000000 */
[----:B------:R-:W-:Y:S01]  /*a5b0*/  UMOV UR5, URZ ;  /* 0x000000ff00057c82 */ /* 0x000fe20008000000 */
[----:B------:R0:W-:Y:S01]  /*a5c0*/  STL [R1+0x530], R47 ;  /* 0x0005302f01007387 */ /* 0x0001e20000100800 */
[----:B------:R-:W-:Y:S02]  /*a5d0*/  UIADD3.X UR23, UPT, UPT, UR4, 0x40004040, URZ, UP1, !UPT ;  /* 0x4000404004177890 */ /* 0x000fe40008ffe4ff */
[----:B------:R-:W-:Y:S01]  /*a5e0*/  UIADD3.X UR25, UPT, UPT, UR5, 0x40004040, URZ, UP2, !UPT ;  /* 0x4000404005197890 */ /* 0x000fe200097fe4ff */
[----:B------:R1:W-:Y:S01]  /*a5f0*/  STL [R1+0x504], RZ ;  /* 0x000504ff01007387 */ /* 0x0003e20000100800 */
[----:B------:R-:W-:Y:S01]  /*a600*/  UMOV UR18, 0x1 ;  /* 0x0000000100127882 */ /* 0x000fe20000000000 */
[----:B------:R-:W-:-:S02]  /*a610*/  UIADD3.64 UR26, UPT, UPT, UR22, 0x100, URZ ;  /* 0x00000100161a7897 */ /* 0x000fc4000fffe0ff */
[----:B------:R-:W-:Y:S01]  /*a620*/  UIADD3.64 UR28, UPT, UPT, UR24, 0x2, URZ ;  /* 0x00000002181c7897 */ /* 0x000fe2000fffe0ff */
[----:B0-----:R-:W-:Y:S01]  /*a630*/  SHF.R.S32.HI R47, RZ, 0x1f, R45 ;  /* 0x0000001fff2f7819 */ /* 0x001fe2000001142d */
[----:B------:R-:W-:Y:S02]  /*a640*/  UIADD3.64 UR30, UPT, UPT, UR22, 0x200, URZ ;  /* 0x00000200161e7897 */ /* 0x000fe4000fffe0ff */
[----:B------:R-:W-:Y:S02]  /*a650*/  UIADD3.64 UR32, UPT, UPT, UR24, 0x4, URZ ;  /* 0x0000000418207897 */ /* 0x000fe4000fffe0ff */
[----:B------:R-:W-:Y:S02]  /*a660*/  UIADD3.64 UR34, UPT, UPT, UR22, 0x300, URZ ;  /* 0x0000030016227897 */ /* 0x000fe4000fffe0ff */
[----:B------:R-:W-:Y:S02]  /*a670*/  UIADD3.64 UR36, UPT, UPT, UR22, 0x400, URZ ;  /* 0x0000040016247897 */ /* 0x000fe4000fffe0ff */
[----:B------:R-:W-:-:S02]  /*a680*/  UIADD3.64 UR38, UPT, UPT, UR22, 0x500, URZ ;  /* 0x0000050016267897 */ /* 0x000fc4000fffe0ff */
[----:B------:R-:W-:Y:S01]  /*a690*/  UIADD3.64 UR40, UPT, UPT, UR22, 0x600, URZ ;  /* 0x0000060016287897 */ /* 0x000fe2000fffe0ff */
[----:B-1----:R-:W-:-:S11]  /*a6a0*/  UMOV UR13, 0x40004040 ;  /* 0x40004040000d7882 */ /* 0x002fd60000000000 */
.L_x_10:
[----:B-1----:R-:W2:Y:S01]  /*a6b0*/  LDL R49, [R1+0x504] ;  /* 0x0005040001317983 */ /* 0x002ea20000100800 */
[----:B------:R-:W-:Y:S01]  /*a6c0*/  IMAD.U32 R48, R48, -0x80000000, RZ ;  /* 0x8000000030307824 */ /* 0x000fe200078e00ff */
[----:B------:R-:W0:Y:S01]  /*a6d0*/  LDC R50, c[0x0][0x3a0] ;  /* 0x0000e800ff327b82 */ /* 0x000e220000000800 */
[----:B-----5:R-:W-:Y:S02]  /*a6e0*/  IADD3 R12, P5, PT, R45, R12, RZ ;  /* 0x0000000c2d0c7210 */ /* 0x020fe40007fbe0ff */
[----:B------:R-:W1:Y:S01]  /*a6f0*/  SYNCS.PHASECHK.TRANS64.TRYWAIT P2, [UR11], R48 ;  /* 0x00000030ff0075a7 */ /* 0x000e62000804110b */
[----:B--2---:R-:W-:-:S04]  /*a700*/  VIADD R49, R49, 0x1 ;  /* 0x0000000131317836 */ /* 0x004fc80000000000 */
[----:B0-----:R-:W-:Y:S01]  /*a710*/  IMAD R50, R49, -0x80, R50 ;  /* 0xffffff8031327824 */ /* 0x001fe200078e0232 */
[----:B------:R0:W-:Y:S04]  /*a720*/  STL [R1+0x520], R49 ;  /* 0x0005203101007387 */ /* 0x0001e80000100800 */
[----:B------:R-:W-:Y:S01]  /*a730*/  ISETP.GT.AND P3, PT, R50, 0x1, PT ;  /* 0x000000013200780c */ /* 0x000fe20003f64270 */
[----:B-1----:R-:W-:-:S12]  /*a740*/  @!P2 BRA `(.L_x_8) ;  /* 0x0000009c0098a947 */ /* 0x002fd80003800000 */
.L_x_16:
[----:B------:R-:W-:Y:S01]  /*a750*/  PRMT R111, RZ, 0x7610, R111 ;  /* 0x00007610ff6f7816 */ /* 0x000fe2000000006f */
[----:B------:R-:W-:Y:S01]  /*a760*/  IMAD.X R13, R47, 0x1, R13, P5 ;  /* 0x000000012f0d7824 */ /* 0x000fe200028e060d */
[----:B------:R-:W-:Y:S01]  /*a770*/  IADD3 R20, P5, PT, R45, R20, RZ ;  /* 0x000000142d147210 */ /* 0x000fe20007fbe0ff */
[----:B------:R1:W-:Y:S01]  /*a780*/  STL [R1+0x640], R64 ;  /* 0x0006404001007387 */ /* 0x0003e20000100800 */
[C---:B------:R-:W-:Y:S02]  /*a790*/  ISETP.GT.AND P2, PT, R50.reuse, 0x3, PT ;  /* 0x000000033200780c */ /* 0x040fe40003f44270 */
[C---:B------:R-:W-:Y:S01]  /*a7a0*/  ISETP.GT.AND P4, PT, R50.reuse, 0x2, PT ;  /* 0x000000023200780c */ /* 0x040fe20003f84270 */
[----:B------:R-:W2:Y:S01]  /*a7b0*/  @P3 LDG.E.U8 R111, desc[UR20][R12.64] ;  /* 0x000000140c6f3981 */ /* 0x000ea2000c1e1100 */
[----:B------:R-:W-:Y:S01]  /*a7c0*/  ISETP.GT.AND P3, PT, R50, 0x4, PT ;  /* 0x000000043200780c */ /* 0x000fe20003f64270 */
[----:B------:R-:W-:Y:S01]  /*a7d0*/  IMAD.X R21, R47, 0x1, R21, P5 ;  /* 0x000000012f157824 */ /* 0x000fe200028e0615 */
[----:B------:R-:W-:Y:S01]  /*a7e0*/  IADD3 R26, P5, PT, R45, R26, RZ ;  /* 0x0000001a2d1a7210 */ /* 0x000fe20007fbe0ff */
[----:B------:R-:W-:Y:S01]  /*a7f0*/  STL [R1+0x63c], R65 ;  /* 0x00063c4101007387 */ /* 0x000fe20000100800 */
[----:B------:R-:W-:-:S02]  /*a800*/  PRMT R48, RZ, 0x7610, R48 ;  /* 0x00007610ff307816 */ /* 0x000fc40000000030 */
[----:B0-----:R-:W-:Y:S01]  /*a810*/  PRMT R49, RZ, 0x7610, R49 ;  /* 0x00007610ff317816 */ /* 0x001fe20000000031 */
[----:B------:R-:W-:Y:S01]  /*a820*/  IMAD.X R27, R47, 0x1, R27, P5 ;  /* 0x000000012f1b7824 */ /* 0x000fe200028e061b */
[----:B------:R-:W-:Y:S01]  /*a830*/  IADD3 R14, P6, PT, R45, R14, RZ ;  /* 0x0000000e2d0e7210 */ /* 0x000fe20007fde0ff */
[----:B------:R-:W-:Y:S04]  /*a840*/  STL [R1+0x638], R39 ;  /* 0x0006382701007387 */ /* 0x000fe80000100800 */
[----:B------:R0:W3:Y:S04]  /*a850*/  @P3 LDG.E.U8 R48, desc[UR20][R26.64] ;  /* 0x000000141a303981 */ /* 0x0000e8000c1e1100 */
[----:B------:R-:W4:Y:S01]  /*a860*/  @P2 LDG.E.U8 R49, desc[UR20][R20.64] ;  /* 0x0000001414312981 */ /* 0x000f22000c1e1100 */
[----:B-1----:R-:W-:Y:S01]  /*a870*/  PRMT R64, RZ, 0x7610, R64 ;  /* 0x00007610ff407816 */ /* 0x002fe20000000040 */
[----:B------:R-:W-:-:S02]  /*a880*/  IMAD.X R15, R47, 0x1, R15, P6 ;  /* 0x000000012f0f7824 */ /* 0x000fc400030e060f */
[----:B------:R-:W-:Y:S04]  /*a890*/  STL [R1+0x564], R44 ;  /* 0x0005642c01007387 */ /* 0x000fe80000100800 */
[----:B------:R-:W2:Y:S01]  /*a8a0*/  @P4 LDG.E.U8 R64, desc[UR20][R14.64] ;  /* 0x000000140e404981 */ /* 0x000ea2000c1e1100 */
[----:B------:R-:W-:-:S03]  /*a8b0*/  ISETP.GT.AND P4, PT, R50, 0x5, PT ;  /* 0x000000053200780c */ /* 0x000fc60003f84270 */
[----:B------:R-:W-:Y:S01]  /*a8c0*/  STL [R1+0x55c], R0 ;  /* 0x00055c0001007387 */ /* 0x000fe20000100800 */
[----:B------:R-:W-:-:S03]  /*a8d0*/  IADD3 R31, P6, PT, R45, R31, RZ ;  /* 0x0000001f2d1f7210 */ /* 0x000fc60007fde0ff */
[----:B------:R-:W-:Y:S01]  /*a8e0*/  STL [R1+0x568], R12 ;  /* 0x0005680c01007387 */ /* 0x000fe20000100800 */
[----:B------:R-:W-:-:S03]  /*a8f0*/  ISETP.GT.AND P2, PT, R50, 0x6, PT ;  /* 0x000000063200780c */ /* 0x000fc60003f44270 */
[----:B------:R-:W-:Y:S04]  /*a900*/  STL [R1+0x560], R13 ;  /* 0x0005600d01007387 */ /* 0x000fe80000100800 */
[----:B------:R-:W-:Y:S01]  /*a910*/  STL [R1+0x570], R14 ;  /* 0x0005700e01007387 */ /* 0x000fe20000100800 */
[----:B------:R-:W-:-:S03]  /*a920*/  IMAD.X R32, R47, 0x1, R32, P6 ;  /* 0x000000012f207824 */ /* 0x000fc600030e0620 */
[----:B------:R-:W-:Y:S01]  /*a930*/  STL [R1+0x56c], R15 ;  /* 0x00056c0f01007387 */ /* 0x000fe20000100800 */
[----:B------:R-:W-:-:S03]  /*a940*/  IADD3 R35, P5, PT, R45, R35, RZ ;  /* 0x000000232d237210 */ /* 0x000fc60007fbe0ff */
[----:B------:R-:W-:Y:S04]  /*a950*/  STL [R1+0x578], R20 ;  /* 0x0005781401007387 */ /* 0x000fe80000100800 */
[----:B------:R-:W-:Y:S01]  /*a960*/  STL [R1+0x574], R21 ;  /* 0x0005741501007387 */ /* 0x000fe20000100800 */
[----:B------:R-:W-:-:S03]  /*a970*/  PRMT R63, RZ, 0x7610, R63 ;  /* 0x00007610ff3f7816 */ /* 0x000fc6000000003f */
[----:B------:R0:W-:Y:S04]  /*a980*/  STL [R1+0x580], R26 ;  /* 0x0005801a01007387 */ /* 0x0001e80000100800 */
[----:B------:R-:W-:Y:S01]  /*a990*/  STL [R1+0x57c], R27 ;  /* 0x00057c1b01007387 */ /* 0x000fe20000100800 */
[----:B------:R-:W-:Y:S01]  /*a9a0*/  IMAD.X R36, R47, 0x1, R36, P5 ;  /* 0x000000012f247824 */ /* 0x000fe200028e0624 */
[----:B------:R-:W-:Y:S02]  /*a9b0*/  PRMT R62, RZ, 0x7610, R62 ;  /* 0x00007610ff3e7816 */ /* 0x000fe4000000003e */
[----:B------:R-:W-:Y:S02]  /*a9c0*/  IADD3 R40, P5, PT, R45, R40, RZ ;  /* 0x000000282d287210 */ /* 0x000fe40007fbe0ff */
[----:B------:R-:W-:-:S03]  /*a9d0*/  ISETP.GT.AND P3, PT, R50, 0x7, PT ;  /* 0x000000073200780c */ /* 0x000fc60003f64270 */
[----:B------:R-:W-:Y:S01]  /*a9e0*/  IMAD.X R41, R47, 0x1, R41, P5 ;  /* 0x000000012f297824 */ /* 0x000fe200028e0629 */
[C---:B------:R-:W-:Y:S02]  /*a9f0*/  IADD3 R8, P5, PT, R45.reuse, R8, RZ ;  /* 0x000000082d087210 */ /* 0x040fe40007fbe0ff */
[----:B------:R-:W-:Y:S02]  /*aa00*/  IADD3 R4, P6, PT, R45, R4, RZ ;  /* 0x000000042d047210 */ /* 0x000fe40007fde0ff */
[----:B0-----:R-:W-:Y:S01]  /*aa10*/  PRMT R26, RZ, 0x7610, R26 ;  /* 0x00007610ff1a7816 */ /* 0x001fe2000000001a */
[C---:B------:R-:W-:Y:S01]  /*aa20*/  IMAD.X R9, R47.reuse, 0x1, R9, P5 ;  /* 0x000000012f097824 */ /* 0x040fe200028e0609 */
[----:B------:R-:W-:Y:S01]  /*aa30*/  PRMT R113, RZ, 0x7610, R113 ;  /* 0x00007610ff717816 */ /* 0x000fe20000000071 */
[----:B------:R-:W-:Y:S01]  /*aa40*/  IMAD.X R5, R47, 0x1, R5, P6 ;  /* 0x000000012f057824 */ /* 0x000fe200030e0605 */
[----:B------:R-:W-:Y:S02]  /*aa50*/  PRMT R81, RZ, 0x7610, R81 ;  /* 0x00007610ff517816 */ /* 0x000fe40000000051 */
[C---:B------:R-:W-:Y:S01]  /*aa60*/  IADD3 R16, P5, PT, R45.reuse, R16, RZ ;  /* 0x000000102d107210 */ /* 0x040fe20007fbe0ff */
[----:B------:R-:W2:Y:S01]  /*aa70*/  @P3 LDG.E.U8 R26, desc[UR20][R40.64] ;  /* 0x00000014281a3981 */ /* 0x000ea2000c1e1100 */
[----:B------:R-:W-:-:S03]  /*aa80*/  IADD3 R22, P6, PT, R45, R22, RZ ;  /* 0x000000162d167210 */ /* 0x000fc60007fde0ff */
[----:B------:R-:W-:Y:S01]  /*aa90*/  IMAD.X R17, R47, 0x1, R17, P5 ;  /* 0x000000012f117824 */ /* 0x000fe200028e0611 */
[----:B------:R-:W-:Y:S01]  /*aaa0*/  IADD3 R28, P5, PT, R45, R28, RZ ;  /* 0x0000001c2d1c7210 */ /* 0x000fe20007fbe0ff */
[----:B------:R-:W-:-:S04]  /*aab0*/  IMAD.X R23, R47, 0x1, R23, P6 ;  /* 0x000000012f177824 */ /* 0x000fc800030e0617 */
[----:B------:R-:W-:Y:S01]  /*aac0*/  IMAD.X R29, R47, 0x1, R29, P5 ;  /* 0x000000012f1d7824 */ /* 0x000fe200028e061d */
[----:B---3--:R0:W-:Y:S04]  /*aad0*/  STL [R1+0x514], R48 ;  /* 0x0005143001007387 */ /* 0x0081e80000100800 */
[----:B----4-:R1:W-:Y:S01]  /*aae0*/  STL [R1+0x518], R49 ;  /* 0x0005183101007387 */ /* 0x0103e20000100800 */
[----:B0-----:R-:W-:Y:S02]  /*aaf0*/  @P4 IMAD.MOV.U32 R48, RZ, RZ, R31 ;  /* 0x000000ffff304224 */ /* 0x001fe400078e001f */
[----:B-1----:R-:W-:-:S05]  /*ab00*/  @P4 IMAD.MOV.U32 R49, RZ, RZ, R32 ;  /* 0x000000ffff314224 */ /* 0x002fca00078e0020 */
[----:B------:R0:W3:Y:S01]  /*ab10*/  @P4 LDG.E.U8 R63, desc[UR20][R48.64] ;  /* 0x00000014303f4981 */ /* 0x0000e2000c1e1100 */
[----:B------:R-:W-:Y:S01]  /*ab20*/  ISETP.GT.AND P4, PT, R50, 0x8, PT ;  /* 0x000000083200780c */ /* 0x000fe20003f84270 */
[----:B0-----:R-:W-:Y:S02]  /*ab30*/  @P2 IMAD.MOV.U32 R48, RZ, RZ, R35 ;  /* 0x000000ffff302224 */ /* 0x001fe400078e0023 */
[----:B------:R-:W-:-:S10]  /*ab40*/  @P2 IMAD.MOV.U32 R49, RZ, RZ, R36 ;  /* 0x000000ffff312224 */ /* 0x000fd400078e0024 */
[----:B------:R-:W4:Y:S04]  /*ab50*/  @P4 LDG.E.U8 R81, desc[UR20][R4.64] ;  /* 0x0000001404514981 */ /* 0x000f28000c1e1100 */
[----:B------:R0:W4:Y:S01]  /*ab60*/  @P2 LDG.E.U8 R62, desc[UR20][R48.64] ;  /* 0x00000014303e2981 */ /* 0x000122000c1e1100 */
[C---:B------:R-:W-:Y:S02]  /*ab70*/  ISETP.GT.AND P2, PT, R50.reuse, 0x9, PT ;  /* 0x000000093200780c */ /* 0x040fe40003f44270 */
[----:B------:R-:W-:-:S11]  /*ab80*/  ISETP.GT.AND P4, PT, R50, 0xb, PT ;  /* 0x0000000b3200780c */ /* 0x000fd60003f84270 */
[----:B------:R-:W4:Y:S01]  /*ab90*/  @P2 LDG.E.U8 R113, desc[UR20][R8.64] ;  /* 0x0000001408712981 */ /* 0x000f22000c1e1100 */
[----:B------:R-:W-:Y:S02]  /*aba0*/  ISETP.GT.AND P2, PT, R50, 0xc, PT ;  /* 0x0000000c3200780c */ /* 0x000fe40003f44270 */
[----:B0-----:R-:W-:Y:S02]  /*abb0*/  PRMT R48, RZ, 0x7610, R48 ;  /* 0x00007610ff307816 */ /* 0x001fe40000000030 */
[----:B------:R-:W-:-:S06]  /*abc0*/  PRMT R49, RZ, 0x7610, R49 ;  /* 0x00007610ff317816 */ /* 0x000fcc0000000031 */
[----:B------:R-:W4:Y:S04]  /*abd0*/  @P4 LDG.E.U8 R49, desc[UR20][R22.64] ;  /* 0x0000001416314981 */ /* 0x000f28000c1e1100 */
[----:B------:R-:W4:Y:S01]  /*abe0*/  @P2 LDG.E.U8 R48, desc[UR20][R28.64] ;  /* 0x000000141c302981 */ /* 0x000f22000c1e1100 */
[----:B------:R-:W-:-:S03]  /*abf0*/  ISETP.GT.AND P3, PT, R50, 0xa, PT ;  /* 0x0000000a3200780c */ /* 0x000fc60003f64270 */
[----:B------:R-:W-:Y:S01]  /*ac00*/  STL [R1+0x588], R31 ;  /* 0x0005881f01007387 */ /* 0x000fe20000100800 */
[----:B------:R-:W-:-:S03]  /*ac10*/  PRMT R61, RZ, 0x7610, R61 ;  /* 0x00007610ff3d7816 */ /* 0x000fc6000000003d */
[----:B------:R-:W-:Y:S04]  /*ac20*/  STL [R1+0x584], R32 ;  /* 0x0005842001007387 */ /* 0x000fe80000100800 */
[----:B------:R-:W-:Y:S04]  /*ac30*/  STL [R1+0x590], R35 ;  /* 0x0005902301007387 */ /* 0x000fe80000100800 */
[----:B--2---:R-:W-:Y:S04]  /*ac40*/  STL [R1+0x51c], R64 ;  /* 0x00051c4001007387 */ /* 0x004fe80000100800 */
[----:B------:R-:W-:Y:S04]  /*ac50*/  STL [R1+0x58c], R36 ;  /* 0x00058c2401007387 */ /* 0x000fe80000100800 */
[----:B------:R-:W-:Y:S04]  /*ac60*/  STL [R1+0x59c], R26 ;  /* 0x00059c1a01007387 */ /* 0x000fe80000100800 */
[----:B------:R-:W-:Y:S04]  /*ac70*/  STL [R1+0x598], R40 ;  /* 0x0005982801007387 */ /* 0x000fe80000100800 */
[----:B------:R-:W-:Y:S04]  /*ac80*/  STL [R1+0x594], R41 ;  /* 0x0005942901007387 */ /* 0x000fe80000100800 */
[----:B------:R0:W-:Y:S04]  /*ac90*/  STL [R1+0x5a4], R4 ;  /* 0x0005a40401007387 */ /* 0x0001e80000100800 */
[----:B------:R-:W2:Y:S01]  /*aca0*/  @P3 LDG.E.U8 R61, desc[UR20][R16.64] ;  /* 0x00000014103d3981 */ /* 0x000ea2000c1e1100 */
[----:B------:R-:W-:-:S03]  /*acb0*/  ISETP.GT.AND P3, PT, R50, 0xd, PT ;  /* 0x0000000d3200780c */ /* 0x000fc60003f64270 */
[----:B------:R-:W-:Y:S01]  /*acc0*/  STL [R1+0x5a0], R5 ;  /* 0x0005a00501007387 */ /* 0x000fe20000100800 */
[----:B------:R-:W-:-:S03]  /*acd0*/  IADD3 R33, P5, PT, R45, R33, RZ ;  /* 0x000000212d217210 */ /* 0x000fc60007fbe0ff */
[----:B------:R-:W-:Y:S04]  /*ace0*/  STL [R1+0x5ac], R8 ;  /* 0x0005ac0801007387 */ /* 0x000fe80000100800 */
[----:B------:R-:W-:Y:S01]  /*acf0*/  STL [R1+0x5a8], R9 ;  /* 0x0005a80901007387 */ /* 0x000fe20000100800 */
[----:B------:R-:W-:Y:S01]  /*ad00*/  IMAD.X R34, R47, 0x1, R34, P5 ;  /* 0x000000012f227824 */ /* 0x000fe200028e0622 */
[C---:B------:R-:W-:Y:S02]  /*ad10*/  ISETP.GT.AND P4, PT, R50.reuse, 0xe, PT ;  /* 0x0000000e3200780c */ /* 0x040fe40003f84270 */
[----:B------:R-:W-:Y:S02]  /*ad20*/  PRMT R39, RZ, 0x7610, R39 ;  /* 0x00007610ff277816 */ /* 0x000fe40000000027 */
[----:B------:R-:W-:-:S02]  /*ad30*/  ISETP.GT.AND P2, PT, R50, 0xf, PT ;  /* 0x0000000f3200780c */ /* 0x000fc40003f44270 */
[C---:B------:R-:W-:Y:S02]  /*ad40*/  IADD3 R37, P6, PT, R45.reuse, R37, RZ ;  /* 0x000000252d257210 */ /* 0x040fe40007fde0ff */
[----:B------:R-:W-:Y:S02]  /*ad50*/  IADD3 R42, P5, PT, R45, R42, RZ ;  /* 0x0000002a2d2a7210 */ /* 0x000fe40007fbe0ff */
[----:B------:R-:W-:Y:S01]  /*ad60*/  PRMT R27, RZ, 0x7610, R27 ;  /* 0x00007610ff1b7816 */ /* 0x000fe2000000001b */
[C---:B------:R-:W-:Y:S02]  /*ad70*/  IMAD.X R38, R47.reuse, 0x1, R38, P6 ;  /* 0x000000012f267824 */ /* 0x040fe400030e0626 */
[----:B------:R-:W-:Y:S01]  /*ad80*/  IMAD.X R43, R47, 0x1, R43, P5 ;  /* 0x000000012f2b7824 */ /* 0x000fe200028e062b */
[----:B------:R-:W-:Y:S02]  /*ad90*/  IADD3 R6, P5, PT, R45, R6, RZ ;  /* 0x000000062d067210 */ /* 0x000fe40007fbe0ff */
[----:B0-----:R-:W-:-:S02]  /*ada0*/  PRMT R4, RZ, 0x7610, R4 ;  /* 0x00007610ff047816 */ /* 0x001fc40000000004 */
[----:B------:R-:W-:Y:S01]  /*adb0*/  PRMT R80, RZ, 0x7610, R80 ;  /* 0x00007610ff507816 */ /* 0x000fe20000000050 */
[----:B------:R-:W2:Y:S01]  /*adc0*/  @P2 LDG.E.U8 R27, desc[UR20][R42.64] ;  /* 0x000000142a1b2981 */ /* 0x000ea2000c1e1100 */
[----:B------:R-:W-:Y:S01]  /*add0*/  IMAD.X R7, R47, 0x1, R7, P5 ;  /* 0x000000012f077824 */ /* 0x000fe200028e0607 */
[----:B------:R-:W-:Y:S02]  /*ade0*/  ISETP.GT.AND P2, PT, R50, 0x12, PT ;  /* 0x000000123200780c */ /* 0x000fe40003f44270 */
[----:B------:R-:W-:Y:S02]  /*adf0*/  IADD3 R18, P5, PT, R45, R18, RZ ;  /* 0x000000122d127210 */ /* 0x000fe40007fbe0ff */
[----:B------:R-:W-:-:S03]  /*ae00*/  PRMT R60, RZ, 0x7610, R60 ;  /* 0x00007610ff3c7816 */ /* 0x000fc6000000003c */
[----:B------:R-:W-:Y:S01]  /*ae10*/  IMAD.X R19, R47, 0x1, R19, P5 ;  /* 0x000000012f137824 */ /* 0x000fe200028e0613 */
[----:B------:R-:W-:-:S05]  /*ae20*/  IADD3 R24, P5, PT, R45, R24, RZ ;  /* 0x000000182d187210 */ /* 0x000fca0007fbe0ff */
[----:B------:R-:W2:Y:S01]  /*ae30*/  @P2 LDG.E.U8 R60, desc[UR20][R18.64] ;  /* 0x00000014123c2981 */ /* 0x000ea2000c1e1100 */
[----:B------:R-:W-:-:S03]  /*ae40*/  IMAD.X R25, R47, 0x1, R25, P5 ;  /* 0x000000012f197824 */ /* 0x000fc600028e0619 */
[----:B---3--:R-:W-:Y:S04]  /*ae50*/  STL [R1+0x510], R63 ;  /* 0x0005103f01007387 */ /* 0x008fe80000100800 */
[----:B----4-:R-:W-:Y:S04]  /*ae60*/  STL [R1+0x50c], R62 ;  /* 0x00050c3e01007387 */ /* 0x010fe80000100800 */
[----:B------:R-:W-:Y:S04]  /*ae70*/  STL [R1+0x5b4], R16 ;  /* 0x0005b41001007387 */ /* 0x000fe80000100800 */
[----:B------:R-:W-:Y:S04]  /*ae80*/  STL [R1+0x5b0], R17 ;  /* 0x0005b01101007387 */ /* 0x000fe80000100800 */
[----:B------:R-:W-:Y:S04]  /*ae90*/  STL [R1+0x5bc], R22 ;  /* 0x0005bc1601007387 */ /* 0x000fe80000100800 */
[----:B------:R-:W-:Y:S04]  /*aea0*/  STL [R1+0x5b8], R23 ;  /* 0x0005b81701007387 */ /* 0x000fe80000100800 */
[----:B------:R-:W-:Y:S04]  /*aeb0*/  STL [R1+0x5c4], R28 ;  /* 0x0005c41c01007387 */ /* 0x000fe80000100800 */
[----:B------:R-:W-:Y:S04]  /*aec0*/  STL [R1+0x5c0], R29 ;  /* 0x0005c01d01007387 */ /* 0x000fe80000100800 */
[----:B------:R0:W-:Y:S04]  /*aed0*/  STL [R1+0x4f8], R48 ;  /* 0x0004f83001007387 */ /* 0x0001e80000100800 */
[----:B------:R1:W-:Y:S01]  /*aee0*/  STL [R1+0x4fc], R49 ;  /* 0x0004fc3101007387 */ /* 0x0003e20000100800 */
[----:B0-----:R-:W-:-:S02]  /*aef0*/  @P3 IMAD.MOV.U32 R48, RZ, RZ, R33 ;  /* 0x000000ffff303224 */ /* 0x001fc400078e0021 */
[----:B-1----:R-:W-:-:S05]  /*af00*/  @P3 IMAD.MOV.U32 R49, RZ, RZ, R34 ;  /* 0x000000ffff313224 */ /* 0x002fca00078e0022 */
[----:B------:R0:W3:Y:S01]  /*af10*/  @P3 LDG.E.U8 R39, desc[UR20][R48.64] ;  /* 0x0000001430273981 */ /* 0x0000e2000c1e1100 */
[----:B------:R-:W-:Y:S01]  /*af20*/  ISETP.GT.AND P3, PT, R50, 0x10, PT ;  /* 0x000000103200780c */ /* 0x000fe20003f64270 */
[----:B0-----:R-:W-:Y:S02]  /*af30*/  @P4 IMAD.MOV.U32 R48, RZ, RZ, R37 ;  /* 0x000000ffff304224 */ /* 0x001fe400078e0025 */
[----:B------:R-:W-:-:S10]  /*af40*/  @P4 IMAD.MOV.U32 R49, RZ, RZ, R38 ;  /* 0x000000ffff314224 */ /* 0x000fd400078e0026 */
[----:B------:R-:W4:Y:S04]  /*af50*/  @P3 LDG.E.U8 R80, desc[UR20][R6.64] ;  /* 0x0000001406503981 */ /* 0x000f28000c1e1100 */
[----:B------:R0:W4:Y:S01]  /*af60*/  @P4 LDG.E.U8 R4, desc[UR20][R48.64] ;  /* 0x0000001430044981 */ /* 0x000122000c1e1100 */
[----:B------:R-:W-:Y:S02]  /*af70*/  ISETP.GT.AND P3, PT, R50, 0x13, PT ;  /* 0x000000133200780c */ /* 0x000fe40003f64270 */
[----:B0-----:R-:W-:-:S11]  /*af80*/  PRMT R48, RZ, 0x7610, R48 ;  /* 0x00007610ff307816 */ /* 0x001fd60000000030 */
[----:B------:R-:W4:Y:S01]  /*af90*/  @P3 LDG.E.U8 R48, desc[UR20][R24.64] ;  /* 0x0000001418303981 */ /* 0x000f22000c1e1100 */
[----:B------:R-:W-:Y:S02]  /*afa0*/  ISETP.GT.AND P4, PT, R50, 0x11, PT ;  /* 0x000000113200780c */ /* 0x000fe40003f84270 */
[----:B------:R-:W-:Y:S01]  /*afb0*/  IADD3 R10, P6, PT, R45, R10, RZ ;  /* 0x0000000a2d0a7210 */ /* 0x000fe20007fde0ff */
[----:B------:R-:W-:Y:S04]  /*afc0*/  STL [R1+0x5cc], R33 ;  /* 0x0005cc2101007387 */ /* 0x000fe80000100800 */
[----:B------:R-:W-:Y:S01]  /*afd0*/  STL [R1+0x5c8], R34 ;  /* 0x0005c82201007387 */ /* 0x000fe20000100800 */
[----:B------:R-:W-:Y:S01]  /*afe0*/  PRMT R115, RZ, 0x7610, R115 ;  /* 0x00007610ff737816 */ /* 0x000fe20000000073 */
[----:B------:R-:W-:-:S05]  /*aff0*/  IMAD.X R11, R47, 0x1, R11, P6 ;  /* 0x000000012f0b7824 */ /* 0x000fca00030e060b */
[----:B------:R-:W4:Y:S01]  /*b000*/  @P4 LDG.E.U8 R115, desc[UR20][R10.64] ;  /* 0x000000140a734981 */ /* 0x000f22000c1e1100 */
[C---:B------:R-:W-:Y:S02]  /*b010*/  ISETP.GT.AND P4, PT, R50.reuse, 0x14, PT ;  /* 0x000000143200780c */ /* 0x040fe40003f84270 */
[C---:B------:R-:W-:Y:S02]  /*b020*/  IADD3 R89, P6, PT, R45.reuse, R89, RZ ;  /* 0x000000592d597210 */ /* 0x040fe40007fde0ff */
[----:B------:R-:W-:Y:S02]  /*b030*/  ISETP.GT.AND P2, PT, R50, 0x15, PT ;  /* 0x000000153200780c */ /* 0x000fe40003f44270 */
[----:B------:R-:W-:Y:S01]  /*b040*/  IADD3 R104, P5, PT, R45, R104, RZ ;  /* 0x000000682d687210 */ /* 0x000fe20007fbe0ff */
[----:B------:R-:W-:Y:S01]  /*b050*/  IMAD.X R30, R47, 0x1, R30, P6 ;  /* 0x000000012f1e7824 */ /* 0x000fe200030e061e */
[----:B------:R-:W-:-:S03]  /*b060*/  PRMT R28, RZ, 0x7610, R28 ;  /* 0x00007610ff1c7816 */ /* 0x000fc6000000001c */
[----:B------:R-:W-:Y:S02]  /*b070*/  IMAD.X R97, R47, 0x1, R97, P5 ;  /* 0x000000012f617824 */ /* 0x000fe400028e0661 */
[----:B------:R-:W-:Y:S01]  /*b080*/  @P4 IMAD.MOV.U32 R49, RZ, RZ, R30 ;  /* 0x000000ffff314224 */ /* 0x000fe200078e001e */
[----:B---3--:R0:W-:Y:S04]  /*b090*/  STL [R1+0x4f4], R39 ;  /* 0x0004f42701007387 */ /* 0x0081e80000100800 */
[----:B0-----:R-:W3:Y:S04]  /*b0a0*/  LDL.LU R39, [R1] ;  /* 0x0000000001277983 */ /* 0x001ee80000300800 */
[----:B--2---:R-:W-:Y:S04]  /*b0b0*/  STL [R1+0x500], R61 ;  /* 0x0005003d01007387 */ /* 0x004fe80000100800 */
[----:B------:R-:W-:Y:S04]  /*b0c0*/  STL [R1+0x5d4], R37 ;  /* 0x0005d42501007387 */ /* 0x000fe80000100800 */
[----:B------:R-:W-:Y:S04]  /*b0d0*/  STL [R1+0x5d0], R38 ;  /* 0x0005d02601007387 */ /* 0x000fe80000100800 */
[----:B----4-:R-:W-:Y:S04]  /*b0e0*/  STL [R1+0x5d8], R4 ;  /* 0x0005d80401007387 */ /* 0x010fe80000100800 */
[----:B------:R0:W-:Y:S04]  /*b0f0*/  STL [R1+0x5e4], R27 ;  /* 0x0005e41b01007387 */ /* 0x0001e80000100800 */
        /* <DEDUP_REMOVED lines=8> */
[----:B------:R-:W2:Y:S04]  /*b180*/  LDL.LU R64, [R1+0x10] ;  /* 0x0000100001407983 */ /* 0x000ea80000300800 */
[----:B------:R-:W4:Y:S04]  /*b190*/  LDL.LU R62, [R1+0x2c] ;  /* 0x00002c00013e7983 */ /* 0x000f280000300800 */
[----:B------:R1:W-:Y:S01]  /*b1a0*/  STL [R1+0x4e8], R60 ;  /* 0x0004e83c01007387 */ /* 0x0003e20000100800 */
[----:B0-----:R-:W-:-:S03]  /*b1b0*/  PRMT R27, RZ, 0x7610, R27 ;  /* 0x00007610ff1b7816 */ /* 0x001fc6000000001b */
[----:B-1----:R-:W4:Y:S04]  /*b1c0*/  LDL.LU R60, [R1+0x48] ;  /* 0x00004800013c7983 */ /* 0x002f280000300800 */
[----:B------:R-:W4:Y:S04]  /*b1d0*/  LDL.LU R61, [R1+0x78] ;  /* 0x00007800013d7983 */ /* 0x000f280000300800 */
[----:B------:R-:W-:Y:S04]  /*b1e0*/  STL [R1+0x604], R24 ;  /* 0x0006041801007387 */ /* 0x000fe80000100800 */
[----:B------:R-:W-:Y:S04]  /*b1f0*/  STL [R1+0x600], R25 ;  /* 0x0006001901007387 */ /* 0x000fe80000100800 */
[----:B------:R0:W-:Y:S02]  /*b200*/  STL [R1+0x4e4], R48 ;  /* 0x0004e43001007387 */ /* 0x0001e40000100800 */
[----:B0-----:R-:W-:-:S05]  /*b210*/  @P4 IMAD.MOV.U32 R48, RZ, RZ, R89 ;  /* 0x000000ffff304224 */ /* 0x001fca00078e0059 */
[----:B------:R0:W4:Y:S02]  /*b220*/  @P4 LDG.E.U8 R27, desc[UR20][R48.64] ;  /* 0x00000014301b4981 */ /* 0x000124000c1e1100 */
[----:B0-----:R-:W-:Y:S02]  /*b230*/  @P2 IMAD.MOV.U32 R48, RZ, RZ, R104 ;  /* 0x000000ffff302224 */ /* 0x001fe400078e0068 */
[----:B------:R-:W-:-:S05]  /*b240*/  @P2 IMAD.MOV.U32 R49, RZ, RZ, R97 ;  /* 0x000000ffff312224 */ /* 0x000fca00078e0061 */
[----:B------:R0:W4:Y:S01]  /*b250*/  @P2 LDG.E.U8 R28, desc[UR20][R48.64] ;  /* 0x00000014301c2981 */ /* 0x000122000c1e1100 */
[----:B------:R-:W-:-:S03]  /*b260*/  ISETP.GT.AND P3, PT, R50, 0x16, PT ;  /* 0x000000163200780c */ /* 0x000fc60003f64270 */
[----:B------:R-:W-:Y:S04]  /*b270*/  STL [R1+0x60c], R89 ;  /* 0x00060c5901007387 */ /* 0x000fe80000100800 */
[----:B------:R-:W-:Y:S01]  /*b280*/  STL [R1+0x608], R30 ;  /* 0x0006081e01007387 */ /* 0x000fe20000100800 */
[----:B------:R-:W-:Y:S02]  /*b290*/  PRMT R5, RZ, 0x7610, R5 ;  /* 0x00007610ff057816 */ /* 0x000fe40000000005 */
[----:B---3--:R-:W-:-:S05]  /*b2a0*/  IADD3 R39, P5, PT, R45, R39, RZ ;  /* 0x000000272d277210 */ /* 0x008fca0007fbe0ff */
[----:B------:R-:W-:Y:S02]  /*b2b0*/  IMAD.X R114, R47, 0x1, R114, P5 ;  /* 0x000000012f727824 */ /* 0x000fe400028e0672 */
[----:B0-----:R-:W-:Y:S02]  /*b2c0*/  @P3 IMAD.MOV.U32 R48, RZ, RZ, R39 ;  /* 0x000000ffff303224 */ /* 0x001fe400078e0027 */
[----:B------:R-:W-:-:S05]  /*b2d0*/  @P3 IMAD.MOV.U32 R49, RZ, RZ, R114 ;  /* 0x000000ffff313224 */ /* 0x000fca00078e0072 */
[----:B------:R0:W3:Y:S01]  /*b2e0*/  @P3 LDG.E.U8 R5, desc[UR20][R48.64] ;  /* 0x0000001430053981 */ /* 0x0000e2000c1e1100 */
[----:B--2---:R-:W-:-:S05]  /*b2f0*/  IADD3 R64, P6, PT, R45, R64, RZ ;  /* 0x000000402d407210 */ /* 0x004fca0007fde0ff */
[----:B0-----:R-:W-:Y:S01]  /*b300*/  IMAD.MOV.U32 R49, RZ, RZ, R64 ;  /* 0x000000ffff317224 */ /* 0x001fe200078e0040 */
[----:B----4-:R-:W-:Y:S01]  /*b310*/  IADD3 R60, P5, PT, R45, R60, RZ ;  /* 0x0000003c2d3c7210 */ /* 0x010fe20007fbe0ff */
[----:B------:R-:W-:Y:S04]  /*b320*/  STL [R1+0x610], R27 ;  /* 0x0006101b01007387 */ /* 0x000fe80000100800 */
[----:B------:R-:W-:Y:S04]  /*b330*/  STL [R1+0x618], R104 ;  /* 0x0006186801007387 */ /* 0x000fe80000100800 */
[----:B------:R-:W-:Y:S04]  /*b340*/  STL [R1+0x614], R97 ;  /* 0x0006146101007387 */ /* 0x000fe80000100800 */
[----:B------:R0:W-:Y:S04]  /*b350*/  STL [R1], R39 ;  /* 0x0000002701007387 */ /* 0x0001e80000100800 */
[----:B------:R-:W-:Y:S04]  /*b360*/  STL [R1+0x61c], R28 ;  /* 0x00061c1c01007387 */ /* 0x000fe80000100800 */
[----:B------:R-:W2:Y:S04]  /*b370*/  LDL.LU R65, [R1+0x5c] ;  /* 0x00005c0001417983 */ /* 0x000ea80000300800 */
[----:B------:R1:W-:Y:S04]  /*b380*/  STL [R1+0x10], R64 ;  /* 0x0000104001007387 */ /* 0x0003e80000100800 */
[----:B------:R-:W4:Y:S04]  /*b390*/  LDL.LU R63, [R1+0xa8] ;  /* 0x0000a800013f7983 */ /* 0x000f280000300800 */
[----:B------:R-:W-:Y:S04]  /*b3a0*/  STL [R1+0x48], R60 ;  /* 0x0000483c01007387 */ /* 0x000fe80000100800 */
[----:B0-----:R-:W2:Y:S04]  /*b3b0*/  LDL.LU R39, [R1+0xb8] ;  /* 0x0000b80001277983 */ /* 0x001ea80000300800 */
[----:B------:R-:W-:Y:S04]  /*b3c0*/  STL [R1+0x620], R114 ;  /* 0x0006207201007387 */ /* 0x000fe80000100800 */
[----:B-1----:R-:W2:Y:S04]  /*b3d0*/  LDL.LU R64, [R1+0x640] ;  /* 0x0006400001407983 */ /* 0x002ea80000300800 */
[----:B------:R-:W2:Y:S01]  /*b3e0*/  LDL.LU R48, [R1+0x4] ;  /* 0x0000040001307983 */ /* 0x000ea20000300800 */
[----:B------:R-:W-:-:S02]  /*b3f0*/  ISETP.GT.AND P4, PT, R50, 0x17, PT ;  /* 0x000000173200780c */ /* 0x000fc40003f84270 */
[----:B------:R-:W-:Y:S01]  /*b400*/  PRMT R20, RZ, 0x7610, R20 ;  /* 0x00007610ff147816 */ /* 0x000fe20000000014 */
[----:B---3--:R-:W-:Y:S01]  /*b410*/  STL [R1+0x624], R5 ;  /* 0x0006240501007387 */ /* 0x008fe20000100800 */
[----:B--2---:R-:W-:-:S09]  /*b420*/  IMAD.X R48, R47, 0x1, R48, P6 ;  /* 0x000000012f307824 */ /* 0x004fd200030e0630 */
[-C--:B------:R-:W-:Y:S01]  /*b430*/  @P4 LOP3.LUT R49, R49, R48.reuse, RZ, 0x3c, !PT ;  /* 0x0000003031314212 */ /* 0x080fe200078e3cff */
[----:B------:R0:W-:Y:S03]  /*b440*/  STL [R1+0x4], R48 ;  /* 0x0000043001007387 */ /* 0x0001e60000100800 */
[----:B0-----:R-:W-:-:S04]  /*b450*/  @P4 LOP3.LUT R48, R49, R48, RZ, 0x3c, !PT ;  /* 0x0000003031304212 */ /* 0x001fc800078e3cff */
[----:B------:R-:W-:-:S05]  /*b460*/  @P4 LOP3.LUT R49, R49, R48, RZ, 0x3c, !PT ;  /* 0x0000003031314212 */ /* 0x000fca00078e3cff */
[----:B------:R0:W2:Y:S01]  /*b470*/  @P4 LDG.E.U8 R20, desc[UR20][R48.64] ;  /* 0x0000001430144981 */ /* 0x0000a2000c1e1100 */
[C---:B------:R-:W-:Y:S02]  /*b480*/  ISETP.GT.AND P2, PT, R50.reuse, 0x18, PT ;  /* 0x000000183200780c */ /* 0x040fe40003f44270 */
[----:B------:R-:W-:Y:S01]  /*b490*/  ISETP.GT.AND P3, PT, R50, 0x19, PT ;  /* 0x000000193200780c */ /* 0x000fe20003f64270 */
[----:B------:R-:W-:Y:S01]  /*b4a0*/  IMAD.X R62, R47, 0x1, R62, P5 ;  /* 0x000000012f3e7824 */ /* 0x000fe200028e063e */
[----:B------:R-:W-:Y:S02]  /*b4b0*/  IADD3 R61, P5, PT, R45, R61, RZ ;  /* 0x0000003d2d3d7210 */ /* 0x000fe40007fbe0ff */
[----:B------:R-:W-:Y:S02]  /*b4c0*/  PRMT R79, RZ, 0x7610, R79 ;  /* 0x00007610ff4f7816 */ /* 0x000fe4000000004f */
[----:B------:R1:W-:Y:S01]  /*b4d0*/  STL [R1+0x2c], R62 ;  /* 0x00002c3e01007387 */ /* 0x0003e20000100800 */
[----:B------:R-:W-:Y:S01]  /*b4e0*/  IMAD.X R65, R47, 0x1, R65, P5 ;  /* 0x000000012f417824 */ /* 0x000fe200028e0641 */
[----:B----4-:R-:W-:-:S03]  /*b4f0*/  IADD3 R63, P6, PT, R45, R63, RZ ;  /* 0x0000003f2d3f7210 */ /* 0x010fc60007fde0ff */
[----:B0-----:R-:W-:Y:S02]  /*b500*/  @P2 IMAD.MOV.U32 R48, RZ, RZ, R60 ;  /* 0x000000ffff302224 */ /* 0x001fe400078e003c */
[----:B------:R-:W-:Y:S01]  /*b510*/  @P2 IMAD.MOV.U32 R49, RZ, RZ, R62 ;  /* 0x000000ffff312224 */ /* 0x000fe200078e003e */
[----:B------:R-:W-:Y:S02]  /*b520*/  PRMT R117, RZ, 0x7610, R117 ;  /* 0x00007610ff757816 */ /* 0x000fe40000000075 */
[----:B------:R-:W-:Y:S02]  /*b530*/  IADD3 R39, P5, PT, R45, R39, RZ ;  /* 0x000000272d277210 */ /* 0x000fe40007fbe0ff */
[----:B------:R0:W3:Y:S02]  /*b540*/  @P2 LDG.E.U8 R79, desc[UR20][R48.64] ;  /* 0x00000014304f2981 */ /* 0x0000e4000c1e1100 */
[----:B0-----:R-:W-:Y:S02]  /*b550*/  @P3 IMAD.MOV.U32 R48, RZ, RZ, R61 ;  /* 0x000000ffff303224 */ /* 0x001fe400078e003d */
[----:B------:R-:W-:-:S05]  /*b560*/  @P3 IMAD.MOV.U32 R49, RZ, RZ, R65 ;  /* 0x000000ffff313224 */ /* 0x000fca00078e0041 */
[----:B------:R0:W4:Y:S04]  /*b570*/  @P3 LDG.E.U8 R117, desc[UR20][R48.64] ;  /* 0x0000001430753981 */ /* 0x000128000c1e1100 */
[----:B--2---:R-:W-:Y:S04]  /*b580*/  STL [R1+0x628], R20 ;  /* 0x0006281401007387 */ /* 0x004fe80000100800 */
[----:B-1----:R-:W2:Y:S04]  /*b590*/  LDL.LU R62, [R1+0xb4] ;  /* 0x0000b400013e7983 */ /* 0x002ea80000300800 */
[----:B------:R-:W3:Y:S04]  /*b5a0*/  LDL.LU R60, [R1+0xc0] ;  /* 0x0000c000013c7983 */ /* 0x000ee80000300800 */
[----:B------:R1:W-:Y:S04]  /*b5b0*/  STL [R1+0x78], R61 ;  /* 0x0000783d01007387 */ /* 0x0003e80000100800 */
[----:B------:R0:W-:Y:S04]  /*b5c0*/  STL [R1+0x5c], R65 ;  /* 0x00005c4101007387 */ /* 0x0001e80000100800 */
[----:B-1----:R-:W3:Y:S04]  /*b5d0*/  LDL.LU R61, [R1+0xbc] ;  /* 0x0000bc00013d7983 */ /* 0x002ee80000300800 */
[----:B------:R-:W-:Y:S04]  /*b5e0*/  STL [R1+0xa8], R63 ;  /* 0x0000a83f01007387 */ /* 0x000fe80000100800 */
[----:B0-----:R-:W3:Y:S04]  /*b5f0*/  LDL.LU R65, [R1+0xc8] ;  /* 0x0000c80001417983 */ /* 0x001ee80000300800 */
[----:B------:R-:W-:Y:S04]  /*b600*/  STL [R1+0xb8], R39 ;  /* 0x0000b82701007387 */ /* 0x000fe80000100800 */
[----:B------:R-:W3:Y:S04]  /*b610*/  LDL.LU R5, [R1+0xd0] ;  /* 0x0000d00001057983 */ /* 0x000ee80000300800 */
[----:B------:R-:W3:Y:S01]  /*b620*/  LDL.LU R49, [R1+0x90] ;  /* 0x0000900001317983 */ /* 0x000ee20000300800 */
[----:B------:R-:W-:-:S02]  /*b630*/  ISETP.GT.AND P4, PT, R50, 0x1a, PT ;  /* 0x0000001a3200780c */ /* 0x000fc40003f84270 */
[----:B------:R-:W-:Y:S02]  /*b640*/  ISETP.GT.AND P2, PT, R50, 0x1b, PT ;  /* 0x0000001b3200780c */ /* 0x000fe40003f44270 */
[----:B------:R-:W-:Y:S02]  /*b650*/  PRMT R114, RZ, 0x7610, R114 ;  /* 0x00007610ff727816 */ /* 0x000fe40000000072 */
[----:B------:R-:W-:-:S07]  /*b660*/  PRMT R25, RZ, 0x7610, R25 ;  /* 0x00007610ff197816 */ /* 0x000fce0000000019 */
[----:B------:R-:W-:Y:S02]  /*b670*/  @P4 IMAD.MOV.U32 R48, RZ, RZ, R63 ;  /* 0x000000ffff304224 */ /* 0x000fe400078e003f */
[C---:B--2---:R-:W-:Y:S02]  /*b680*/  IMAD.X R62, R47.reuse, 0x1, R62, P5 ;  /* 0x000000012f3e7824 */ /* 0x044fe400028e063e */
[----:B---3--:R-:W-:-:S05]  /*b690*/  IMAD.X R49, R47, 0x1, R49, P6 ;  /* 0x000000012f317824 */ /* 0x008fca00030e0631 */
[----:B------:R0:W-:Y:S04]  /*b6a0*/  STL [R1+0x90], R49 ;  /* 0x0000903101007387 */ /* 0x0001e80000100800 */
[----:B------:R1:W2:Y:S02]  /*b6b0*/  @P4 LDG.E.U8 R114, desc[UR20][R48.64] ;  /* 0x0000001430724981 */ /* 0x0002a4000c1e1100 */
[----:B-1----:R-:W-:Y:S02]  /*b6c0*/  @P2 IMAD.MOV.U32 R48, RZ, RZ, R39 ;  /* 0x000000ffff302224 */ /* 0x002fe400078e0027 */
[----:B0-----:R-:W-:-:S05]  /*b6d0*/  @P2 IMAD.MOV.U32 R49, RZ, RZ, R62 ;  /* 0x000000ffff312224 */ /* 0x001fca00078e003e */
[----:B------:R0:W3:Y:S01]  /*b6e0*/  @P2 LDG.E.U8 R25, desc[UR20][R48.64] ;  /* 0x0000001430192981 */ /* 0x0000e2000c1e1100 */
[----:B------:R-:W-:Y:S02]  /*b6f0*/  ISETP.GT.AND P3, PT, R50, 0x1c, PT ;  /* 0x0000001c3200780c */ /* 0x000fe40003f64270 */
[C---:B------:R-:W-:Y:S01]  /*b700*/  IADD3 R60, P5, PT, R45.reuse, R60, RZ ;  /* 0x0000003c2d3c7210 */ /* 0x040fe20007fbe0ff */
[----:B------:R1:W-:Y:S01]  /*b710*/  STL [R1+0xb4], R62 ;  /* 0x0000b43e01007387 */ /* 0x0003e20000100800 */
[----:B------:R-:W-:-:S03]  /*b720*/  IADD3 R65, P6, PT, R45, R65, RZ ;  /* 0x000000412d417210 */ /* 0x000fc60007fde0ff */
[----:B------:R-:W-:Y:S01]  /*b730*/  IMAD.X R61, R47, 0x1, R61, P5 ;  /* 0x000000012f3d7824 */ /* 0x000fe200028e063d */
[----:B------:R-:W-:Y:S02]  /*b740*/  PRMT R42, RZ, 0x7610, R42 ;  /* 0x00007610ff2a7816 */ /* 0x000fe4000000002a */
[----:B------:R-:W-:-:S03]  /*b750*/  IADD3 R5, P5, PT, R45, R5, RZ ;  /* 0x000000052d057210 */ /* 0x000fc60007fbe0ff */
[----:B0-----:R-:W-:Y:S02]  /*b760*/  @P3 IMAD.MOV.U32 R48, RZ, RZ, R60 ;  /* 0x000000ffff303224 */ /* 0x001fe400078e003c */
[----:B------:R-:W-:-:S05]  /*b770*/  @P3 IMAD.MOV.U32 R49, RZ, RZ, R61 ;  /* 0x000000ffff313224 */ /* 0x000fca00078e003d */
[----:B------:R0:W4:Y:S02]  /*b780*/  @P3 LDG.E.U8 R42, desc[UR20][R48.64] ;  /* 0x00000014302a3981 */ /* 0x000124000c1e1100 */
[----:B0-----:R-:W-:Y:S02]  /*b790*/  IMAD.MOV.U32 R49, RZ, RZ, R65 ;  /* 0x000000ffff317224 */ /* 0x001fe400078e0041 */
[----:B--2---:R-:W-:Y:S04]  /*b7a0*/  STL [R1+0x62c], R114 ;  /* 0x00062c7201007387 */ /* 0x004fe80000100800 */
[----:B-1----:R-:W2:Y:S04]  /*b7b0*/  LDL.LU R62, [R1+0xcc] ;  /* 0x0000cc00013e7983 */ /* 0x002ea80000300800 */
[----:B------:R-:W2:Y:S04]  /*b7c0*/  LDL.LU R39, [R1+0xd8] ;  /* 0x0000d80001277983 */ /* 0x000ea80000300800 */
[----:B------:R0:W-:Y:S04]  /*b7d0*/  STL [R1+0xc0], R60 ;  /* 0x0000c03c01007387 */ /* 0x0001e80000100800 */
[----:B---3--:R-:W-:Y:S04]  /*b7e0*/  STL [R1+0x630], R25 ;  /* 0x0006301901007387 */ /* 0x008fe80000100800 */
[----:B------:R1:W-:Y:S04]  /*b7f0*/  STL [R1+0xbc], R61 ;  /* 0x0000bc3d01007387 */ /* 0x0003e80000100800 */
[----:B0-----:R-:W3:Y:S04]  /*b800*/  LDL.LU R60, [R1+0xd4] ;  /* 0x0000d400013c7983 */ /* 0x001ee80000300800 */
[----:B------:R0:W-:Y:S04]  /*b810*/  STL [R1+0xc8], R65 ;  /* 0x0000c84101007387 */ /* 0x0001e80000100800 */
[----:B------:R-:W3:Y:S04]  /*b820*/  LDL.LU R63, [R1+0xe0] ;  /* 0x0000e000013f7983 */ /* 0x000ee80000300800 */
[----:B------:R-:W-:Y:S04]  /*b830*/  STL [R1+0xd0], R5 ;  /* 0x0000d00501007387 */ /* 0x000fe80000100800 */
[----:B-1----:R-:W3:Y:S04]  /*b840*/  LDL.LU R61, [R1+0xe8] ;  /* 0x0000e800013d7983 */ /* 0x002ee80000300800 */
[----:B0-----:R-:W3:Y:S04]  /*b850*/  LDL.LU R65, [R1+0x63c] ;  /* 0x00063c0001417983 */ /* 0x001ee80000300800 */
[----:B------:R-:W3:Y:S01]  /*b860*/  LDL.LU R48, [R1+0xc4] ;  /* 0x0000c40001307983 */ /* 0x000ee20000300800 */
[----:B------:R-:W-:-:S02]  /*b870*/  ISETP.GT.AND P4, PT, R50, 0x1d, PT ;  /* 0x0000001d3200780c */ /* 0x000fc40003f84270 */
[C---:B------:R-:W-:Y:S01]  /*b880*/  ISETP.GT.AND P2, PT, R50.reuse, 0x1e, PT ;  /* 0x0000001e3200780c */ /* 0x040fe20003f44270 */
[----:B----4-:R-:W-:Y:S01]  /*b890*/  STL [R1+0x634], R42 ;  /* 0x0006342a01007387 */ /* 0x010fe20000100800 */
[----:B------:R-:W-:Y:S02]  /*b8a0*/  PRMT R29, RZ, 0x7610, R29 ;  /* 0x00007610ff1d7816 */ /* 0x000fe4000000001d */
[----:B------:R-:W-:Y:S02]  /*b8b0*/  ISETP.GT.AND P3, PT, R50, 0x1f, PT ;  /* 0x0000001f3200780c */ /* 0x000fe40003f64270 */
[----:B------:R-:W-:Y:S02]  /*b8c0*/  PRMT R26, RZ, 0x7610, R26 ;  /* 0x00007610ff1a7816 */ /* 0x000fe4000000001a */
[----:B------:R-:W-:Y:S01]  /*b8d0*/  PRMT R21, RZ, 0x7610, R21 ;  /* 0x00007610ff157816 */ /* 0x000fe20000000015 */
[----:B--2---:R-:W-:Y:S01]  /*b8e0*/  IMAD.X R62, R47, 0x1, R62, P5 ;  /* 0x000000012f3e7824 */ /* 0x004fe200028e063e */
[----:B------:R-:W-:-:S05]  /*b8f0*/  IADD3 R39, P5, PT, R45, R39, RZ ;  /* 0x000000272d277210 */ /* 0x000fca0007fbe0ff */
[C---:B---3--:R-:W-:Y:S02]  /*b900*/  IMAD.X R60, R47.reuse, 0x1, R60, P5 ;  /* 0x000000012f3c7824 */ /* 0x048fe400028e063c */
[----:B------:R-:W-:-:S05]  /*b910*/  IMAD.X R48, R47, 0x1, R48, P6 ;  /* 0x000000012f307824 */ /* 0x000fca00030e0630 */
[-C--:B------:R-:W-:Y:S01]  /*b920*/  @P4 LOP3.LUT R49, R49, R48.reuse, RZ, 0x3c, !PT ;  /* 0x0000003031314212 */ /* 0x080fe200078e3cff */
[----:B------:R0:W-:Y:S03]  /*b930*/  STL [R1+0xc4], R48 ;  /* 0x0000c43001007387 */ /* 0x0001e60000100800 */
[----:B0-----:R-:W-:-:S04]  /*b940*/  @P4 LOP3.LUT R48, R49, R48, RZ, 0x3c, !PT ;  /* 0x0000003031304212 */ /* 0x001fc800078e3cff */
[----:B------:R-:W-:Y:S01]  /*b950*/  @P4 LOP3.LUT R49, R49, R48, RZ, 0x3c, !PT ;  /* 0x0000003031314212 */ /* 0x000fe200078e3cff */
[----:B------:R-:W-:Y:S04]  /*b960*/  STL [R1+0xcc], R62 ;  /* 0x0000cc3e01007387 */ /* 0x000fe80000100800 */
[----:B------:R0:W2:Y:S01]  /*b970*/  @P4 LDG.E.U8 R29, desc[UR20][R48.64] ;  /* 0x00000014301d4981 */ /* 0x0000a2000c1e1100 */
[----:B------:R-:W-:-:S03]  /*b980*/  IADD3 R63, P6, PT, R45, R63, RZ ;  /* 0x0000003f2d3f7210 */ /* 0x000fc60007fde0ff */
[----:B------:R-:W3:Y:S01]  /*b990*/  LDL.LU R42, [R1+0xe4] ;  /* 0x0000e400012a7983 */ /* 0x000ee20000300800 */
[----:B------:R-:W-:Y:S01]  /*b9a0*/  IADD3 R61, P5, PT, R45, R61, RZ ;  /* 0x0000003d2d3d7210 */ /* 0x000fe20007fbe0ff */
[----:B0-----:R-:W-:Y:S02]  /*b9b0*/  @P2 IMAD.MOV.U32 R48, RZ, RZ, R5 ;  /* 0x000000ffff302224 */ /* 0x001fe400078e0005 */
[----:B------:R-:W-:Y:S01]  /*b9c0*/  @P2 IMAD.MOV.U32 R49, RZ, RZ, R62 ;  /* 0x000000ffff312224 */ /* 0x000fe200078e003e */
[----:B------:R-:W4:Y:S04]  /*b9d0*/  LDL.LU R5, [R1+0xf0] ;  /* 0x0000f00001057983 */ /* 0x000f280000300800 */
[----:B------:R-:W-:Y:S04]  /*b9e0*/  STL [R1+0xd8], R39 ;  /* 0x0000d82701007387 */ /* 0x000fe80000100800 */
[----:B------:R0:W2:Y:S04]  /*b9f0*/  @P2 LDG.E.U8 R26, desc[UR20][R48.64] ;  /* 0x00000014301a2981 */ /* 0x0000a8000c1e1100 */
[----:B------:R1:W-:Y:S01]  /*ba00*/  STL [R1+0xd4], R60 ;  /* 0x0000d43c01007387 */ /* 0x0003e20000100800 */
[----:B0-----:R-:W-:-:S02]  /*ba10*/  @P3 IMAD.MOV.U32 R48, RZ, RZ, R39 ;  /* 0x000000ffff303224 */ /* 0x001fc400078e0027 */
[----:B------:R-:W-:Y:S02]  /*ba20*/  @P3 IMAD.MOV.U32 R49, RZ, RZ, R60 ;  /* 0x000000ffff313224 */ /* 0x000fe400078e003c */
[----:B-1----:R-:W2:Y:S04]  /*ba30*/  LDL.LU R60, [R1+0xec] ;  /* 0x0000ec00013c7983 */ /* 0x002ea80000300800 */
[----:B------:R-:W-:Y:S04]  /*ba40*/  STL [R1+0xe0], R63 ;  /* 0x0000e03f01007387 */ /* 0x000fe80000100800 */
[----:B------:R-:W2:Y:S04]  /*ba50*/  LDL.LU R62, [R1+0xf8] ;  /* 0x0000f800013e7983 */ /* 0x000ea80000300800 */
[----:B------:R-:W-:Y:S04]  /*ba60*/  STL [R1+0xe8], R61 ;  /* 0x0000e83d01007387 */ /* 0x000fe80000100800 */
[----:B------:R-:W2:Y:S04]  /*ba70*/  LDL.LU R39, [R1+0x100] ;  /* 0x0001000001277983 */ /* 0x000ea80000300800 */
[----:B------:R0:W2:Y:S04]  /*ba80*/  @P3 LDG.E.U8 R21, desc[UR20][R48.64] ;  /* 0x0000001430153981 */ /* 0x0000a8000c1e1100 */
[----:B------:R-:W2:Y:S01]  /*ba90*/  LDL.LU R49, [R1+0xdc] ;  /* 0x0000dc0001317983 */ /* 0x000ea20000300800 */
[----:B------:R-:W-:-:S02]  /*baa0*/  ISETP.GT.AND P4, PT, R50, 0x20, PT ;  /* 0x000000203200780c */ /* 0x000fc40003f84270 */
[C---:B------:R-:W-:Y:S02]  /*bab0*/  ISETP.GT.AND P2, PT, R50.reuse, 0x21, PT ;  /* 0x000000213200780c */ /* 0x040fe40003f44270 */
[----:B------:R-:W-:Y:S02]  /*bac0*/  PRMT R78, RZ, 0x7610, R78 ;  /* 0x00007610ff4e7816 */ /* 0x000fe4000000004e */
[----:B------:R-:W-:Y:S02]  /*bad0*/  ISETP.GT.AND P3, PT, R50, 0x22, PT ;  /* 0x000000223200780c */ /* 0x000fe40003f64270 */
[----:B------:R-:W-:-:S05]  /*bae0*/  PRMT R119, RZ, 0x7610, R119 ;  /* 0x00007610ff777816 */ /* 0x000fca0000000077 */
[----:B0-----:R-:W-:Y:S01]  /*baf0*/  @P4 IMAD.MOV.U32 R48, RZ, RZ, R63 ;  /* 0x000000ffff304224 */ /* 0x001fe200078e003f */
[----:B------:R-:W-:Y:S01]  /*bb00*/  PRMT R28, RZ, 0x7610, R28 ;  /* 0x00007610ff1c7816 */ /* 0x000fe2000000001c */
[----:B---3--:R-:W-:Y:S01]  /*bb10*/  IMAD.X R42, R47, 0x1, R42, P5 ;  /* 0x000000012f2a7824 */ /* 0x008fe200028e062a */
[----:B----4-:R-:W-:-:S05]  /*bb20*/  IADD3 R5, P5, PT, R45, R5, RZ ;  /* 0x000000052d057210 */ /* 0x010fca0007fbe0ff */
[----:B--2---:R-:W-:Y:S01]  /*bb30*/  IMAD.X R60, R47, 0x1, R60, P5 ;  /* 0x000000012f3c7824 */ /* 0x004fe200028e063c */
[----:B------:R-:W-:Y:S01]  /*bb40*/  IADD3 R39, P5, PT, R45, R39, RZ ;  /* 0x000000272d277210 */ /* 0x000fe20007fbe0ff */
[----:B------:R-:W-:Y:S01]  /*bb50*/  IMAD.X R49, R47, 0x1, R49, P6 ;  /* 0x000000012f317824 */ /* 0x000fe200030e0631 */
[----:B------:R-:W-:-:S04]  /*bb60*/  IADD3 R62, P6, PT, R45, R62, RZ ;  /* 0x0000003e2d3e7210 */ /* 0x000fc80007fde0ff */
[----:B------:R0:W-:Y:S04]  /*bb70*/  STL [R1+0xdc], R49 ;  /* 0x0000dc3101007387 */ /* 0x0001e80000100800 */
[----:B------:R1:W2:Y:S04]  /*bb80*/  @P4 LDG.E.U8 R78, desc[UR20][R48.64] ;  /* 0x00000014304e4981 */ /* 0x0002a8000c1e1100 */
[----:B------:R3:W-:Y:S01]  /*bb90*/  STL [R1+0xe4], R42 ;  /* 0x0000e42a01007387 */ /* 0x0007e20000100800 */
[----:B-1----:R-:W-:Y:S02]  /*bba0*/  @P2 IMAD.MOV.U32 R48, RZ, RZ, R61 ;  /* 0x000000ffff302224 */ /* 0x002fe400078e003d */
[----:B0-----:R-:W-:Y:S01]  /*bbb0*/  @P2 IMAD.MOV.U32 R49, RZ, RZ, R42 ;  /* 0x000000ffff312224 */ /* 0x001fe200078e002a */
[----:B------:R-:W4:Y:S04]  /*bbc0*/  LDL.LU R61, [R1+0xfc] ;  /* 0x0000fc00013d7983 */ /* 0x000f280000300800 */
[----:B---3--:R-:W3:Y:S04]  /*bbd0*/  LDL.LU R42, [R1+0x108] ;  /* 0x00010800012a7983 */ /* 0x008ee80000300800 */
        /* <DEDUP_REMOVED lines=19> */
[----:B----4-:R-:W-:Y:S01]  /*bd10*/  IMAD.X R61, R47, 0x1, R61, P5 ;  /* 0x000000012f3d7824 */ /* 0x010fe200028e063d */
[----:B---3--:R-:W-:-:S05]  /*bd20*/  IADD3 R42, P5, PT, R45, R42, RZ ;  /* 0x0000002a2d2a7210 */ /* 0x008fca0007fbe0ff */
        /* <DEDUP_REMOVED lines=8> */
[----:B0-----:R-:W-:-:S02]  /*bdb0*/  @P2 IMAD.MOV.U32 R49, RZ, RZ, R61 ;  /* 0x000000ffff312224 */ /* 0x001fc400078e003d */
[----:B---3--:R-:W3:Y:S04]  /*bdc0*/  LDL.LU R61, [R1+0x114] ;  /* 0x00011400013d7983 */ /* 0x008ee80000300800 */
        /* <DEDUP_REMOVED lines=577> */
[----:B------:R0:W-:Y:S04]  /*e1e0*/  STL [R1+0x430], R42 ;  /* 0x0004302a01007387 */ /* 0x0001e80000100800 */
[----:B------:R1:W2:Y:S04]  /*e1f0*/  @P2 LDG.E.U8 R110, desc[UR20][R48.64] ;  /* 0x00000014306e2981 */ /* 0x0002a8000c1e1100 */
[----:B------:R0:W-:Y:S01]  /*e200*/  STL [R1+0x42c], R60 ;  /* 0x00042c3c01007387 */ /* 0x0001e20000100800 */
[----:B-1----:R-:W-:-:S02]  /*e210*/  @P3 IMAD.MOV.U32 R48, RZ, RZ, R42 ;  /* 0x000000ffff303224 */ /* 0x002fc400078e002a */
[----:B------:R-:W-:Y:S01]  /*e220*/  @P3 IMAD.MOV.U32 R49, RZ, RZ, R60 ;  /* 0x000000ffff313224 */ /* 0x000fe200078e003c */
[----:B0-----:R-:W2:Y:S04]  /*e230*/  LDL.LU R42, [R1+0x2a4] ;  /* 0x0002a400012a7983 */ /* 0x001ea80000300800 */
        /* <DEDUP_REMOVED lines=32> */
[----:B------:R0:W-:Y:S04]  /*e440*/  STL [R1+0x2b0], R62 ;  /* 0x0002b03e01007387 */ /* 0x0001e80000100800 */
        /* <DEDUP_REMOVED lines=10> */
[----:B-1----:R-:W-:Y:S01]  /*e4f0*/  @P4 IMAD.MOV.U32 R48, RZ, RZ, R62 ;  /* 0x000000ffff304224 */ /* 0x002fe200078e003e */
        /* <DEDUP_REMOVED lines=8> */
[----:B------:R2:W3:Y:S04]  /*e580*/  @P4 LDG.E.U8 R105, desc[UR20][R48.64] ;  /* 0x0000001430694981 */ /* 0x0004e8000c1e1100 */
[----:B------:R4:W-:Y:S04]  /*e590*/  STL [R1+0x43c], R61 ;  /* 0x00043c3d01007387 */ /* 0x0009e80000100800 */
[----:B0-----:R-:W3:Y:S01]  /*e5a0*/  LDL.LU R62, [R1+0x454] ;  /* 0x00045400013e7983 */ /* 0x001ee20000300800 */
[----:B--2---:R-:W-:-:S02]  /*e5b0*/  @P2 IMAD.MOV.U32 R48, RZ, RZ, R60 ;  /* 0x000000ffff302224 */ /* 0x004fc400078e003c */
[----:B-1----:R-:W-:Y:S01]  /*e5c0*/  @P2 IMAD.MOV.U32 R49, RZ, RZ, R61 ;  /* 0x000000ffff312224 */ /* 0x002fe200078e003d */
[----:B------:R-:W2:Y:S04]  /*e5d0*/  LDL.LU R60, [R1+0x460] ;  /* 0x00046000013c7983 */ /* 0x000ea80000300800 */
[----:B------:R-:W-:Y:S04]  /*e5e0*/  STL [R1+0x448], R5 ;  /* 0x0004480501007387 */ /* 0x000fe80000100800 */
[----:B------:R0:W2:Y:S04]  /*e5f0*/  @P2 LDG.E.U8 R70, desc[UR20][R48.64] ;  /* 0x0000001430462981 */ /* 0x0000a8000c1e1100 */
[----:B------:R1:W-:Y:S04]  /*e600*/  STL [R1+0x444], R39 ;  /* 0x0004442701007387 */ /* 0x0003e80000100800 */
[----:B----4-:R-:W4:Y:S01]  /*e610*/  LDL.LU R61, [R1+0x45c] ;  /* 0x00045c00013d7983 */ /* 0x010f220000300800 */
[----:B0-----:R-:W-:-:S02]  /*e620*/  @P3 IMAD.MOV.U32 R48, RZ, RZ, R5 ;  /* 0x000000ffff303224 */ /* 0x001fc400078e0005 */
[----:B------:R-:W-:Y:S01]  /*e630*/  @P3 IMAD.MOV.U32 R49, RZ, RZ, R39 ;  /* 0x000000ffff313224 */ /* 0x000fe200078e0027 */
[----:B------:R0:W-:Y:S04]  /*e640*/  STL [R1+0x450], R63 ;  /* 0x0004503f01007387 */ /* 0x0001e80000100800 */
[----:B-1----:R-:W4:Y:S04]  /*e650*/  LDL.LU R39, [R1+0x2b8] ;  /* 0x0002b80001277983 */ /* 0x002f280000300800 */
[----:B------:R-:W-:Y:S04]  /*e660*/  STL [R1+0x458], R42 ;  /* 0x0004582a01007387 */ /* 0x000fe80000100800 */
[----:B------:R-:W4:Y:S04]  /*e670*/  LDL.LU R5, [R1+0x2c0] ;  /* 0x0002c00001057983 */ /* 0x000f280000300800 */
[----:B------:R1:W4:Y:S04]  /*e680*/  @P3 LDG.E.U8 R103, desc[UR20][R48.64] ;  /* 0x0000001430673981 */ /* 0x000328000c1e1100 */
[----:B------:R-:W4:Y:S01]  /*e690*/  LDL.LU R49, [R1+0x44c] ;  /* 0x00044c0001317983 */ /* 0x000f220000300800 */
        /* <DEDUP_REMOVED lines=8> */
[----:B--2---:R-:W-:-:S05]  /*e720*/  IADD3 R60, P5, PT, R45, R60, RZ ;  /* 0x0000003c2d3c7210 */ /* 0x004fca0007fbe0ff */
[----:B----4-:R-:W-:Y:S01]  /*e730*/  IMAD.X R61, R47, 0x1, R61, P5 ;  /* 0x000000012f3d7824 */ /* 0x010fe200028e063d */
[----:B------:R-:W-:Y:S01]  /*e740*/  IADD3 R5, P5, PT, R45, R5, RZ ;  /* 0x000000052d057210 */ /* 0x000fe20007fbe0ff */
[----:B------:R-:W-:-:S05]  /*e750*/  IMAD.X R49, R47, 0x1, R49, P6 ;  /* 0x000000012f317824 */ /* 0x000fca00030e0631 */
[----:B------:R1:W-:Y:S04]  /*e760*/  STL [R1+0x44c], R49 ;  /* 0x00044c3101007387 */ /* 0x0003e80000100800 */
[----:B------:R2:W3:Y:S01]  /*e770*/  @P4 LDG.E.U8 R102, desc[UR20][R48.64] ;  /* 0x0000001430664981 */ /* 0x0004e2000c1e1100 */
[----:B------:R-:W-:-:S03]  /*e780*/  IADD3 R39, P6, PT, R45, R39, RZ ;  /* 0x000000272d277210 */ /* 0x000fc60007fde0ff */
[----:B------:R-:W-:Y:S04]  /*e790*/  STL [R1+0x454], R62 ;  /* 0x0004543e01007387 */ /* 0x000fe80000100800 */
[----:B0-----:R-:W4:Y:S01]  /*e7a0*/  LDL.LU R63, [R1+0x2bc] ;  /* 0x0002bc00013f7983 */ /* 0x001f220000300800 */
[----:B--2---:R-:W-:Y:S02]  /*e7b0*/  @P2 IMAD.MOV.U32 R48, RZ, RZ, R42 ;  /* 0x000000ffff302224 */ /* 0x004fe400078e002a */
[----:B-1----:R-:W-:Y:S01]  /*e7c0*/  @P2 IMAD.MOV.U32 R49, RZ, RZ, R62 ;  /* 0x000000ffff312224 */ /* 0x002fe200078e003e */
[----:B------:R-:W2:Y:S04]  /*e7d0*/  LDL.LU R42, [R1+0x2c8] ;  /* 0x0002c800012a7983 */ /* 0x000ea80000300800 */
[----:B------:R0:W3:Y:S04]  /*e7e0*/  @P2 LDG.E.U8 R101, desc[UR20][R48.64] ;  /* 0x0000001430652981 */ /* 0x0000e8000c1e1100 */
[----:B------:R1:W-:Y:S04]  /*e7f0*/  STL [R1+0x460], R60 ;  /* 0x0004603c01007387 */ /* 0x0003e80000100800 */
[----:B------:R1:W-:Y:S01]  /*e800*/  STL [R1+0x45c], R61 ;  /* 0x00045c3d01007387 */ /* 0x0003e20000100800 */
[----:B0-----:R-:W-:-:S02]  /*e810*/  @P3 IMAD.MOV.U32 R48, RZ, RZ, R60 ;  /* 0x000000ffff303224 */ /* 0x001fc400078e003c */
[----:B------:R-:W-:Y:S01]  /*e820*/  @P3 IMAD.MOV.U32 R49, RZ, RZ, R61 ;  /* 0x000000ffff313224 */ /* 0x000fe200078e003d */
[----:B-1----:R-:W3:Y:S04]  /*e830*/  LDL.LU R60, [R1+0x2c4] ;  /* 0x0002c400013c7983 */ /* 0x002ee80000300800 */
[----:B------:R0:W-:Y:S04]  /*e840*/  STL [R1+0x2b8], R39 ;  /* 0x0002b82701007387 */ /* 0x0001e80000100800 */
[----:B------:R-:W3:Y:S04]  /*e850*/  LDL.LU R61, [R1+0x468] ;  /* 0x00046800013d7983 */ /* 0x000ee80000300800 */
[----:B------:R-:W-:Y:S04]  /*e860*/  STL [R1+0x2c0], R5 ;  /* 0x0002c00501007387 */ /* 0x000fe80000100800 */
[----:B------:R1:W3:Y:S04]  /*e870*/  @P3 LDG.E.U8 R100, desc[UR20][R48.64] ;  /* 0x0000001430643981 */ /* 0x0002e8000c1e1100 */
[----:B------:R-:W3:Y:S01]  /*e880*/  LDL.LU R62, [R1+0x470] ;  /* 0x00047000013e7983 */ /* 0x000ee20000300800 */
[----:B-1----:R-:W-:-:S03]  /*e890*/  IMAD.MOV.U32 R49, RZ, RZ, R39 ;  /* 0x000000ffff317224 */ /* 0x002fc600078e0027 */
[----:B0-----:R-:W3:Y:S04]  /*e8a0*/  LDL.LU R39, [R1+0x638] ;  /* 0x0006380001277983 */ /* 0x001ee80000300800 */
[----:B------:R-:W3:Y:S01]  /*e8b0*/  LDL.LU R48, [R1+0x2b4] ;  /* 0x0002b40001307983 */ /* 0x000ee20000300800 */
[C---:B------:R-:W-:Y:S02]  /*e8c0*/  ISETP.GT.AND P4, PT, R50.reuse, 0x65, PT ;  /* 0x000000653200780c */ /* 0x040fe40003f84270 */
[C---:B------:R-:W-:Y:S02]  /*e8d0*/  ISETP.GT.AND P2, PT, R50.reuse, 0x66, PT ;  /* 0x000000663200780c */ /* 0x040fe40003f44270 */
[----:B------:R-:W-:Y:S02]  /*e8e0*/  PRMT R99, RZ, 0x7610, R99 ;  /* 0x00007610ff637816 */ /* 0x000fe40000000063 */
[----:B------:R-:W-:-:S02]  /*e8f0*/  ISETP.GT.AND P3, PT, R50, 0x67, PT ;  /* 0x000000673200780c */ /* 0x000fc40003f64270 */
[----:B------:R-:W-:Y:S02]  /*e900*/  PRMT R98, RZ, 0x7610, R98 ;  /* 0x00007610ff627816 */ /* 0x000fe40000000062 */
[----:B------:R-:W-:Y:S01]  /*e910*/  PRMT R96, RZ, 0x7610, R96 ;  /* 0x00007610ff607816 */ /* 0x000fe20000000060 */
[----:B----4-:R-:W-:Y:S01]  /*e920*/  IMAD.X R63, R47, 0x1, R63, P5 ;  /* 0x000000012f3f7824 */ /* 0x010fe200028e063f */
[----:B--2---:R-:W-:-:S05]  /*e930*/  IADD3 R42, P5, PT, R45, R42, RZ ;  /* 0x0000002a2d2a7210 */ /* 0x004fca0007fbe0ff */
[C---:B---3--:R-:W-:Y:S02]  /*e940*/  IMAD.X R60, R47.reuse, 0x1, R60, P5 ;  /* 0x000000012f3c7824 */ /* 0x048fe400028e063c */
[----:B------:R-:W-:-:S05]  /*e950*/  IMAD.X R48, R47, 0x1, R48, P6 ;  /* 0x000000012f307824 */ /* 0x000fca00030e0630 */
[-C--:B------:R-:W-:Y:S01]  /*e960*/  @P4 LOP3.LUT R49, R49, R48.reuse, RZ, 0x3c, !PT ;  /* 0x0000003031314212 */ /* 0x080fe200078e3cff */
[----:B------:R0:W-:Y:S03]  /*e970*/  STL [R1+0x2b4], R48 ;  /* 0x0002b43001007387 */ /* 0x0001e60000100800 */
[----:B0-----:R-:W-:-:S04]  /*e980*/  @P4 LOP3.LUT R48, R49, R48, RZ, 0x3c, !PT ;  /* 0x0000003031304212 */ /* 0x001fc800078e3cff */
[----:B------:R-:W-:Y:S01]  /*e990*/  @P4 LOP3.LUT R49, R49, R48, RZ, 0x3c, !PT ;  /* 0x0000003031314212 */ /* 0x000fe200078e3cff */
[----:B------:R0:W-:Y:S04]  /*e9a0*/  STL [R1+0x2bc], R63 ;  /* 0x0002bc3f01007387 */ /* 0x0001e80000100800 */
[----:B------:R1:W2:Y:S01]  /*e9b0*/  @P4 LDG.E.U8 R99, desc[UR20][R48.64] ;  /* 0x0000001430634981 */ /* 0x0002a2000c1e1100 */
[C---:B------:R-:W-:Y:S02]  /*e9c0*/  IADD3 R61, P6, PT, R45.reuse, R61, RZ ;  /* 0x0000003d2d3d7210 */ /* 0x040fe40007fde0ff */
[----:B------:R-:W-:Y:S01]  /*e9d0*/  IADD3 R62, P5, PT, R45, R62, RZ ;  /* 0x0000003e2d3e7210 */ /* 0x000fe20007fbe0ff */
[----:B-1----:R-:W-:Y:S02]  /*e9e0*/  @P2 IMAD.MOV.U32 R48, RZ, RZ, R5 ;  /* 0x000000ffff302224 */ /* 0x002fe400078e0005 */
[----:B------:R-:W-:-:S02]  /*e9f0*/  @P2 IMAD.MOV.U32 R49, RZ, RZ, R63 ;  /* 0x000000ffff312224 */ /* 0x000fc400078e003f */
[----:B0-----:R-:W3:Y:S04]  /*ea00*/  LDL.LU R63, [R1+0x46c] ;  /* 0x00046c00013f7983 */ /* 0x001ee80000300800 */
[----:B------:R-:W4:Y:S04]  /*ea10*/  LDL.LU R5, [R1+0x478] ;  /* 0x0004780001057983 */ /* 0x000f280000300800 */
[----:B------:R0:W2:Y:S04]  /*ea20*/  @P2 LDG.E.U8 R98, desc[UR20][R48.64] ;  /* 0x0000001430622981 */ /* 0x0000a8000c1e1100 */
[----:B------:R1:W-:Y:S04]  /*ea30*/  STL [R1+0x2c8], R42 ;  /* 0x0002c82a01007387 */ /* 0x0003e80000100800 */
[----:B------:R1:W-:Y:S01]  /*ea40*/  STL [R1+0x2c4], R60 ;  /* 0x0002c43c01007387 */ /* 0x0003e20000100800 */
[----:B0-----:R-:W-:-:S02]  /*ea50*/  @P3 IMAD.MOV.U32 R48, RZ, RZ, R42 ;  /* 0x000000ffff303224 */ /* 0x001fc400078e002a */
[----:B------:R-:W-:Y:S01]  /*ea60*/  @P3 IMAD.MOV.U32 R49, RZ, RZ, R60 ;  /* 0x000000ffff313224 */ /* 0x000fe200078e003c */
[----:B-1----:R-:W2:Y:S04]  /*ea70*/  LDL.LU R42, [R1+0x474] ;  /* 0x00047400012a7983 */ /* 0x002ea80000300800 */
[----:B------:R0:W-:Y:S04]  /*ea80*/  STL [R1+0x468], R61 ;  /* 0x0004683d01007387 */ /* 0x0001e80000100800 */
[----:B------:R-:W2:Y:S04]  /*ea90*/  LDL.LU R60, [R1+0x480] ;  /* 0x00048000013c7983 */ /* 0x000ea80000300800 */
[----:B------:R-:W-:Y:S04]  /*eaa0*/  STL [R1+0x470], R62 ;  /* 0x0004703e01007387 */ /* 0x000fe80000100800 */
[----:B------:R1:W2:Y:S04]  /*eab0*/  @P3 LDG.E.U8 R96, desc[UR20][R48.64] ;  /* 0x0000001430603981 */ /* 0x0002a8000c1e1100 */
[----:B------:R-:W2:Y:S01]  /*eac0*/  LDL.LU R49, [R1+0x464] ;  /* 0x0004640001317983 */ /* 0x000ea20000300800 */
[----:B------:R-:W-:-:S02]  /*ead0*/  ISETP.GT.AND P4, PT, R50, 0x68, PT ;  /* 0x000000683200780c */ /* 0x000fc40003f84270 */
[----:B------:R-:W-:Y:S02]  /*eae0*/  ISETP.GT.AND P2, PT, R50, 0x69, PT ;  /* 0x000000693200780c */ /* 0x000fe40003f44270 */
[----:B------:R-:W-:-:S09]  /*eaf0*/  PRMT R69, RZ, 0x7610, R69 ;  /* 0x00007610ff457816 */ /* 0x000fd20000000045 */
[----:B-1----:R-:W-:Y:S01]  /*eb00*/  @P4 IMAD.MOV.U32 R48, RZ, RZ, R61 ;  /* 0x000000ffff304224 */ /* 0x002fe200078e003d */
[----:B------:R-:W-:Y:S02]  /*eb10*/  ISETP.GT.AND P3, PT, R50, 0x6a, PT ;  /* 0x0000006a3200780c */ /* 0x000fe40003f64270 */
[----:B------:R-:W-:Y:S01]  /*eb20*/  PRMT R95, RZ, 0x7610, R95 ;  /* 0x00007610ff5f7816 */ /* 0x000fe2000000005f */
[C---:B---3--:R-:W-:Y:S02]  /*eb30*/  IMAD.X R63, R47.reuse, 0x1, R63, P5 ;  /* 0x000000012f3f7824 */ /* 0x048fe400028e063f */
[----:B--2---:R-:W-:-:S05]  /*eb40*/  IMAD.X R49, R47, 0x1, R49, P6 ;  /* 0x000000012f317824 */ /* 0x004fca00030e0631 */
[----:B------:R1:W-:Y:S04]  /*eb50*/  STL [R1+0x464], R49 ;  /* 0x0004643101007387 */ /* 0x0003e80000100800 */
[----:B------:R2:W-:Y:S04]  /*eb60*/  STL [R1+0x46c], R63 ;  /* 0x00046c3f01007387 */ /* 0x0005e80000100800 */
[----:B0-----:R-:W3:Y:S04]  /*eb70*/  LDL.LU R61, [R1+0x47c] ;  /* 0x00047c00013d7983 */ /* 0x001ee80000300800 */
[----:B------:R1:W3:Y:S01]  /*eb80*/  @P4 LDG.E.U8 R69, desc[UR20][R48.64] ;  /* 0x0000001430454981 */ /* 0x0002e2000c1e1100 */
[----:B----4-:R-:W-:Y:S01]  /*eb90*/  IADD3 R5, P4, PT, R45, R5, RZ ;  /* 0x000000052d057210 */ /* 0x010fe20007f9e0ff */
[----:B-1----:R-:W-:-:S02]  /*eba0*/  @P2 IMAD.MOV.U32 R49, RZ, RZ, R63 ;  /* 0x000000ffff312224 */ /* 0x002fc400078e003f */
[----:B------:R-:W-:Y:S01]  /*ebb0*/  @P2 IMAD.MOV.U32 R48, RZ, RZ, R62 ;  /* 0x000000ffff302224 */ /* 0x000fe200078e003e */
[----:B--2---:R-:W2:Y:S04]  /*ebc0*/  LDL.LU R63, [R1+0x484] ;  /* 0x00048400013f7983 */ /* 0x004ea80000300800 */
[----:B------:R-:W4:Y:S01]  /*ebd0*/  LDL.LU R62, [R1+0x488] ;  /* 0x00048800013e7983 */ /* 0x000f220000300800 */
[----:B------:R-:W-:-:S03]  /*ebe0*/  IMAD.X R42, R47, 0x1, R42, P4 ;  /* 0x000000012f2a7824 */ /* 0x000fc600020e062a */
[----:B------:R-:W-:Y:S04]  /*ebf0*/  STL [R1+0x478], R5 ;  /* 0x0004780501007387 */ /* 0x000fe80000100800 */
[----:B------:R0:W2:Y:S04]  /*ec00*/  @P2 LDG.E.U8 R95, desc[UR20][R48.64] ;  /* 0x00000014305f2981 */ /* 0x0000a8000c1e1100 */
[----:B------:R1:W-:Y:S01]  /*ec10*/  STL [R1+0x474], R42 ;  /* 0x0004742a01007387 */ /* 0x0003e20000100800 */
[----:B0-----:R-:W-:Y:S02]  /*ec20*/  @P3 IMAD.MOV.U32 R49, RZ, RZ, R42 ;  /* 0x000000ffff313224 */ /* 0x001fe400078e002a */
[----:B------:R-:W-:Y:S01]  /*ec30*/  @P3 IMAD.MOV.U32 R48, RZ, RZ, R5 ;  /* 0x000000ffff303224 */ /* 0x000fe200078e0005 */
[----:B-1----:R-:W2:Y:S04]  /*ec40*/  LDL.LU R42, [R1+0x2cc] ;  /* 0x0002cc00012a7983 */ /* 0x002ea80000300800 */
[----:B------:R-:W2:Y:S01]  /*ec50*/  LDL.LU R5, [R1+0x2d0] ;  /* 0x0002d00001057983 */ /* 0x000ea20000300800 */
[----:B------:R-:W-:-:S02]  /*ec60*/  ISETP.GT.AND P5, PT, R50, 0x6b, PT ;  /* 0x0000006b3200780c */ /* 0x000fc40003fa4270 */
[----:B------:R-:W-:Y:S02]  /*ec70*/  IADD3 R60, P2, PT, R45, R60, RZ ;  /* 0x0000003c2d3c7210 */ /* 0x000fe40007f5e0ff */
[----:B------:R-:W-:-:S03]  /*ec80*/  PRMT R94, RZ, 0x7610, R94 ;  /* 0x00007610ff5e7816 */ /* 0x000fc6000000005e */
[----:B------:R-:W-:Y:S04]  /*ec90*/  STL [R1+0x480], R60 ;  /* 0x0004803c01007387 */ /* 0x000fe80000100800 */
[----:B------:R0:W2:Y:S01]  /*eca0*/  @P3 LDG.E.U8 R94, desc[UR20][R48.64] ;  /* 0x00000014305e3981 */ /* 0x0000a2000c1e1100 */
[----:B------:R-:W-:Y:S01]  /*ecb0*/  ISETP.GT.AND P3, PT, R50, 0x6c, PT ;  /* 0x0000006c3200780c */ /* 0x000fe20003f64270 */
[----:B0-----:R-:W-:Y:S01]  /*ecc0*/  @P5 IMAD.MOV.U32 R48, RZ, RZ, R60 ;  /* 0x000000ffff305224 */ /* 0x001fe200078e003c */
[----:B------:R-:W-:Y:S02]  /*ecd0*/  PRMT R93, RZ, 0x7610, R93 ;  /* 0x00007610ff5d7816 */ /* 0x000fe4000000005d */
[----:B------:R-:W-:Y:S01]  /*ece0*/  PRMT R92, RZ, 0x7610, R92 ;  /* 0x00007610ff5c7816 */ /* 0x000fe2000000005c */
[----:B---3--:R-:W-:-:S04]  /*ecf0*/  IMAD.X R61, R47, 0x1, R61, P2 ;  /* 0x000000012f3d7824 */ /* 0x008fc800010e063d */
[----:B------:R-:W-:Y:S01]  /*ed00*/  @P5 IMAD.MOV.U32 R49, RZ, RZ, R61 ;  /* 0x000000ffff315224 */ /* 0x000fe200078e003d */
[----:B------:R0:W-:Y:S04]  /*ed10*/  STL [R1+0x47c], R61 ;  /* 0x00047c3d01007387 */ /* 0x0001e80000100800 */
[----:B------:R1:W3:Y:S04]  /*ed20*/  @P5 LDG.E.U8 R93, desc[UR20][R48.64] ;  /* 0x00000014305d5981 */ /* 0x0002e8000c1e1100 */
[----:B0-----:R-:W3:Y:S04]  /*ed30*/  LDL.LU R61, [R1+0x2d4] ;  /* 0x0002d400013d7983 */ /* 0x001ee80000300800 */
[----:B------:R-:W3:Y:S01]  /*ed40*/  LDL.LU R60, [R1+0x2d8] ;  /* 0x0002d800013c7983 */ /* 0x000ee20000300800 */
[----:B----4-:R-:W-:-:S05]  /*ed50*/  IADD3 R62, P2, PT, R45, R62, RZ ;  /* 0x0000003e2d3e7210 */ /* 0x010fca0007f5e0ff */
[----:B--2---:R-:W-:Y:S01]  /*ed60*/  IMAD.X R63, R47, 0x1, R63, P2 ;  /* 0x000000012f3f7824 */ /* 0x004fe200010e063f */
[----:B------:R-:W-:Y:S01]  /*ed70*/  STL [R1+0x488], R62 ;  /* 0x0004883e01007387 */ /* 0x000fe20000100800 */
[----:B-1----:R-:W-:Y:S02]  /*ed80*/  @P3 IMAD.MOV.U32 R48, RZ, RZ, R62 ;  /* 0x000000ffff303224 */ /* 0x002fe400078e003e */
[----:B------:R-:W-:Y:S01]  /*ed90*/  @P3 IMAD.MOV.U32 R49, RZ, RZ, R63 ;  /* 0x000000ffff313224 */ /* 0x000fe200078e003f */
[----:B------:R0:W-:Y:S04]  /*eda0*/  STL [R1+0x484], R63 ;  /* 0x0004843f01007387 */ /* 0x0001e80000100800 */
[----:B------:R1:W2:Y:S01]  /*edb0*/  @P3 LDG.E.U8 R92, desc[UR20][R48.64] ;  /* 0x00000014305c3981 */ /* 0x0002a2000c1e1100 */
[----:B------:R-:W-:-:S03]  /*edc0*/  ISETP.GT.AND P3, PT, R50, 0x6d, PT ;  /* 0x0000006d3200780c */ /* 0x000fc60003f64270 */
[----:B0-----:R-:W4:Y:S04]  /*edd0*/  LDL.LU R63, [R1+0x2dc] ;  /* 0x0002dc00013f7983 */ /* 0x001f280000300800 */
[----:B------:R-:W2:Y:S01]  /*ede0*/  LDL.LU R62, [R1+0x2e0] ;  /* 0x0002e000013e7983 */ /* 0x000ea20000300800 */
[----:B------:R-:W-:-:S05]  /*edf0*/  IADD3 R5, P2, PT, R45, R5, RZ ;  /* 0x000000052d057210 */ /* 0x000fca0007f5e0ff */
[----:B------:R-:W-:Y:S01]  /*ee00*/  IMAD.X R42, R47, 0x1, R42, P2 ;  /* 0x000000012f2a7824 */ /* 0x000fe200010e062a */
[----:B------:R-:W-:Y:S01]  /*ee10*/  STL [R1+0x2d0], R5 ;  /* 0x0002d00501007387 */ /* 0x000fe20000100800 */
[----:B-1----:R-:W-:Y:S02]  /*ee20*/  @P3 IMAD.MOV.U32 R48, RZ, RZ, R5 ;  /* 0x000000ffff303224 */ /* 0x002fe400078e0005 */
[----:B------:R-:W-:Y:S01]  /*ee30*/  @P3 IMAD.MOV.U32 R49, RZ, RZ, R42 ;  /* 0x000000ffff313224 */ /* 0x000fe200078e002a */
[----:B------:R0:W-:Y:S04]  /*ee40*/  STL [R1+0x2cc], R42 ;  /* 0x0002cc2a01007387 */ /* 0x0001e80000100800 */
[----:B0-----:R-:W4:Y:S04]  /*ee50*/  LDL.LU R42, [R1+0x48c] ;  /* 0x00048c00012a7983 */ /* 0x001f280000300800 */
[----:B------:R-:W4:Y:S01]  /*ee60*/  LDL.LU R5, [R1+0x490] ;  /* 0x0004900001057983 */ /* 0x000f220000300800 */
[----:B------:R-:W-:-:S06]  /*ee70*/  PRMT R91, RZ, 0x7610, R91 ;  /* 0x00007610ff5b7816 */ /* 0x000fcc000000005b */
[----:B------:R0:W4:Y:S01]  /*ee80*/  @P3 LDG.E.U8 R91, desc[UR20][R48.64] ;  /* 0x00000014305b3981 */ /* 0x000122000c1e1100 */
[----:B------:R-:W-:Y:S02]  /*ee90*/  ISETP.GT.AND P3, PT, R50, 0x6e, PT ;  /* 0x0000006e3200780c */ /* 0x000fe40003f64270 */
[----:B------:R-:W-:Y:S02]  /*eea0*/  PRMT R90, RZ, 0x7610, R90 ;  /* 0x00007610ff5a7816 */ /* 0x000fe4000000005a */
[----:B------:R-:W-:Y:S02]  /*eeb0*/  PRMT R88, RZ, 0x7610, R88 ;  /* 0x00007610ff587816 */ /* 0x000fe40000000058 */
[----:B---3--:R-:W-:-:S05]  /*eec0*/  IADD3 R60, P2, PT, R45, R60, RZ ;  /* 0x0000003c2d3c7210 */ /* 0x008fca0007f5e0ff */
[----:B------:R-:W-:Y:S01]  /*eed0*/  IMAD.X R61, R47, 0x1, R61, P2 ;  /* 0x000000012f3d7824 */ /* 0x000fe200010e063d */
[----:B------:R-:W-:Y:S01]  /*eee0*/  STL [R1+0x2d8], R60 ;  /* 0x0002d83c01007387 */ /* 0x000fe20000100800 */
[----:B0-----:R-:W-:Y:S02]  /*eef0*/  @P3 IMAD.MOV.U32 R48, RZ, RZ, R60 ;  /* 0x000000ffff303224 */ /* 0x001fe400078e003c */
[----:B------:R-:W-:Y:S01]  /*ef00*/  @P3 IMAD.MOV.U32 R49, RZ, RZ, R61 ;  /* 0x000000ffff313224 */ /* 0x000fe200078e003d */
[----:B------:R0:W-:Y:S04]  /*ef10*/  STL [R1+0x2d4], R61 ;  /* 0x0002d43d01007387 */ /* 0x0001e80000100800 */
[----:B------:R1:W3:Y:S01]  /*ef20*/  @P3 LDG.E.U8 R90, desc[UR20][R48.64] ;  /* 0x00000014305a3981 */ /* 0x0002e2000c1e1100 */
[----:B------:R-:W-:-:S03]  /*ef30*/  ISETP.GT.AND P3, PT, R50, 0x6f, PT ;  /* 0x0000006f3200780c */ /* 0x000fc60003f64270 */
[----:B0-----:R-:W3:Y:S04]  /*ef40*/  LDL.LU R61, [R1+0x494] ;  /* 0x00049400013d7983 */ /* 0x001ee80000300800 */
[----:B------:R-:W3:Y:S01]  /*ef50*/  LDL.LU R60, [R1+0x498] ;  /* 0x00049800013c7983 */ /* 0x000ee20000300800 */
[----:B--2---:R-:W-:-:S05]  /*ef60*/  IADD3 R62, P2, PT, R45, R62, RZ ;  /* 0x0000003e2d3e7210 */ /* 0x004fca0007f5e0ff */
[----:B----4-:R-:W-:Y:S02]  /*ef70*/  IMAD.X R63, R47, 0x1, R63, P2 ;  /* 0x000000012f3f7824 */ /* 0x010fe400010e063f */
[----:B-1----:R-:W-:Y:S02]  /*ef80*/  @P3 IMAD.MOV.U32 R48, RZ, RZ, R62 ;  /* 0x000000ffff303224 */ /* 0x002fe400078e003e */
[----:B------:R-:W-:-:S05]  /*ef90*/  @P3 IMAD.MOV.U32 R49, RZ, RZ, R63 ;  /* 0x000000ffff313224 */ /* 0x000fca00078e003f */
[----:B------:R0:W2:Y:S01]  /*efa0*/  @P3 LDG.E.U8 R88, desc[UR20][R48.64] ;  /* 0x0000001430583981 */ /* 0x0000a2000c1e1100 */
[----:B------:R-:W-:-:S03]  /*efb0*/  ISETP.GT.AND P3, PT, R50, 0x70, PT ;  /* 0x000000703200780c */ /* 0x000fc60003f64270 */
[----:B------:R-:W-:Y:S01]  /*efc0*/  STL [R1+0x2e0], R62 ;  /* 0x0002e03e01007387 */ /* 0x000fe20000100800 */
[----:B------:R-:W-:-:S03]  /*efd0*/  IADD3 R5, P2, PT, R45, R5, RZ ;  /* 0x000000052d057210 */ /* 0x000fc60007f5e0ff */
[----:B------:R-:W-:Y:S02]  /*efe0*/  STL [R1+0x2dc], R63 ;  /* 0x0002dc3f01007387 */ /* 0x000fe40000100800 */
[----:B------:R-:W-:Y:S02]  /*eff0*/  IMAD.X R42, R47, 0x1, R42, P2 ;  /* 0x000000012f2a7824 */ /* 0x000fe400010e062a */
[----:B------:R-:W-:Y:S02]  /*f000*/  STL [R1+0x490], R5 ;  /* 0x0004900501007387 */ /* 0x000fe40000100800 */
[----:B0-----:R-:W-:Y:S02]  /*f010*/  @P3 IMAD.MOV.U32 R48, RZ, RZ, R5 ;  /* 0x000000ffff303224 */ /* 0x001fe400078e0005 */
[----:B------:R-:W-:Y:S01]  /*f020*/  @P3 IMAD.MOV.U32 R49, RZ, RZ, R42 ;  /* 0x000000ffff313224 */ /* 0x000fe200078e002a */
[----:B------:R0:W-:Y:S04]  /*f030*/  STL [R1+0x48c], R42 ;  /* 0x00048c2a01007387 */ /* 0x0001e80000100800 */
[----:B0-----:R-:W4:Y:S04]  /*f040*/  LDL.LU R42, [R1+0x49c] ;  /* 0x00049c00012a7983 */ /* 0x001f280000300800 */
[----:B------:R-:W2:Y:S01]  /*f050*/  LDL.LU R5, [R1+0x4a0] ;  /* 0x0004a00001057983 */ /* 0x000ea20000300800 */
[----:B------:R-:W-:-:S06]  /*f060*/  PRMT R68, RZ, 0x7610, R68 ;  /* 0x00007610ff447816 */ /* 0x000fcc0000000044 */
[----:B------:R0:W4:Y:S01]  /*f070*/  @P3 LDG.E.U8 R68, desc[UR20][R48.64] ;  /* 0x0000001430443981 */ /* 0x000122000c1e1100 */
[----:B------:R-:W-:Y:S02]  /*f080*/  ISETP.GT.AND P3, PT, R50, 0x71, PT ;  /* 0x000000713200780c */ /* 0x000fe40003f64270 */
[----:B------:R-:W-:Y:S02]  /*f090*/  PRMT R87, RZ, 0x7610, R87 ;  /* 0x00007610ff577816 */ /* 0x000fe40000000057 */
[----:B------:R-:W-:Y:S02]  /*f0a0*/  PRMT R66, RZ, 0x7610, R66 ;  /* 0x00007610ff427816 */ /* 0x000fe40000000042 */
[----:B---3--:R-:W-:-:S05]  /*f0b0*/  IADD3 R60, P2, PT, R45, R60, RZ ;  /* 0x0000003c2d3c7210 */ /* 0x008fca0007f5e0ff */
[----:B------:R-:W-:Y:S01]  /*f0c0*/  IMAD.X R61, R47, 0x1, R61, P2 ;  /* 0x000000012f3d7824 */ /* 0x000fe200010e063d */
[----:B------:R-:W-:Y:S04]  /*f0d0*/  STL [R1+0x498], R60 ;  /* 0x0004983c01007387 */ /* 0x000fe80000100800 */
[----:B------:R1:W-:Y:S04]  /*f0e0*/  STL [R1+0x494], R61 ;  /* 0x0004943d01007387 */ /* 0x0003e80000100800 */
[----:B------:R-:W3:Y:S01]  /*f0f0*/  LDL.LU R63, [R1+0x4a4] ;  /* 0x0004a400013f7983 */ /* 0x000ee20000300800 */
[----:B0-----:R-:W-:-:S03]  /*f100*/  @P3 IMAD.MOV.U32 R48, RZ, RZ, R60 ;  /* 0x000000ffff303224 */ /* 0x001fc600078e003c */
[----:B------:R-:W3:Y:S01]  /*f110*/  LDL.LU R62, [R1+0x4a8] ;  /* 0x0004a800013e7983 */ /* 0x000ee20000300800 */
[----:B------:R-:W-:Y:S01]  /*f120*/  @P3 IMAD.MOV.U32 R49, RZ, RZ, R61 ;  /* 0x000000ffff313224 */ /* 0x000fe200078e003d */
[----:B------:R-:W-:Y:S02]  /*f130*/  IADD3 R2, P2, PT, R45, R2, RZ ;  /* 0x000000022d027210 */ /* 0x000fe40007f5e0ff */
[----:B-1----:R-:W3:Y:S04]  /*f140*/  LDL.LU R61, [R1+0x4ac] ;  /* 0x0004ac00013d7983 */ /* 0x002ee80000300800 */
[----:B------:R0:W3:Y:S01]  /*f150*/  @P3 LDG.E.U8 R87, desc[UR20][R48.64] ;  /* 0x0000001430573981 */ /* 0x0000e2000c1e1100 */
[----:B------:R-:W-:Y:S01]  /*f160*/  ISETP.GT.AND P3, PT, R50, RZ, PT ;  /* 0x000000ff3200720c */ /* 0x000fe20003f64270 */
[----:B------:R-:W-:-:S02]  /*f170*/  IMAD.X R3, R47, 0x1, R3, P2 ;  /* 0x000000012f037824 */ /* 0x000fc400010e0603 */
[----:B------:R-:W3:Y:S10]  /*f180*/  LDL.LU R60, [R1+0x4b0] ;  /* 0x0004b000013c7983 */ /* 0x000ef40000300800 */
[----:B------:R-:W3:Y:S01]  /*f190*/  @P3 LDG.E.U8 R66, desc[UR20][R2.64] ;  /* 0x0000001402423981 */ /* 0x000ee2000c1e1100 */
[----:B------:R-:W-:-:S02]  /*f1a0*/  ISETP.GT.AND P3, PT, R50, 0x72, PT ;  /* 0x000000723200780c */ /* 0x000fc40003f64270 */
[----:B--2---:R-:W-:-:S05]  /*f1b0*/  IADD3 R5, P2, PT, R45, R5, RZ ;  /* 0x000000052d057210 */ /* 0x004fca0007f5e0ff */
[----:B----4-:R-:W-:Y:S01]  /*f1c0*/  IMAD.X R42, R47, 0x1, R42, P2 ;  /* 0x000000012f2a7824 */ /* 0x010fe200010e062a */
[----:B------:R-:W-:Y:S05]  /*f1d0*/  STL [R1+0x4a0], R5 ;  /* 0x0004a00501007387 */ /* 0x000fea0000100800 */
[----:B0-----:R-:W-:Y:S02]  /*f1e0*/  @P3 IMAD.MOV.U32 R48, RZ, RZ, R5 ;  /* 0x000000ffff303224 */ /* 0x001fe400078e0005 */
[----:B------:R-:W-:Y:S01]  /*f1f0*/  @P3 IMAD.MOV.U32 R49, RZ, RZ, R42 ;  /* 0x000000ffff313224 */ /* 0x000fe200078e002a */
[----:B------:R0:W-:Y:S04]  /*f200*/  STL [R1+0x49c], R42 ;  /* 0x00049c2a01007387 */ /* 0x0001e80000100800 */
[----:B0-----:R-:W2:Y:S04]  /*f210*/  LDL.LU R42, [R1+0x2e4] ;  /* 0x0002e400012a7983 */ /* 0x001ea80000300800 */
[----:B------:R-:W4:Y:S01]  /*f220*/  LDL.LU R5, [R1+0x2e8] ;  /* 0x0002e80001057983 */ /* 0x000f220000300800 */
[----:B------:R-:W-:-:S06]  /*f230*/  PRMT R86, RZ, 0x7610, R86 ;  /* 0x00007610ff567816 */ /* 0x000fcc0000000056 */
[----:B------:R0:W2:Y:S01]  /*f240*/  @P3 LDG.E.U8 R86, desc[UR20][R48.64] ;  /* 0x0000001430563981 */ /* 0x0000a2000c1e1100 */
        /* <DEDUP_REMOVED lines=13> */
[----:B------:R-:W-:-:S05]  /*f320*/  IADD3 R60, P2, PT, R45, R60, RZ ;  /* 0x0000003c2d3c7210 */ /* 0x000fca0007f5e0ff */
[----:B------:R-:W-:Y:S01]  /*f330*/  IMAD.X R61, R47, 0x1, R61, P2 ;  /* 0x000000012f3d7824 */ /* 0x000fe200010e063d */
[----:B------:R-:W-:Y:S01]  /*f340*/  STL [R1+0x4b0], R60 ;  /* 0x0004b03c01007387 */ /* 0x000fe20000100800 */
[----:B-1----:R-:W-:Y:S02]  /*f350*/  @P3 IMAD.MOV.U32 R48, RZ, RZ, R60 ;  /* 0x000000ffff303224 */ /* 0x002fe400078e003c */
[----:B------:R-:W-:Y:S01]  /*f360*/  @P3 IMAD.MOV.U32 R49, RZ, RZ, R61 ;  /* 0x000000ffff313224 */ /* 0x000fe200078e003d */
[----:B------:R0:W-:Y:S04]  /*f370*/  STL [R1+0x4ac], R61 ;  /* 0x0004ac3d01007387 */ /* 0x0001e80000100800 */
[----:B------:R1:W3:Y:S01]  /*f380*/  @P3 LDG.E.U8 R84, desc[UR20][R48.64] ;  /* 0x0000001430543981 */ /* 0x0002e2000c1e1100 */
[----:B------:R-:W-:-:S03]  /*f390*/  ISETP.GT.AND P3, PT, R50, 0x75, PT ;  /* 0x000000753200780c */ /* 0x000fc60003f64270 */
        /* <DEDUP_REMOVED lines=81> */
[----:B------:R-:W-:Y:S02]  /*f8b0*/  PRMT R53, RZ, 0x7610, R53 ;  /* 0x00007610ff357816 */ /* 0x000fe40000000035 */
[----:B---3--:R-:W-:-:S05]  /*f8c0*/  IADD3 R62, P2, PT, R45, R62, RZ ;  /* 0x0000003e2d3e7210 */ /* 0x008fca0007f5e0ff */
[----:B------:R-:W-:Y:S02]  /*f8d0*/  IMAD.X R63, R47, 0x1, R63, P2 ;  /* 0x000000012f3f7824 */ /* 0x000fe400010e063f */
[----:B0-----:R-:W-:Y:S02]  /*f8e0*/  @P3 IMAD.MOV.U32 R48, RZ, RZ, R62 ;  /* 0x000000ffff303224 */ /* 0x001fe400078e003e */
[----:B------:R-:W-:-:S05]  /*f8f0*/  @P3 IMAD.MOV.U32 R49, RZ, RZ, R63 ;  /* 0x000000ffff313224 */ /* 0x000fca00078e003f */
[----:B------:R0:W3:Y:S01]  /*f900*/  @P3 LDG.E.U8 R55, desc[UR20][R48.64] ;  /* 0x0000001430373981 */ /* 0x0000e2000c1e1100 */
[----:B------:R-:W-:Y:S02]  /*f910*/  ISETP.GT.AND P3, PT, R50, 0x7d, PT ;  /* 0x0000007d3200780c */ /* 0x000fe40003f64270 */
[----:B------:R-:W-:-:S05]  /*f920*/  IADD3 R60, P2, PT, R45, R60, RZ ;  /* 0x0000003c2d3c7210 */ /* 0x000fca0007f5e0ff */
[----:B------:R-:W-:-:S06]  /*f930*/  IMAD.X R61, R47, 0x1, R61, P2 ;  /* 0x000000012f3d7824 */ /* 0x000fcc00010e063d */
[----:B0-----:R-:W-:Y:S02]  /*f940*/  @P3 IMAD.MOV.U32 R48, RZ, RZ, R60 ;  /* 0x000000ffff303224 */ /* 0x001fe400078e003c */
[----:B------:R-:W-:-:S05]  /*f950*/  @P3 IMAD.MOV.U32 R49, RZ, RZ, R61 ;  /* 0x000000ffff313224 */ /* 0x000fca00078e003d */
[----:B------:R0:W3:Y:S01]  /*f960*/  @P3 LDG.E.U8 R54, desc[UR20][R48.64] ;  /* 0x0000001430363981 */ /* 0x0000e2000c1e1100 */
[----:B------:R-:W-:-:S03]  /*f970*/  ISETP.GT.AND P3, PT, R50, 0x7e, PT ;  /* 0x0000007e3200780c */ /* 0x000fc60003f64270 */
[----:B------:R-:W-:Y:S04]  /*f980*/  STL [R1+0x4d8], R62 ;  /* 0x0004d83e01007387 */ /* 0x000fe80000100800 */
[----:B------:R1:W-:Y:S01]  /*f990*/  STL [R1+0x4d4], R63 ;  /* 0x0004d43f01007387 */ /* 0x0003e20000100800 */
[----:B----4-:R-:W-:-:S03]  /*f9a0*/  IADD3 R5, P2, PT, R45, R5, RZ ;  /* 0x000000052d057210 */ /* 0x010fc60007f5e0ff */
[----:B------:R4:W-:Y:S02]  /*f9b0*/  STL [R1+0x300], R60 ;  /* 0x0003003c01007387 */ /* 0x0009e40000100800 */
[----:B--2---:R-:W-:Y:S02]  /*f9c0*/  IMAD.X R42, R47, 0x1, R42, P2 ;  /* 0x000000012f2a7824 */ /* 0x004fe400010e062a */
[----:B------:R2:W-:Y:S01]  /*f9d0*/  STL [R1+0x2fc], R61 ;  /* 0x0002fc3d01007387 */ /* 0x0005e20000100800 */
[----:B0-----:R-:W-:Y:S02]  /*f9e0*/  @P3 IMAD.MOV.U32 R48, RZ, RZ, R5 ;  /* 0x000000ffff303224 */ /* 0x001fe400078e0005 */
[----:B------:R-:W-:Y:S01]  /*f9f0*/  @P3 IMAD.MOV.U32 R49, RZ, RZ, R42 ;  /* 0x000000ffff313224 */ /* 0x000fe200078e002a */
[----:B-1----:R-:W3:Y:S04]  /*fa00*/  LDL.LU R63, [R1+0x314] ;  /* 0x00031400013f7983 */ /* 0x002ee80000300800 */
[----:B------:R-:W3:Y:S04]  /*fa10*/  LDL.LU R62, [R1+0x318] ;  /* 0x00031800013e7983 */ /* 0x000ee80000300800 */
[----:B------:R0:W-:Y:S04]  /*fa20*/  STL [R1+0x308], R5 ;  /* 0x0003080501007387 */ /* 0x0001e80000100800 */
[----:B------:R1:W-:Y:S04]  /*fa30*/  STL [R1+0x304], R42 ;  /* 0x0003042a01007387 */ /* 0x0003e80000100800 */
[----:B----4-:R-:W4:Y:S04]  /*fa40*/  LDL.LU R60, [R1+0x338] ;  /* 0x00033800013c7983 */ /* 0x010f280000300800 */
[----:B------:R0:W3:Y:S04]  /*fa50*/  @P3 LDG.E.U8 R53, desc[UR20][R48.64] ;  /* 0x0000001430353981 */ /* 0x0000e8000c1e1100 */
[----:B------:R-:W3:Y:S04]  /*fa60*/  LDL.LU R48, [R1+0x30c] ;  /* 0x00030c0001307983 */ /* 0x000ee80000300800 */
[----:B------:R-:W3:Y:S01]  /*fa70*/  LDL.LU R49, [R1+0x310] ;  /* 0x0003100001317983 */ /* 0x000ee20000300800 */
[----:B--2---:R-:W0:Y:S02]  /*fa80*/  S2R R61, SR_TID.X ;  /* 0x00000000003d7919 */ /* 0x004e240000002100 */
[----:B0-----:R-:W-:-:S02]  /*fa90*/  LOP3.LUT R5, R61, 0x7f, RZ, 0xc0, !PT ;  /* 0x0000007f3d057812 */ /* 0x001fc400078ec0ff */
[----:B------:R-:W2:Y:S01]  /*faa0*/  LDL.LU R61, [R1+0x334] ;  /* 0x00033400013d7983 */ /* 0x000ea20000300800 */
[----:B------:R-:W-:Y:S02]  /*fab0*/  ISETP.GT.AND P4, PT, R50, 0x7f, PT ;  /* 0x0000007f3200780c */ /* 0x000fe40003f84270 */
[----:B------:R-:W-:Y:S02]  /*fac0*/  ISETP.GE.AND P2, PT, R5, R50, PT ;  /* 0x000000320500720c */ /* 0x000fe40003f46270 */
[----:B------:R-:W2:Y:S01]  /*fad0*/  LDL.LU R5, [R1+0x358] ;  /* 0x0003580001057983 */ /* 0x000ea20000300800 */
[----:B------:R-:W-:Y:S02]  /*fae0*/  PRMT R51, RZ, 0x7610, R51 ;  /* 0x00007610ff337816 */ /* 0x000fe40000000033 */
[----:B-1----:R-:W-:Y:S02]  /*faf0*/  SHF.R.S32.HI R42, RZ, 0x1f, R46 ;  /* 0x0000001fff2a7819 */ /* 0x002fe4000001142e */
[----:B------:R-:W-:-:S02]  /*fb00*/  PRMT R50, RZ, 0x7610, R50 ;  /* 0x00007610ff327816 */ /* 0x000fc40000000032 */
[----:B---3--:R-:W-:-:S05]  /*fb10*/  IADD3 R49, P3, PT, R45, R49, RZ ;  /* 0x000000312d317210 */ /* 0x008fca0007f7e0ff */
[----:B------:R-:W-:Y:S01]  /*fb20*/  IMAD.X R48, R47, 0x1, R48, P3 ;  /* 0x000000012f307824 */ /* 0x000fe200018e0630 */
[----:B------:R0:W-:Y:S04]  /*fb30*/  STL [R1+0x310], R49 ;  /* 0x0003103101007387 */ /* 0x0001e80000100800 */
[----:B------:R1:W-:Y:S01]  /*fb40*/  STL [R1+0x30c], R48 ;  /* 0x00030c3001007387 */ /* 0x0003e20000100800 */
[----:B0-----:R-:W-:-:S04]  /*fb50*/  @P4 LOP3.LUT R49, R49, R48, RZ, 0x3c, !PT ;  /* 0x0000003031314212 */ /* 0x001fc800078e3cff */
[----:B-1----:R-:W-:-:S04]  /*fb60*/  @P4 LOP3.LUT R48, R49, R48, RZ, 0x3c, !PT ;  /* 0x0000003031304212 */ /* 0x002fc800078e3cff */
[----:B------:R-:W-:-:S05]  /*fb70*/  @P4 LOP3.LUT R49, R49, R48, RZ, 0x3c, !PT ;  /* 0x0000003031314212 */ /* 0x000fca00078e3cff */
[----:B------:R0:W3:Y:S01]  /*fb80*/  @P4 LDG.E.U8 R51, desc[UR20][R48.64] ;  /* 0x0000001430334981 */ /* 0x0000e2000c1e1100 */
[----:B------:R-:W-:Y:S01]  /*fb90*/  BAR.SYNC.DEFER_BLOCKING 0x0 ;  /* 0x0000000000007b1d */ /* 0x000fe20000010000 */
[----:B------:R-:W-:-:S05]  /*fba0*/  IADD3 R62, P3, PT, R46, R62, RZ ;  /* 0x0000003e2e3e7210 */ /* 0x000fca0007f7e0ff */
[----:B------:R-:W-:Y:S02]  /*fbb0*/  IMAD.X R63, R42, 0x1, R63, P3 ;  /* 0x000000012a3f7824 */ /* 0x000fe400018e063f */
[----:B0-----:R-:W-:Y:S02]  /*fbc0*/  @!P2 IMAD.MOV.U32 R48, RZ, RZ, R62 ;  /* 0x000000ffff30a224 */ /* 0x001fe400078e003e */
[----:B------:R-:W-:Y:S01]  /*fbd0*/  @!P2 IMAD.MOV.U32 R49, RZ, RZ, R63 ;  /* 0x000000ffff31a224 */ /* 0x000fe200078e003f */
[----:B----4-:R-:W-:Y:S01]  /*fbe0*/  IADD3 R60, P3, PT, R46, R60, RZ ;  /* 0x0000003c2e3c7210 */ /* 0x010fe20007f7e0ff */
[----:B------:R-:W-:Y:S04]  /*fbf0*/  STL [R1+0x318], R62 ;  /* 0x0003183e01007387 */ /* 0x000fe80000100800 */
[----:B--2---:R-:W-:Y:S01]  /*fc00*/  IMAD.X R61, R42, 0x1, R61, P3 ;  /* 0x000000012a3d7824 */ /* 0x004fe200018e063d */
[----:B------:R0:W-:Y:S04]  /*fc10*/  STL [R1+0x314], R63 ;  /* 0x0003143f01007387 */ /* 0x0001e80000100800 */
[----:B------:R1:W2:Y:S04]  /*fc20*/  @!P2 LDG.E.U8 R50, desc[UR20][R48.64] ;  /* 0x000000143032a981 */ /* 0x0002a8000c1e1100 */
[----:B0-----:R-:W4:Y:S04]  /*fc30*/  LDL.LU R63, [R1+0x394] ;  /* 0x00039400013f7983 */ /* 0x001f280000300800 */
[----:B------:R-:W2:Y:S01]  /*fc40*/  LDL.LU R62, [R1+0x398] ;  /* 0x00039800013e7983 */ /* 0x000ea20000300800 */
[----:B-1----:R-:W-:-:S03]  /*fc50*/  PRMT R49, RZ, 0x7610, R49 ;  /* 0x00007610ff317816 */ /* 0x002fc60000000031 */
[----:B------:R-:W-:Y:S04]  /*fc60*/  STL [R1+0x338], R60 ;  /* 0x0003383c01007387 */ /* 0x000fe80000100800 */
[----:B------:R0:W-:Y:S04]  /*fc70*/  STL [R1+0x334], R61 ;  /* 0x0003343d01007387 */ /* 0x0001e80000100800 */
[----:B------:R1:W2:Y:S04]  /*fc80*/  @!P2 LDG.E.U8 R49, desc[UR20][R60.64] ;  /* 0x000000143c31a981 */ /* 0x0002a8000c1e1100 */
[----:B0-----:R-:W2:Y:S01]  /*fc90*/  LDL.LU R61, [R1+0x354] ;  /* 0x00035400013d7983 */ /* 0x001ea20000300800 */
[----:B------:R-:W-:-:S02]  /*fca0*/  IADD3 R5, P3, PT, R46, R5, RZ ;  /* 0x000000052e057210 */ /* 0x000fc40007f7e0ff */
[----:B------:R-:W-:-:S03]  /*fcb0*/  PRMT R48, RZ, 0x7610, R48 ;  /* 0x00007610ff307816 */ /* 0x000fc60000000030 */
[----:B-1----:R-:W-:Y:S01]  /*fcc0*/  @!P2 IMAD.MOV.U32 R60, RZ, RZ, R5 ;  /* 0x000000ffff3ca224 */ /* 0x002fe200078e0005 */
[----:B------:R0:W-:Y:S01]  /*fcd0*/  STL [R1+0x358], R5 ;  /* 0x0003580501007387 */ /* 0x0001e20000100800 */
[----:B--2---:R-:W-:-:S05]  /*fce0*/  IMAD.X R61, R42, 0x1, R61, P3 ;  /* 0x000000012a3d7824 */ /* 0x004fca00018e063d */
[----:B------:R1:W-:Y:S04]  /*fcf0*/  STL [R1+0x354], R61 ;  /* 0x0003543d01007387 */ /* 0x0003e80000100800 */
[----:B0-----:R-:W2:Y:S04]  /*fd00*/  LDL.LU R5, [R1+0x3d8] ;  /* 0x0003d80001057983 */ /* 0x001ea80000300800 */
[----:B------:R0:W2:Y:S04]  /*fd10*/  @!P2 LDG.E.U8 R48, desc[UR20][R60.64] ;  /* 0x000000143c30a981 */ /* 0x0000a8000c1e1100 */
[----:B------:R-:W2:Y:S04]  /*fd20*/  LDL.LU R60, [R1+0x374] ;  /* 0x00037400013c7983 */ /* 0x000ea80000300800 */
[----:B-1----:R-:W0:Y:S01]  /*fd30*/  LDL.LU R61, [R1+0x378] ;  /* 0x00037800013d7983 */ /* 0x002e220000300800 */
[----:B------:R-:W-:-:S02]  /*fd40*/  PRMT R59, RZ, 0x7610, R59 ;  /* 0x00007610ff3b7816 */ /* 0x000fc4000000003b */
[----:B0-----:R-:W-:-:S05]  /*fd50*/  IADD3 R61, P3, PT, R46, R61, RZ ;  /* 0x0000003d2e3d7210 */ /* 0x001fca0007f7e0ff */
[----:B--2---:R-:W-:Y:S01]  /*fd60*/  IMAD.X R60, R42, 0x1, R60, P3 ;  /* 0x000000012a3c7824 */ /* 0x004fe200018e063c */
[----:B------:R0:W-:Y:S04]  /*fd70*/  STL [R1+0x378], R61 ;  /* 0x0003783d01007387 */ /* 0x0001e80000100800 */
[----:B------:R1:W-:Y:S01]  /*fd80*/  STL [R1+0x374], R60 ;  /* 0x0003743c01007387 */ /* 0x0003e20000100800 */
[----:B0-----:R-:W-:-:S04]  /*fd90*/  @!P2 LOP3.LUT R61, R61, R60, RZ, 0x3c, !PT ;  /* 0x0000003c3d3da212 */ /* 0x001fc800078e3cff */
[C---:B-1----:R-:W-:Y:S02]  /*fda0*/  @!P2 LOP3.LUT R60, R61.reuse, R60, RZ, 0x3c, !PT ;  /* 0x0000003c3d3ca212 */ /* 0x042fe400078e3cff */
[----:B------:R-:W-:Y:S02]  /*fdb0*/  IADD3 R62, P3, PT, R46, R62, RZ ;  /* 0x0000003e2e3e7210 */ /* 0x000fe40007f7e0ff */
[----:B------:R-:W-:-:S03]  /*fdc0*/  @!P2 LOP3.LUT R61, R61, R60, RZ, 0x3c, !PT ;  /* 0x0000003c3d3da212 */ /* 0x000fc600078e3cff */
[----:B----4-:R-:W-:Y:S02]  /*fdd0*/  IMAD.X R63, R42, 0x1, R63, P3 ;  /* 0x000000012a3f7824 */ /* 0x010fe400018e063f */
[----:B------:R0:W2:Y:S04]  /*fde0*/  @!P2 LDG.E.U8 R59, desc[UR20][R60.64] ;  /* 0x000000143c3ba981 */ /* 0x0000a8000c1e1100 */
[----:B------:R1:W-:Y:S01]  /*fdf0*/  STL [R1+0x398], R62 ;  /* 0x0003983e01007387 */ /* 0x0003e20000100800 */
[----:B0-----:R-:W-:-:S03]  /*fe00*/  PRMT R60, RZ, 0x7610, R60 ;  /* 0x00007610ff3c7816 */ /* 0x001fc6000000003c */
[----:B------:R0:W-:Y:S04]  /*fe10*/  STL [R1+0x394], R63 ;  /* 0x0003943f01007387 */ /* 0x0001e80000100800 */
[----:B------:R4:W2:Y:S04]  /*fe20*/  @!P2 LDG.E.U8 R60, desc[UR20][R62.64] ;  /* 0x000000143e3ca981 */ /* 0x0008a8000c1e1100 */
[----:B-1----:R-:W2:Y:S04]  /*fe30*/  LDL.LU R62, [R1+0x3b4] ;  /* 0x0003b400013e7983 */ /* 0x002ea80000300800 */
[----:B0-----:R-:W4:Y:S01]  /*fe40*/  LDL.LU R63, [R1+0x3b8] ;  /* 0x0003b800013f7983 */ /* 0x001f220000300800 */
[----:B------:R-:W-:-:S02]  /*fe50*/  PRMT R61, RZ, 0x7610, R61 ;  /* 0x00007610ff3d7816 */ /* 0x000fc4000000003d */
[----:B----4-:R-:W-:-:S05]  /*fe60*/  IADD3 R63, P3, PT, R46, R63, RZ ;  /* 0x0000003f2e3f7210 */ /* 0x010fca0007f7e0ff */
[----:B--2---:R-:W-:Y:S01]  /*fe70*/  IMAD.X R62, R42, 0x1, R62, P3 ;  /* 0x000000012a3e7824 */ /* 0x004fe200018e063e */
[----:B------:R0:W-:Y:S04]  /*fe80*/  STL [R1+0x3b8], R63 ;  /* 0x0003b83f01007387 */ /* 0x0001e80000100800 */
[----:B------:R1:W-:Y:S01]  /*fe90*/  STL [R1+0x3b4], R62 ;  /* 0x0003b43e01007387 */ /* 0x0003e20000100800 */
[----:B0-----:R-:W-:-:S04]  /*fea0*/  @!P2 LOP3.LUT R63, R63, R62, RZ, 0x3c, !PT ;  /* 0x0000003e3f3fa212 */ /* 0x001fc800078e3cff */
[----:B-1----:R-:W-:-:S04]  /*feb0*/  @!P2 LOP3.LUT R62, R63, R62, RZ, 0x3c, !PT ;  /* 0x0000003e3f3ea212 */ /* 0x002fc800078e3cff */
[----:B------:R-:W-:-:S05]  /*fec0*/  @!P2 LOP3.LUT R63, R63, R62, RZ, 0x3c, !PT ;  /* 0x0000003e3f3fa212 */ /* 0x000fca00078e3cff */
[----:B------:R0:W2:Y:S04]  /*fed0*/  @!P2 LDG.E.U8 R61, desc[UR20][R62.64] ;  /* 0x000000143e3da981 */ /* 0x0000a8000c1e1100 */
[----:B------:R-:W4:Y:S01]  /*fee0*/  LDL.LU R63, [R1+0x3d4] ;  /* 0x0003d400013f7983 */ /* 0x000f220000300800 */
[----:B------:R-:W-:Y:S02]  /*fef0*/  IADD3 R5, P3, PT, R46, R5, RZ ;  /* 0x000000052e057210 */ /* 0x000fe40007f7e0ff */
[----:B------:R-:W-:-:S03]  /*ff00*/  PRMT R64, RZ, 0x7610, R64 ;  /* 0x00007610ff407816 */ /* 0x000fc60000000040 */
[----:B0-----:R-:W-:Y:S01]  /*ff10*/  @!P2 IMAD.MOV.U32 R62, RZ, RZ, R5 ;  /* 0x000000ffff3ea224 */ /* 0x001fe200078e0005 */
[----:B------:R0:W-:Y:S01]  /*ff20*/  STL [R1+0x3d8], R5 ;  /* 0x0003d80501007387 */ /* 0x0001e20000100800 */
[----:B----4-:R-:W-:-:S05]  /*ff30*/  IMAD.X R63, R42, 0x1, R63, P3 ;  /* 0x000000012a3f7824 */ /* 0x010fca00018e063f */
[----:B------:R1:W-:Y:S04]  /*ff40*/  STL [R1+0x3d4], R63 ;  /* 0x0003d43f01007387 */ /* 0x0003e80000100800 */
[----:B0-----:R-:W4:Y:S04]  /*ff50*/  LDL.LU R5, [R1+0x360] ;  /* 0x0003600001057983 */ /* 0x001f280000300800 */
        /* <DEDUP_REMOVED lines=9> */
[----:B-1----:R-:W-:-:S04]  /*fff0*/  @!P2 LOP3.LUT R62, R63, R62, RZ, 0x3c, !PT ;  /* 0x0000003e3f3ea212 */ /* 0x002fc800078e3cff */
[----:B------:R-:W-:-:S05]  /*10000*/  @!P2 LOP3.LUT R63, R63, R62, RZ, 0x3c, !PT ;  /* 0x0000003e3f3fa212 */ /* 0x000fca00078e3cff */
[----:B------:R0:W2:Y:S04]  /*10010*/  @!P2 LDG.E.U8 R65, desc[UR20][R62.64] ;  /* 0x000000143e41a981 */ /* 0x0000a8000c1e1100 */
[----:B------:R-:W2:Y:S04]  /*10020*/  LDL.LU R62, [R1+0x31c] ;  /* 0x00031c00013e7983 */ /* 0x000ea80000300800 */
[----:B------:R-:W0:Y:S04]  /*10030*/  LDL.LU R63, [R1+0x320] ;  /* 0x00032000013f7983 */ /* 0x000e280000300800 */
[----:B------:R1:W-:Y:S02]  /*10040*/  STS.U8 [R39+UR9+0x8000], R66 ;  /* 0x0080004227007988 */ /* 0x0003e40008000009 */
[----:B-1----:R-:W-:-:S02]  /*10050*/  PRMT R66, RZ, 0x7610, R66 ;  /* 0x00007610ff427816 */ /* 0x002fc40000000042 */
        /* <DEDUP_REMOVED lines=20> */
[----:B------:R-:W2:Y:S01]  /*101a0*/  LDL.LU R63, [R1+0x35c] ;  /* 0x00035c00013f7983 */ /* 0x000ea20000300800 */
[----:B----4-:R-:W-:-:S03]  /*101b0*/  IADD3 R5, P3, PT, R46, R5, RZ ;  /* 0x000000052e057210 */ /* 0x010fc60007f7e0ff */
[----:B------:R1:W-:Y:S02]  /*101c0*/  STS.U8 [R39+UR9+0x8800], R80 ;  /* 0x0088005027007988 */ /* 0x0003e40008000009 */
[----:B0-----:R-:W-:Y:S02]  /*101d0*/  @!P2 IMAD.MOV.U32 R62, RZ, RZ, R5 ;  /* 0x000000ffff3ea224 */ /* 0x001fe400078e0005 */
[----:B------:R0:W-:Y:S01]  /*101e0*/  STL [R1+0x360], R5 ;  /* 0x0003600501007387 */ /* 0x0001e20000100800 */
[----:B-1----:R-:W-:Y:S01]  /*101f0*/  PRMT R80, RZ, 0x7610, R80 ;  /* 0x00007610ff507816 */ /* 0x002fe20000000050 */
[----:B--2---:R-:W-:-:S05]  /*10200*/  IMAD.X R63, R42, 0x1, R63, P3 ;  /* 0x000000012a3f7824 */ /* 0x004fca00018e063f */
[----:B------:R1:W-:Y:S04]  /*10210*/  STL [R1+0x35c], R63 ;  /* 0x00035c3f01007387 */ /* 0x0003e80000100800 */
[----:B0-----:R-:W2:Y:S04]  /*10220*/  LDL.LU R5, [R1+0x3e0] ;  /* 0x0003e00001057983 */ /* 0x001ea80000300800 */
[----:B------:R0:W4:Y:S04]  /*10230*/  @!P2 LDG.E.U8 R80, desc[UR20][R62.64] ;  /* 0x000000143e50a981 */ /* 0x000128000c1e1100 */
[----:B------:R-:W2:Y:S04]  /*10240*/  LDL.LU R62, [R1+0x37c] ;  /* 0x00037c00013e7983 */ /* 0x000ea80000300800 */
[----:B-1----:R-:W0:Y:S04]  /*10250*/  LDL.LU R63, [R1+0x380] ;  /* 0x00038000013f7983 */ /* 0x002e280000300800 */
        /* <DEDUP_REMOVED lines=35> */
[----:B------:R-:W-:-:S03]  /*10490*/  IADD3 R5, P3, PT, R46, R5, RZ ;  /* 0x000000052e057210 */ /* 0x000fc60007f7e0ff */
[----:B------:R1:W-:Y:S02]  /*104a0*/  STS.U8 [R39+UR9+0x9800], R76 ;  /* 0x0098004c27007988 */ /* 0x0003e40008000009 */
[----:B0-----:R-:W-:Y:S02]  /*104b0*/  @!P2 IMAD.MOV.U32 R62, RZ, RZ, R5 ;  /* 0x000000ffff3ea224 */ /* 0x001fe400078e0005 */
[----:B------:R0:W-:Y:S01]  /*104c0*/  STL [R1+0x3e0], R5 ;  /* 0x0003e00501007387 */ /* 0x0001e20000100800 */
[----:B-1----:R-:W-:Y:S01]  /*104d0*/  PRMT R76, RZ, 0x7610, R76 ;  /* 0x00007610ff4c7816 */ /* 0x002fe2000000004c */
[----:B--2---:R-:W-:-:S05]  /*104e0*/  IMAD.X R63, R42, 0x1, R63, P3 ;  /* 0x000000012a3f7824 */ /* 0x004fca00018e063f */
[----:B------:R1:W-:Y:S04]  /*104f0*/  STL [R1+0x3dc], R63 ;  /* 0x0003dc3f01007387 */ /* 0x0003e80000100800 */
[----:B0-----:R-:W2:Y:S04]  /*10500*/  LDL.LU R5, [R1+0x368] ;  /* 0x0003680001057983 */ /* 0x001ea80000300800 */
[----:B------:R0:W2:Y:S04]  /*10510*/  @!P2 LDG.E.U8 R76, desc[UR20][R62.64] ;  /* 0x000000143e4ca981 */ /* 0x0000a8000c1e1100 */
        /* <DEDUP_REMOVED lines=86> */
[----:B------:R-:W-:Y:S01]  /*10a80*/  STL [R1+0x3e4], R5 ;  /* 0x0003e40501007387 */ /* 0x000fe20000100800 */
[----:B-1----:R-:W-:Y:S01]  /*10a90*/  PRMT R68, RZ, 0x7610, R68 ;  /* 0x00007610ff447816 */ /* 0x002fe20000000044 */
[----:B--2---:R-:W-:-:S05]  /*10aa0*/  IMAD.X R63, R42, 0x1, R63, P3 ;  /* 0x000000012a3f7824 */ /* 0x004fca00018e063f */
[----:B------:R0:W-:Y:S04]  /*10ab0*/  STL [R1+0x1b8], R63 ;  /* 0x0001b83f01007387 */ /* 0x0001e80000100800 */
[----:B------:R1:W2:Y:S04]  /*10ac0*/  @!P2 LDG.E.U8 R68, desc[UR20][R62.64] ;  /* 0x000000143e44a981 */ /* 0x0002a8000c1e1100 */
[----:B------:R-:W2:Y:S04]  /*10ad0*/  LDL.LU R62, [R1+0x1cc] ;  /* 0x0001cc00013e7983 */ /* 0x000ea80000300800 */
[----:B0-----:R-:W1:Y:S04]  /*10ae0*/  LDL.LU R63, [R1+0x3f4] ;  /* 0x0003f400013f7983 */ /* 0x001e680000300800 */
[----:B------:R0:W-:Y:S02]  /*10af0*/  STS.U8 [R39+UR9+0xbc00], R67 ;  /* 0x00bc004327007988 */ /* 0x0001e40008000009 */
[----:B0-----:R-:W-:-:S02]  /*10b00*/  PRMT R67, RZ, 0x7610, R67 ;  /* 0x00007610ff437816 */ /* 0x001fc40000000043 */
[----:B-1----:R-:W-:-:S05]  /*10b10*/  IADD3 R63, P3, PT, R46, R63, RZ ;  /* 0x0000003f2e3f7210 */ /* 0x002fca0007f7e0ff */
        /* <DEDUP_REMOVED lines=8> */
[----:B------:R-:W0:Y:S01]  /*10ba0*/  LDL.LU R63, [R1+0x330] ;  /* 0x00033000013f7983 */ /* 0x000e220000300800 */
[----:B------:R-:W-:-:S05]  /*10bb0*/  LOP3.LUT R5, R39, 0x10, RZ, 0x3c, !PT ;  /* 0x0000001027057812 */ /* 0x000fca00078e3cff */
[----:B------:R1:W-:Y:S02]  /*10bc0*/  STS.U8 [R5+UR9+0x8080], R111 ;  /* 0x0080806f05007988 */ /* 0x0003e40008000009 */
[----:B-1----:R-:W-:Y:S02]  /*10bd0*/  PRMT R111, RZ, 0x7610, R111 ;  /* 0x00007610ff6f7816 */ /* 0x002fe4000000006f */
        /* <DEDUP_REMOVED lines=84> */
[----:B------:R-:W-:Y:S04]  /*11120*/  STS.U8 [R5+UR9+0xa080], R25 ;  /* 0x00a0801905007988 */ /* 0x000fe80008000009 */
[----:B------:R-:W-:Y:S04]  /*11130*/  STS.U8 [R5+UR9+0xa480], R114 ;  /* 0x00a4807205007988 */ /* 0x000fe80008000009 */
[----:B------:R-:W-:Y:S04]  /*11140*/  STS.U8 [R5+UR9+0xa880], R20 ;  /* 0x00a8801405007988 */ /* 0x000fe80008000009 */
[----:B------:R-:W-:Y:S04]  /*11150*/  STS.U8 [R5+UR9+0xac80], R112 ;  /* 0x00ac807005007988 */ /* 0x000fe80008000009 */
[----:B------:R-:W-:Y:S04]  /*11160*/  STS.U8 [R5+UR9+0xb080], R103 ;  /* 0x00b0806705007988 */ /* 0x000fe80008000009 */
[----:B------:R-:W-:Y:S04]  /*11170*/  STS.U8 [R5+UR9+0xb480], R95 ;  /* 0x00b4805f05007988 */ /* 0x000fe80008000009 */
[----:B------:R-:W-:Y:S01]  /*11180*/  STS.U8 [R5+UR9+0xb880], R87 ;  /* 0x00b8805705007988 */ /* 0x000fe20008000009 */
[----:B0-----:R-:W-:-:S05]  /*11190*/  IADD3 R63, P3, PT, R46, R63, RZ ;  /* 0x0000003f2e3f7210 */ /* 0x001fca0007f7e0ff */
[----:B--2---:R-:W-:Y:S02]  /*111a0*/  IMAD.X R62, R42, 0x1, R62, P3 ;  /* 0x000000012a3e7824 */ /* 0x004fe400018e063e */
[----:B------:R-:W2:Y:S04]  /*111b0*/  LDL.LU R42, [R1+0x634] ;  /* 0x00063400012a7983 */ /* 0x000ea80000300800 */
[----:B------:R0:W-:Y:S04]  /*111c0*/  STL [R1+0x1d0], R63 ;  /* 0x0001d03f01007387 */ /* 0x0001e80000100800 */
[----:B------:R1:W-:Y:S01]  /*111d0*/  STL [R1+0x1bc], R62 ;  /* 0x0001bc3e01007387 */ /* 0x0003e20000100800 */
[----:B0-----:R-:W-:-:S04]  /*111e0*/  @!P2 LOP3.LUT R63, R63, R62, RZ, 0x3c, !PT ;  /* 0x0000003e3f3fa212 */ /* 0x001fc800078e3cff */
[----:B-1----:R-:W-:-:S04]  /*111f0*/  @!P2 LOP3.LUT R62, R63, R62, RZ, 0x3c, !PT ;  /* 0x0000003e3f3ea212 */ /* 0x002fc800078e3cff */
[----:B------:R-:W-:-:S05]  /*11200*/  @!P2 LOP3.LUT R63, R63, R62, RZ, 0x3c, !PT ;  /* 0x0000003e3f3fa212 */ /* 0x000fca00078e3cff */
[----:B------:R-:W2:Y:S04]  /*11210*/  @!P2 LDG.E.U8 R125, desc[UR20][R62.64] ;  /* 0x000000143e7da981 */ /* 0x000ea8000c1e1100 */
[----:B------:R-:W2:Y:S04]  /*11220*/  LDL.LU R63, [R1+0x4e8] ;  /* 0x0004e800013f7983 */ /* 0x000ea80000300800 */
        /* <DEDUP_REMOVED lines=8> */
[----:B------:R0:W-:Y:S02]  /*112b0*/  STS.U8 [R5+UR9+0xbc80], R58 ;  /* 0x00bc803a05007988 */ /* 0x0001e40008000009 */
[----:B0-----:R-:W-:-:S02]  /*112c0*/  LOP3.LUT R58, R39, 0x20, RZ, 0x3c, !PT ;  /* 0x00000020273a7812 */ /* 0x001fc400078e3cff */
[----:B------:R-:W3:Y:S04]  /*112d0*/  LDL.LU R5, [R1+0x624] ;  /* 0x0006240001057983 */ /* 0x000ee80000300800 */
[----:B--2---:R-:W-:Y:S04]  /*112e0*/  STS.U8 [R58+UR9+0x8100], R87 ;  /* 0x008100573a007988 */ /* 0x004fe80008000009 */
[----:B------:R-:W-:Y:S04]  /*112f0*/  STS.U8 [R58+UR9+0x8500], R103 ;  /* 0x008500673a007988 */ /* 0x000fe80008000009 */
[----:B------:R-:W-:Y:S04]  /*11300*/  STS.U8 [R58+UR9+0x8900], R63 ;  /* 0x0089003f3a007988 */ /* 0x000fe80008000009 */
[----:B------:R0:W-:Y:S04]  /*11310*/  STS.U8 [R58+UR9+0x8d00], R114 ;  /* 0x008d00723a007988 */ /* 0x0001e80008000009 */
[----:B------:R1:W-:Y:S04]  /*11320*/  STS.U8 [R58+UR9+0x9100], R28 ;  /* 0x0091001c3a007988 */ /* 0x0003e80008000009 */
[----:B------:R2:W-:Y:S04]  /*11330*/  STS.U8 [R58+UR9+0x9500], R104 ;  /* 0x009500683a007988 */ /* 0x0005e80008000009 */
[----:B0-----:R0:W5:Y:S04]  /*11340*/  LDL.LU R114, [R1+0x620] ;  /* 0x0006200001727983 */ /* 0x0011680000300800 */
[----:B-1----:R-:W3:Y:S04]  /*11350*/  LDL.LU R28, [R1+0x61c] ;  /* 0x00061c00011c7983 */ /* 0x002ee80000300800 */
[----:B--2---:R0:W5:Y:S04]  /*11360*/  LDL.LU R104, [R1+0x618] ;  /* 0x0006180001687983 */ /* 0x0041680000300800 */
[----:B------:R-:W2:Y:S04]  /*11370*/  LDL.LU R103, [R1+0x514] ;  /* 0x0005140001677983 */ /* 0x000ea80000300800 */
[----:B------:R-:W3:Y:S04]  /*11380*/  LDL.LU R63, [R1+0x4f8] ;  /* 0x0004f800013f7983 */ /* 0x000ee80000300800 */
[----:B------:R1:W-:Y:S04]  /*11390*/  STS.U8 [R58+UR9+0x9900], R97 ;  /* 0x009900613a007988 */ /* 0x0003e80008000009 */
[----:B------:R0:W-:Y:S04]  /*113a0*/  STS.U8 [R58+UR9+0x9d00], R27 ;  /* 0x009d001b3a007988 */ /* 0x0001e80008000009 */
[----:B-1----:R1:W5:Y:S04]  /*113b0*/  LDL.LU R97, [R1+0x614] ;  /* 0x0006140001617983 */ /* 0x0023680000300800 */
[----:B0-----:R-:W4:Y:S01]  /*113c0*/  LDL.LU R27, [R1+0x610] ;  /* 0x00061000011b7983 */ /* 0x001f220000300800 */
[----:B------:R-:W-:-:S03]  /*113d0*/  LOP3.LUT R87, R39, 0x30, RZ, 0x3c, !PT ;  /* 0x0000003027577812 */ /* 0x000fc600078e3cff */
[----:B------:R0:W-:Y:S04]  /*113e0*/  STS.U8 [R58+UR9+0xa100], R89 ;  /* 0x00a100593a007988 */ /* 0x0001e80008000009 */
[----:B------:R0:W-:Y:S04]  /*113f0*/  STS.U8 [R58+UR9+0xa500], R30 ;  /* 0x00a5001e3a007988 */ /* 0x0001e80008000009 */
[----:B------:R0:W-:Y:S04]  /*11400*/  STS.U8 [R58+UR9+0xa900], R24 ;  /* 0x00a900183a007988 */ /* 0x0001e80008000009 */
[----:B------:R-:W-:Y:S04]  /*11410*/  STS.U8 [R58+UR9+0xad00], R110 ;  /* 0x00ad006e3a007988 */ /* 0x000fe80008000009 */
[----:B------:R-:W-:Y:S04]  /*11420*/  STS.U8 [R58+UR9+0xb100], R102 ;  /* 0x00b100663a007988 */ /* 0x000fe80008000009 */
[----:B------:R-:W-:Y:S04]  /*11430*/  STS.U8 [R58+UR9+0xb500], R94 ;  /* 0x00b5005e3a007988 */ /* 0x000fe80008000009 */
[----:B------:R-:W-:Y:S04]  /*11440*/  STS.U8 [R58+UR9+0xb900], R86 ;  /* 0x00b900563a007988 */ /* 0x000fe80008000009 */
[----:B------:R-:W-:Y:S04]  /*11450*/  STS.U8 [R58+UR9+0xbd00], R57 ;  /* 0x00bd00393a007988 */ /* 0x000fe80008000009 */
[----:B------:R-:W-:Y:S04]  /*11460*/  STS.U8 [R87+UR9+0x8180], R95 ;  /* 0x0081805f57007988 */ /* 0x000fe80008000009 */
[----:B0-----:R1:W5:Y:S04]  /*11470*/  LDL.LU R89, [R1+0x60c] ;  /* 0x00060c0001597983 */ /* 0x0013680000300800 */
[----:B------:R-:W-:Y:S04]  /*11480*/  STS.U8 [R87+UR9+0x8580], R112 ;  /* 0x0085807057007988 */ /* 0x000fe80008000009 */
[----:B------:R1:W5:Y:S04]  /*11490*/  LDL.LU R30, [R1+0x608] ;  /* 0x00060800011e7983 */ /* 0x0003680000300800 */
[----:B------:R-:W-:Y:S04]  /*114a0*/  STS.U8 [R87+UR9+0x8980], R62 ;  /* 0x0089803e57007988 */ /* 0x000fe80008000009 */
[----:B------:R1:W5:Y:S04]  /*114b0*/  LDL.LU R24, [R1+0x604] ;  /* 0x0006040001187983 */ /* 0x0003680000300800 */
[----:B------:R0:W-:Y:S04]  /*114c0*/  STS.U8 [R87+UR9+0x8d80], R25 ;  /* 0x008d801957007988 */ /* 0x0001e80008000009 */
[----:B------:R1:W-:Y:S04]  /*114d0*/  STS.U8 [R87+UR9+0x9180], R18 ;  /* 0x0091801257007988 */ /* 0x0003e80008000009 */
[----:B------:R1:W-:Y:S04]  /*114e0*/  STS.U8 [R87+UR9+0x9580], R19 ;  /* 0x0095801357007988 */ /* 0x0003e80008000009 */
[----:B0-----:R0:W5:Y:S04]  /*114f0*/  LDL.LU R25, [R1+0x600] ;  /* 0x0006000001197983 */ /* 0x0011680000300800 */
[----:B-1----:R0:W5:Y:S04]  /*11500*/  LDL.LU R18, [R1+0x5fc] ;  /* 0x0005fc0001127983 */ /* 0x0021680000300800 */
[----:B------:R-:W4:Y:S04]  /*11510*/  LDL.LU R112, [R1+0x510] ;  /* 0x0005100001707983 */ /* 0x000f280000300800 */
[----:B------:R1:W-:Y:S04]  /*11520*/  STS.U8 [R87+UR9+0x9980], R10 ;  /* 0x0099800a57007988 */ /* 0x0003e80008000009 */
[----:B------:R-:W4:Y:S04]  /*11530*/  LDL.LU R62, [R1+0x4f4] ;  /* 0x0004f400013e7983 */ /* 0x000f280000300800 */
[----:B------:R0:W-:Y:S01]  /*11540*/  STS.U8 [R87+UR9+0x9d80], R11 ;  /* 0x009d800b57007988 */ /* 0x0001e20008000009 */
[----:B------:R-:W-:-:S03]  /*11550*/  LOP3.LUT R58, R39, 0x40, RZ, 0x3c, !PT ;  /* 0x00000040273a7812 */ /* 0x000fc600078e3cff */
[----:B------:R0:W-:Y:S04]  /*11560*/  STS.U8 [R87+UR9+0xa180], R6 ;  /* 0x00a1800657007988 */ /* 0x0001e80008000009 */
[----:B------:R0:W-:Y:S04]  /*11570*/  STS.U8 [R87+UR9+0xa580], R7 ;  /* 0x00a5800757007988 */ /* 0x0001e80008000009 */
[----:B------:R-:W-:Y:S04]  /*11580*/  STS.U8 [R87+UR9+0xa980], R124 ;  /* 0x00a9807c57007988 */ /* 0x000fe80008000009 */
[----:B------:R-:W-:Y:S04]  /*11590*/  STS.U8 [R87+UR9+0xad80], R109 ;  /* 0x00ad806d57007988 */ /* 0x000fe80008000009 */
[----:B------:R-:W-:Y:S04]  /*115a0*/  STS.U8 [R87+UR9+0xb180], R101 ;  /* 0x00b1806557007988 */ /* 0x000fe80008000009 */
[----:B------:R-:W-:Y:S04]  /*115b0*/  STS.U8 [R87+UR9+0xb580], R93 ;  /* 0x00b5805d57007988 */ /* 0x000fe80008000009 */
[----:B------:R0:W5:Y:S04]  /*115c0*/  LDL.LU R19, [R1+0x5f8] ;  /* 0x0005f80001137983 */ /* 0x0001680000300800 */
[----:B------:R-:W-:Y:S04]  /*115d0*/  STS.U8 [R87+UR9+0xb980], R85 ;  /* 0x00b9805557007988 */ /* 0x000fe80008000009 */
[----:B-1----:R1:W5:Y:S04]  /*115e0*/  LDL.LU R10, [R1+0x5f4] ;  /* 0x0005f400010a7983 */ /* 0x0023680000300800 */
[----:B------:R-:W-:Y:S04]  /*115f0*/  STS.U8 [R87+UR9+0xbd80], R56 ;  /* 0x00bd803857007988 */ /* 0x000fe80008000009 */
[----:B0-----:R1:W5:Y:S04]  /*11600*/  LDL.LU R11, [R1+0x5f0] ;  /* 0x0005f000010b7983 */ /* 0x0013680000300800 */
[----:B------:R1:W5:Y:S04]  /*11610*/  LDL.LU R6, [R1+0x5ec] ;  /* 0x0005ec0001067983 */ /* 0x0003680000300800 */
[----:B------:R1:W5:Y:S04]  /*11620*/  LDL.LU R7, [R1+0x5e8] ;  /* 0x0005e80001077983 */ /* 0x0003680000300800 */
[----:B--2---:R-:W-:Y:S04]  /*11630*/  STS.U8 [R58+UR9+0x8200], R103 ;  /* 0x008200673a007988 */ /* 0x004fe80008000009 */
[----:B---3--:R-:W-:Y:S04]  /*11640*/  STS.U8 [R58+UR9+0x8600], R63 ;  /* 0x0086003f3a007988 */ /* 0x008fe80008000009 */
[----:B----4-:R0:W-:Y:S04]  /*11650*/  STS.U8 [R58+UR9+0x8a00], R27 ;  /* 0x008a001b3a007988 */ /* 0x0101e80008000009 */
[----:B------:R2:W-:Y:S04]  /*11660*/  STS.U8 [R58+UR9+0x8e00], R42 ;  /* 0x008e002a3a007988 */ /* 0x0005e80008000009 */
[----:B------:R3:W-:Y:S04]  /*11670*/  STS.U8 [R58+UR9+0x9200], R43 ;  /* 0x0092002b3a007988 */ /* 0x0007e80008000009 */
[----:B0-----:R-:W4:Y:S04]  /*11680*/  LDL.LU R27, [R1+0x5e4] ;  /* 0x0005e400011b7983 */ /* 0x001f280000300800 */
[----:B------:R-:W4:Y:S04]  /*11690*/  LDL.LU R63, [R1+0x50c] ;  /* 0x00050c00013f7983 */ /* 0x000f280000300800 */
[----:B--2---:R1:W5:Y:S04]  /*116a0*/  LDL.LU R42, [R1+0x5e0] ;  /* 0x0005e000012a7983 */ /* 0x0043680000300800 */
[----:B---3--:R1:W5:Y:S04]  /*116b0*/  LDL.LU R43, [R1+0x5dc] ;  /* 0x0005dc00012b7983 */ /* 0x0083680000300800 */
[----:B------:R0:W-:Y:S04]  /*116c0*/  STS.U8 [R58+UR9+0x9600], R4 ;  /* 0x009600043a007988 */ /* 0x0001e80008000009 */
[----:B0-----:R-:W2:Y:S04]  /*116d0*/  LDL.LU R4, [R1+0x5d8] ;  /* 0x0005d80001047983 */ /* 0x001ea80000300800 */
[----:B------:R0:W-:Y:S04]  /*116e0*/  STS.U8 [R58+UR9+0x9a00], R37 ;  /* 0x009a00253a007988 */ /* 0x0001e80008000009 */
        /* <DEDUP_REMOVED lines=13> */
[----:B------:R0:W-:Y:S04]  /*117c0*/  STS.U8 [R57+UR9+0x8a80], R28 ;  /* 0x008a801c39007988 */ /* 0x0001e80008000009 */
[----:B------:R0:W-:Y:S04]  /*117d0*/  STS.U8 [R57+UR9+0x8e80], R29 ;  /* 0x008e801d39007988 */ /* 0x0001e80008000009 */
[----:B------:R0:W-:Y:S04]  /*117e0*/  STS.U8 [R57+UR9+0x9280], R22 ;  /* 0x0092801639007988 */ /* 0x0001e80008000009 */
[----:B------:R0:W-:Y:S04]  /*117f0*/  STS.U8 [R57+UR9+0x9680], R23 ;  /* 0x0096801739007988 */ /* 0x0001e80008000009 */
[----:B------:R0:W-:Y:S04]  /*11800*/  STS.U8 [R57+UR9+0x9a80], R16 ;  /* 0x009a801039007988 */ /* 0x0001e80008000009 */
[----:B---3--:R1:W5:Y:S04]  /*11810*/  LDL.LU R38, [R1+0x5d0] ;  /* 0x0005d00001267983 */ /* 0x0083680000300800 */
[----:B------:R3:W-:Y:S01]  /*11820*/  STS.U8 [R57+UR9+0x9e80], R17 ;  /* 0x009e801139007988 */ /* 0x0007e20008000009 */
[----:B------:R-:W-:-:S03]  /*11830*/  LOP3.LUT R56, R39, 0x60, RZ, 0x3c, !PT ;  /* 0x0000006027387812 */ /* 0x000fc600078e3cff */
[----:B------:R1:W5:Y:S04]  /*11840*/  LDL.LU R33, [R1+0x5cc] ;  /* 0x0005cc0001217983 */ /* 0x0003680000300800 */
[----:B------:R0:W-:Y:S04]  /*11850*/  STS.U8 [R57+UR9+0xa280], R8 ;  /* 0x00a2800839007988 */ /* 0x0001e80008000009 */
[----:B------:R1:W5:Y:S04]  /*11860*/  LDL.LU R34, [R1+0x5c8] ;  /* 0x0005c80001227983 */ /* 0x0003680000300800 */
[----:B------:R1:W-:Y:S04]  /*11870*/  STS.U8 [R57+UR9+0xa680], R9 ;  /* 0x00a6800939007988 */ /* 0x0003e80008000009 */
[----:B0-----:R0:W5:Y:S04]  /*11880*/  LDL.LU R28, [R1+0x5c4] ;  /* 0x0005c400011c7983 */ /* 0x0011680000300800 */
[----:B------:R-:W-:Y:S04]  /*11890*/  STS.U8 [R57+UR9+0xaa80], R120 ;  /* 0x00aa807839007988 */ /* 0x000fe80008000009 */
[----:B------:R0:W5:Y:S04]  /*118a0*/  LDL.LU R29, [R1+0x5c0] ;  /* 0x0005c000011d7983 */ /* 0x0001680000300800 */
[----:B------:R-:W-:Y:S04]  /*118b0*/  STS.U8 [R57+UR9+0xae80], R107 ;  /* 0x00ae806b39007988 */ /* 0x000fe80008000009 */
[----:B------:R0:W5:Y:S04]  /*118c0*/  LDL.LU R22, [R1+0x5bc] ;  /* 0x0005bc0001167983 */ /* 0x0001680000300800 */
[----:B------:R-:W-:Y:S04]  /*118d0*/  STS.U8 [R57+UR9+0xb280], R99 ;  /* 0x00b2806339007988 */ /* 0x000fe80008000009 */
[----:B------:R0:W5:Y:S04]  /*118e0*/  LDL.LU R23, [R1+0x5b8] ;  /* 0x0005b80001177983 */ /* 0x0001680000300800 */
[----:B------:R-:W-:Y:S04]  /*118f0*/  STS.U8 [R57+UR9+0xb680], R91 ;  /* 0x00b6805b39007988 */ /* 0x000fe80008000009 */
[----:B------:R0:W5:Y:S04]  /*11900*/  LDL.LU R16, [R1+0x5b4] ;  /* 0x0005b40001107983 */ /* 0x0001680000300800 */
[----:B------:R-:W-:Y:S04]  /*11910*/  STS.U8 [R57+UR9+0xba80], R83 ;  /* 0x00ba805339007988 */ /* 0x000fe80008000009 */
[----:B---3--:R0:W5:Y:S04]  /*11920*/  LDL.LU R17, [R1+0x5b0] ;  /* 0x0005b00001117983 */ /* 0x0081680000300800 */
[----:B------:R-:W-:Y:S04]  /*11930*/  STS.U8 [R57+UR9+0xbe80], R54 ;  /* 0x00be803639007988 */ /* 0x000fe80008000009 */
[----:B------:R0:W5:Y:S04]  /*11940*/  LDL.LU R8, [R1+0x5ac] ;  /* 0x0005ac0001087983 */ /* 0x0001680000300800 */
[----:B-1----:R0:W5:Y:S04]  /*11950*/  LDL.LU R9, [R1+0x5a8] ;  /* 0x0005a80001097983 */ /* 0x0021680000300800 */
[----:B----4-:R-:W-:Y:S04]  /*11960*/  STS.U8 [R56+UR9+0x8300], R63 ;  /* 0x0083003f38007988 */ /* 0x010fe80008000009 */
[----:B--2---:R1:W-:Y:S04]  /*11970*/  STS.U8 [R56+UR9+0x8700], R4 ;  /* 0x0087000438007988 */ /* 0x0043e80008000009 */
[----:B------:R2:W-:Y:S04]  /*11980*/  STS.U8 [R56+UR9+0x8b00], R5 ;  /* 0x008b000538007988 */ /* 0x0005e80008000009 */
[----:B------:R3:W-:Y:S04]  /*11990*/  STS.U8 [R56+UR9+0x8f00], R26 ;  /* 0x008f001a38007988 */ /* 0x0007e80008000009 */
[----:B-1----:R0:W5:Y:S04]  /*119a0*/  LDL.LU R4, [R1+0x5a4] ;  /* 0x0005a40001047983 */ /* 0x0021680000300800 */
[----:B--2---:R0:W5:Y:S04]  /*119b0*/  LDL.LU R5, [R1+0x5a0] ;  /* 0x0005a00001057983 */ /* 0x0041680000300800 */
[----:B---3--:R-:W2:Y:S04]  /*119c0*/  LDL.LU R26, [R1+0x59c] ;  /* 0x00059c00011a7983 */ /* 0x008ea80000300800 */
[----:B------:R1:W-:Y:S04]  /*119d0*/  STS.U8 [R56+UR9+0x9300], R40 ;  /* 0x0093002838007988 */ /* 0x0003e80008000009 */
[----:B------:R3:W-:Y:S04]  /*119e0*/  STS.U8 [R56+UR9+0x9700], R41 ;  /* 0x0097002938007988 */ /* 0x0007e80008000009 */
[----:B------:R4:W-:Y:S04]  /*119f0*/  STS.U8 [R56+UR9+0x9b00], R35 ;  /* 0x009b002338007988 */ /* 0x0009e80008000009 */
[----:B------:R0:W-:Y:S01]  /*11a00*/  STS.U8 [R56+UR9+0x9f00], R36 ;  /* 0x009f002438007988 */ /* 0x0001e20008000009 */
[----:B------:R-:W-:-:S03]  /*11a10*/  LOP3.LUT R55, R39, 0x70, RZ, 0x3c, !PT ;  /* 0x0000007027377812 */ /* 0x000fc600078e3cff */
[----:B------:R0:W-:Y:S04]  /*11a20*/  STS.U8 [R56+UR9+0xa300], R31 ;  /* 0x00a3001f38007988 */ /* 0x0001e80008000009 */
[----:B------:R0:W-:Y:S04]  /*11a30*/  STS.U8 [R56+UR9+0xa700], R32 ;  /* 0x00a7002038007988 */ /* 0x0001e80008000009 */
[----:B------:R-:W-:Y:S04]  /*11a40*/  STS.U8 [R56+UR9+0xab00], R118 ;  /* 0x00ab007638007988 */ /* 0x000fe80008000009 */
[----:B-1----:R1:W5:Y:S04]  /*11a50*/  LDL.LU R40, [R1+0x598] ;  /* 0x0005980001287983 */ /* 0x0023680000300800 */
[----:B------:R-:W-:Y:S04]  /*11a60*/  STS.U8 [R56+UR9+0xaf00], R106 ;  /* 0x00af006a38007988 */ /* 0x000fe80008000009 */
[----:B---3--:R1:W5:Y:S04]  /*11a70*/  LDL.LU R41, [R1+0x594] ;  /* 0x0005940001297983 */ /* 0x0083680000300800 */
[----:B------:R-:W-:Y:S04]  /*11a80*/  STS.U8 [R56+UR9+0xb300], R98 ;  /* 0x00b3006238007988 */ /* 0x000fe80008000009 */
[----:B----4-:R1:W5:Y:S04]  /*11a90*/  LDL.LU R35, [R1+0x590] ;  /* 0x0005900001237983 */ /* 0x0103680000300800 */
[----:B------:R-:W-:Y:S04]  /*11aa0*/  STS.U8 [R56+UR9+0xb700], R90 ;  /* 0x00b7005a38007988 */ /* 0x000fe80008000009 */
[----:B0-----:R1:W5:Y:S04]  /*11ab0*/  LDL.LU R36, [R1+0x58c] ;  /* 0x00058c0001247983 */ /* 0x0013680000300800 */
[----:B------:R-:W-:Y:S04]  /*11ac0*/  STS.U8 [R56+UR9+0xbb00], R82 ;  /* 0x00bb005238007988 */ /* 0x000fe80008000009 */
[----:B------:R1:W5:Y:S04]  /*11ad0*/  LDL.LU R31, [R1+0x588] ;  /* 0x00058800011f7983 */ /* 0x0003680000300800 */
[----:B------:R-:W-:Y:S04]  /*11ae0*/  STS.U8 [R56+UR9+0xbf00], R53 ;  /* 0x00bf003538007988 */ /* 0x000fe80008000009 */
[----:B------:R1:W5:Y:S04]  /*11af0*/  LDL.LU R32, [R1+0x584] ;  /* 0x0005840001207983 */ /* 0x0003680000300800 */
[----:B--2---:R0:W-:Y:S04]  /*11b00*/  STS.U8 [R55+UR9+0x8380], R26 ;  /* 0x0083801a37007988 */ /* 0x0041e80008000009 */
[----:B------:R2:W-:Y:S04]  /*11b10*/  STS.U8 [R55+UR9+0x8780], R27 ;  /* 0x0087801b37007988 */ /* 0x0005e80008000009 */
[----:B------:R3:W-:Y:S04]  /*11b20*/  STS.U8 [R55+UR9+0x8b80], R20 ;  /* 0x008b801437007988 */ /* 0x0007e80008000009 */
[----:B0-----:R1:W5:Y:S04]  /*11b30*/  LDL.LU R26, [R1+0x580] ;  /* 0x00058000011a7983 */ /* 0x0013680000300800 */
[----:B--2---:R1:W5:Y:S04]  /*11b40*/  LDL.LU R27, [R1+0x57c] ;  /* 0x00057c00011b7983 */ /* 0x0043680000300800 */
[----:B---3--:R1:W5:Y:S04]  /*11b50*/  LDL.LU R20, [R1+0x578] ;  /* 0x0005780001147983 */ /* 0x0083680000300800 */
[----:B------:R0:W-:Y:S04]  /*11b60*/  STS.U8 [R55+UR9+0x8f80], R21 ;  /* 0x008f801537007988 */ /* 0x0001e80008000009 */
[----:B------:R2:W-:Y:S04]  /*11b70*/  STS.U8 [R55+UR9+0x9380], R14 ;  /* 0x0093800e37007988 */ /* 0x0005e80008000009 */
[----:B------:R3:W-:Y:S04]  /*11b80*/  STS.U8 [R55+UR9+0x9780], R15 ;  /* 0x0097800f37007988 */ /* 0x0007e80008000009 */
[----:B0-----:R1:W5:Y:S04]  /*11b90*/  LDL.LU R21, [R1+0x574] ;  /* 0x0005740001157983 */ /* 0x0013680000300800 */
[----:B--2---:R1:W5:Y:S04]  /*11ba0*/  LDL.LU R14, [R1+0x570] ;  /* 0x00057000010e7983 */ /* 0x0043680000300800 */
[----:B---3--:R1:W5:Y:S04]  /*11bb0*/  LDL.LU R15, [R1+0x56c] ;  /* 0x00056c00010f7983 */ /* 0x0083680000300800 */
[----:B------:R0:W-:Y:S04]  /*11bc0*/  STS.U8 [R55+UR9+0x9b80], R12 ;  /* 0x009b800c37007988 */ /* 0x0001e80008000009 */
[----:B------:R2:W-:Y:S04]  /*11bd0*/  STS.U8 [R55+UR9+0x9f80], R44 ;  /* 0x009f802c37007988 */ /* 0x0005e80008000009 */
[----:B0-----:R1:W5:Y:S04]  /*11be0*/  LDL.LU R12, [R1+0x568] ;  /* 0x00056800010c7983 */ /* 0x0013680000300800 */
[----:B--2---:R-:W2:Y:S04]  /*11bf0*/  LDL.LU R44, [R1+0x564] ;  /* 0x00056400012c7983 */ /* 0x004ea80000300800 */
[----:B------:R0:W-:Y:S04]  /*11c00*/  STS.U8 [R55+UR9+0xa380], R13 ;  /* 0x00a3800d37007988 */ /* 0x0001e80008000009 */
[----:B------:R3:W-:Y:S04]  /*11c10*/  STS.U8 [R55+UR9+0xa780], R0 ;  /* 0x00a7800037007988 */ /* 0x0007e80008000009 */
[----:B0-----:R1:W5:Y:S04]  /*11c20*/  LDL.LU R13, [R1+0x560] ;  /* 0x00056000010d7983 */ /* 0x0013680000300800 */
[----:B---3--:R1:W5:Y:S04]  /*11c30*/  LDL.LU R0, [R1+0x55c] ;  /* 0x00055c0001007983 */ /* 0x0083680000300800 */
[----:B------:R-:W-:Y:S04]  /*11c40*/  STS.U8 [R55+UR9+0xab80], R116 ;  /* 0x00ab807437007988 */ /* 0x000fe80008000009 */
[----:B------:R-:W-:Y:S04]  /*11c50*/  STS.U8 [R55+UR9+0xaf80], R105 ;  /* 0x00af806937007988 */ /* 0x000fe80008000009 */
[----:B------:R-:W-:Y:S04]  /*11c60*/  STS.U8 [R55+UR9+0xb380], R96 ;  /* 0x00b3806037007988 */ /* 0x000fe80008000009 */
[----:B------:R-:W-:Y:S04]  /*11c70*/  STS.U8 [R55+UR9+0xb780], R88 ;  /* 0x00b7805837007988 */ /* 0x000fe80008000009 */
[----:B------:R-:W-:Y:S04]  /*11c80*/  STS.U8 [R55+UR9+0xbb80], R52 ;  /* 0x00bb803437007988 */ /* 0x000fe80008000009 */
[----:B------:R2:W-:Y:S01]  /*11c90*/  STS.U8 [R55+UR9+0xbf80], R51 ;  /* 0x00bf803337007988 */ /* 0x0005e20008000009 */
[----:B------:R-:W-:Y:S01]  /*11ca0*/  ULEA UR11, UR18, UR9, 0x3 ;  /* 0x00000009120b7291 */ /* 0x000fe2000f8e18ff */
[----:B------:R-:W-:-:S03]  /*11cb0*/  UMOV UR4, UR5 ;  /* 0x0000000500047c82 */ /* 0x000fc60008000000 */
[----:B------:R-:W-:Y:S01]  /*11cc0*/  UIADD3 UR11, UPT, UPT, UR11, 0x14000, URZ ;  /* 0x000140000b0b7890 */ /* 0x000fe2000fffe0ff */
[C---:B--2---:R-:W-:Y:S01]  /*11cd0*/  LOP3.LUT R55, R44.reuse, 0x20, RZ, 0x3c, !PT ;  /* 0x000000202c377812 */ /* 0x044fe200078e3cff */
[----:B------:R1:W-:Y:S04]  /*11ce0*/  STS.U8 [R44+UR9+0x12000], R50 ;  /* 0x012000322c007988 */ /* 0x0003e80008000009 */
[----:B------:R1:W-:Y:S04]  /*11cf0*/  STS.U8 [R44+UR9+0x12400], R49 ;  /* 0x012400312c007988 */ /* 0x0003e80008000009 */
[----:B------:R1:W-:Y:S04]  /*11d00*/  STS.U8 [R44+UR9+0x12800], R48 ;  /* 0x012800302c007988 */ /* 0x0003e80008000009 */
[----:B------:R1:W-:Y:S04]  /*11d10*/  STS.U8 [R44+UR9+0x12c00], R59 ;  /* 0x012c003b2c007988 */ /* 0x0003e80008000009 */
[----:B------:R1:W-:Y:S04]  /*11d20*/  STS.U8 [R44+UR9+0x13000], R60 ;  /* 0x0130003c2c007988 */ /* 0x0003e80008000009 */
[----:B------:R1:W-:Y:S04]  /*11d30*/  STS.U8 [R44+UR9+0x13400], R61 ;  /* 0x0134003d2c007988 */ /* 0x0003e80008000009 */
[----:B------:R1:W-:Y:S04]  /*11d40*/  STS.U8 [R44+UR9+0x13800], R64 ;  /* 0x013800402c007988 */ /* 0x0003e80008000009 */
[----:B------:R1:W-:Y:S01]  /*11d50*/  STS.U8 [R44+UR9+0x13c00], R65 ;  /* 0x013c00412c007988 */ /* 0x0003e20008000009 */
[----:B------:R-:W-:-:S03]  /*11d60*/  LOP3.LUT R54, R44, 0x40, RZ, 0x3c, !PT ;  /* 0x000000402c367812 */ /* 0x000fc600078e3cff */
        /* <DEDUP_REMOVED lines=25> */
[----:B------:R0:W-:Y:S06]  /*11f00*/  MEMBAR.ALL.CTA ;  /* 0x0000000000007992 */ /* 0x0001ec0000008000 */
[----:B0-----:R-:W0:Y:S02]  /*11f10*/  FENCE.VIEW.ASYNC.S ;  /* 0x00000000000073c6 */ /* 0x001e240000000000 */
[----:B0-----:R-:W-:Y:S06]  /*11f20*/  BAR.SYNC.DEFER_BLOCKING 0x0 ;  /* 0x0000000000007b1d */ /* 0x001fec0000010000 */
[----:B------:R-:W-:Y:S05]  /*11f30*/  @P0 BRA `(.L_x_9) ;  /* 0x0000000000880947 */ /* 0x000fea0003800000 */
[----:B------:R-:W-:Y:S02]  /*11f40*/  UIADD3 UR19, UPT, UPT, UR8, 0x40, URZ ;  /* 0x0000004008137890 */ /* 0x000fe4000fffe0ff */
[----:B------:R-:W-:Y:S02]  /*11f50*/  UIADD3 UR50, UPT, UPT, UR8, 0x40, URZ ;  /* 0x0000004008327890 */ /* 0x000fe4000fffe0ff */
[----:B------:R-:W-:Y:S01]  /*11f60*/  UIADD3 UR51, UPT, UPT, UR8, 0x40, URZ ;  /* 0x0000004008337890 */ /* 0x000fe2000fffe0ff */
[----:B------:R-:W-:Y:S01]  /*11f70*/  UMOV UR16, 0x0 ;  /* 0x0000000000107882 */ /* 0x000fe20000000000 */
[----:B------:R-:W-:Y:S01]  /*11f80*/  UMOV UR17, 0x8108010 ;  /* 0x0810801000117882 */ /* 0x000fe20000000000 */
[----:B------:R-:W-:Y:S01]  /*11f90*/  UMOV UR15, 0x40004040 ;  /* 0x40004040000f7882 */ /* 0x000fe20000000000 */
[----:B------:R-:W-:Y:S02]  /*11fa0*/  UIADD3 UR56, UPT, UPT, UR8, 0x40, URZ ;  /* 0x0000004008387890 */ /* 0x000fe4000fffe0ff */
[----:B------:R0:W-:Y:S01]  /*11fb0*/  UTCQMMA gdesc[UR14], gdesc[UR12], tmem[UR8], tmem[UR16], idesc[UR17], UPT ;  /* 0x00ff100c0e0075ea */ /* 0x0001e2000b800308 */
[----:B------:R-:W-:Y:S01]  /*11fc0*/  UMOV UR42, 0x0 ;  /* 0x00000000002a7882 */ /* 0x000fe20000000000 */
[----:B------:R-:W-:Y:S01]  /*11fd0*/  UMOV UR43, 0x8108010 ;  /* 0x08108010002b7882 */ /* 0x000fe20000000000 */
[----:B------:R-:W-:Y:S01]  /*11fe0*/  UMOV UR44, 0x0 ;  /* 0x00000000002c7882 */ /* 0x000fe20000000000 */
[----:B------:R-:W-:Y:S01]  /*11ff0*/  UMOV UR45, 0x8108010 ;  /* 0x08108010002d7882 */ /* 0x000fe20000000000 */
        /* <DEDUP_REMOVED lines=11> */
[----:B------:R-:W-:Y:S01]  /*120b0*/  UMOV UR6, UR11 ;  /* 0x0000000b00067c82 */ /* 0x000fe20008000000 */
[----:B------:R-:W-:Y:S01]  /*120c0*/  UMOV UR7, URZ ;  /* 0x000000ff00077c82 */ /* 0x000fe20008000000 */
[----:B------:R0:W-:Y:S01]  /*120d0*/  UTCQMMA gdesc[UR34], gdesc[UR12], tmem[UR19], tmem[UR48], idesc[UR49], UPT ;  /* 0x00ff300c220075ea */ /* 0x0001e2000b800313 */
[----:B------:R-:W-:Y:S01]  /*120e0*/  UMOV UR58, 0x0 ;  /* 0x00000000003a7882 */ /* 0x000fe20000000000 */
[----:B------:R-:W-:Y:S01]  /*120f0*/  UMOV UR59, 0x8108010 ;  /* 0x08108010003b7882 */ /* 0x000fe20000000000 */
[----:B------:R0:W-:Y:S01]  /*12100*/  UTCQMMA gdesc[UR36], gdesc[UR24], tmem[UR50], tmem[UR52], idesc[UR53], UPT ;  /* 0x00ff3418240075ea */ /* 0x0001e2000b800332 */
[----:B------:R-:W-:Y:S01]  /*12110*/  UMOV UR5, UR6 ;  /* 0x0000000600057c82 */ /* 0x000fe20008000000 */
[----:B------:R0:W-:Y:S01]  /*12120*/  UTCQMMA gdesc[UR38], gdesc[UR28], tmem[UR51], tmem[UR54], idesc[UR55], UPT ;  /* 0x00ff361c260075ea */ /* 0x0001e2000b800333 */
[----:B------:R0:W-:Y:S01]  /*12130*/  UTCQMMA gdesc[UR40], gdesc[UR32], tmem[UR56], tmem[UR58], idesc[UR59], UPT ;  /* 0x00ff3a20280075ea */ /* 0x0001e2000b800338 */
[----:B------:R0:W-:Y:S01]  /*12140*/  UTCBAR [UR5], URZ ;  /* 0x000000ff050073e9 */ /* 0x0001e200080000ff */
[----:B------:R-:W-:Y:S01]  /*12150*/  NOP ;  /* 0x0000000000007918 */ /* 0x000fe20000000000 */
.L_x_9:
[----:B-1----:R-:W2:Y:S04]  /*12160*/  LDL R49, [R1+0x530] ;  /* 0x0005300001317983 */ /* 0x002ea80000100800 */
[----:B------:R-:W2:Y:S01]  /*12170*/  LDL.LU R48, [R1+0x504] ;  /* 0x0005040001307983 */ /* 0x000ea20000300800 */
[----:B------:R-:W-:-:S04]  /*12180*/  UIADD3 UR18, UPT, UPT, UR18, 0x1, URZ ;  /* 0x0000000112127890 */ /* 0x000fc8000fffe0ff */
[----:B------:R-:W-:-:S04]  /*12190*/  UISETP.GT.AND UP1, UPT, UR18, 0x1, UPT ;  /* 0x000000011200788c */ /* 0x000fc8000bf24270 */
[----:B0-----:R-:W-:Y:S02]  /*121a0*/  USEL UR5, URZ, 0x1, !UP1 ;  /* 0x00000001ff057887 */ /* 0x001fe4000c800000 */
[----:B------:R-:W-:Y:S02]  /*121b0*/  USEL UR18, UR18, URZ, !UP1 ;  /* 0x000000ff12127287 */ /* 0x000fe4000c800000 */
[----:B------:R-:W-:Y:S01]  /*121c0*/  ULOP3.LUT UR5, UR4, UR5, URZ, 0x3c, !UPT ;  /* 0x0000000504057292 */ /* 0x000fe2000f8e3cff */
[----:B--2---:R-:W-:Y:S02]  /*121d0*/  ISETP.NE.U32.AND P2, PT, R48, R49, PT ;  /* 0x000000313000720c */ /* 0x004fe40003f45070 */
[----:B------:R-:W2:Y:S01]  /*121e0*/  LDL.LU R49, [R1+0x520] ;  /* 0x0005200001317983 */ /* 0x000ea20000300800 */
[----:B------:R-:W-:-:S03]  /*121f0*/  IMAD.U32 R48, RZ, RZ, UR4 ;  /* 0x00000004ff307e24 */ /* 0x000fc6000f8e00ff */
[----:B--2---:R1:W-:Y:S07]  /*12200*/  STL [R1+0x504], R49 ;  /* 0x0005043101007387 */ /* 0x0043ee0000100800 */
[----:B------:R-:W-:Y:S05]  /*12210*/  @P2 BRA `(.L_x_10) ;  /* 0xffffff8400242947 */ /* 0x000fea000383ffff */
.L_x_7:
[----:B-1----:R-:W1:Y:S01]  /*12220*/  LDC R49, c[0x0][0x3a0] ;  /* 0x0000e800ff317b82 */ /* 0x002e620000000800 */
[----:B------:R-:W2:Y:S01]  /*12230*/  LDCU UR5, c[0x0][0x3b4] ;  /* 0x00007680ff0577ac */ /* 0x000ea20008000800 */
[----:B------:R-:W3:Y:S01]  /*12240*/  LDCU UR6, c[0x0][0x3b8] ;  /* 0x00007700ff0677ac */ /* 0x000ee20008000800 */
[----:B------:R-:W4:Y:S01]  /*12250*/  LDCU.128 UR12, c[0x0][0x390] ;  /* 0x00007200ff0c77ac */ /* 0x000f220008000c00 */
[----:B-1----:R-:W-:-:S05]  /*12260*/  VIADD R49, R49, 0x7f ;  /* 0x0000007f31317836 */ /* 0x002fca0000000000 */
[----:B------:R-:W-:-:S13]  /*12270*/  ISETP.GE.AND P0, PT, R49, 0x80, PT ;  /* 0x000000803100780c */ /* 0x000fda0003f06270 */
[----:B--234-:R-:W-:Y:S05]  /*12280*/  @!P0 BRA `(.L_x_11) ;  /* 0x0000000000108947 */ /* 0x01cfea0003800000 */
[----:B------:R-:W-:-:S06]  /*12290*/  USHF.L.U32 UR4, UR4, 0x1f, URZ ;  /* 0x0000001f04047899 */ /* 0x000fcc00080006ff */
[----:B------:R-:W-:-:S04]  /*122a0*/  IMAD.U32 R2, RZ, RZ, UR4 ;  /* 0x00000004ff027e24 */ /* 0x000fc8000f8e00ff */
[----:B------:R-:W1:Y:S02]  /*122b0*/  SYNCS.PHASECHK.TRANS64.TRYWAIT P0, [UR11], R2 ;  /* 0x00000002ff0075a7 */ /* 0x000e64000800110b */
[----:B-1----:R-:W-:Y:S05]  /*122c0*/  @!P0 BRA `(.L_x_12) ;  /* 0x0000002000c48947 */ /* 0x002fea0003800000 */
.L_x_11:
[----:B------:R-:W2:Y:S01]  /*122d0*/  LDL.LU R3, [R1+0x558] ;  /* 0x0005580001037983 */ /* 0x000ea20000300800 */
[C---:B-----5:R-:W-:Y:S02]  /*122e0*/  IMAD R68, R0.reuse, UR6, RZ ;  /* 0x0000000600447c24 */ /* 0x060fe4000f8e02ff */
[----:B------:R-:W-:Y:S01]  /*122f0*/  VIADD R2, R0, 0x2 ;  /* 0x0000000200027836 */ /* 0x000fe20000000000 */
[----:B------:R-:W-:Y:S01]  /*12300*/  BAR.SYNC.DEFER_BLOCKING 0x0 ;  /* 0x0000000000007b1d */ /* 0x000fe20000010000 */
[----:B------:R-:W-:Y:S02]  /*12310*/  VIADD R69, R68, UR6 ;  /* 0x0000000644457c36 */ /* 0x000fe40008000000 */
[C---:B------:R-:W-:Y:S02]  /*12320*/  VIADD R70, R0.reuse, 0x1 ;  /* 0x0000000100467836 */ /* 0x040fe40000000000 */
[----:B------:R-:W-:Y:S02]  /*12330*/  VIADD R71, R69, UR6 ;  /* 0x0000000645477c36 */ /* 0x000fe40008000000 */
[----:B------:R-:W-:-:S02]  /*12340*/  VIADD R95, R0, 0x4 ;  /* 0x00000004005f7836 */ /* 0x000fc40000000000 */
[----:B------:R-:W-:Y:S02]  /*12350*/  VIADD R73, R71, UR6 ;  /* 0x0000000647497c36 */ /* 0x000fe40008000000 */
[----:B------:R-:W-:Y:S02]  /*12360*/  VIADD R94, R0, 0x5 ;  /* 0x00000005005e7836 */ /* 0x000fe40000000000 */
[----:B------:R-:W-:-:S04]  /*12370*/  VIADD R74, R73, UR6 ;  /* 0x00000006494a7c36 */ /* 0x000fc80008000000 */
[----:B------:R-:W-:-:S04]  /*12380*/  VIADD R75, R74, UR6 ;  /* 0x000000064a4b7c36 */ /* 0x000fc80008000000 */
[----:B------:R-:W-:Y:S01]  /*12390*/  VIADD R77, R75, UR6 ;  /* 0x000000064b4d7c36 */ /* 0x000fe20008000000 */
[----:B------:R-:W1:Y:S02]  /*123a0*/  @!P1 SYNCS.CCTL.IV [UR9+0x14000] ;  /* 0x01400000ff0099b1 */ /* 0x000e640008000009 */
[----:B-1----:R-:W-:Y:S01]  /*123b0*/  BAR.SYNC.DEFER_BLOCKING 0x0 ;  /* 0x0000000000007b1d */ /* 0x002fe20000010000 */
[----:B------:R-:W-:-:S04]  /*123c0*/  VIADD R78, R77, UR6 ;  /* 0x000000064d4e7c36 */ /* 0x000fc80008000000 */
[----:B------:R-:W-:Y:S01]  /*123d0*/  VIADD R79, R78, UR6 ;  /* 0x000000064e4f7c36 */ /* 0x000fe20008000000 */
[----:B0-----:R-:W0:Y:S03]  /*123e0*/  LDTM.x64 R4, tmem[UR10] ;  /* 0x0000000a000479ee */ /* 0x001e260008340000 */
[----:B------:R-:W-:-:S04]  /*123f0*/  VIADD R80, R79, UR6 ;  /* 0x000000064f507c36 */ /* 0x000fc80008000000 */
[----:B------:R-:W-:-:S04]  /*12400*/  VIADD R81, R80, UR6 ;  /* 0x0000000650517c36 */ /* 0x000fc80008000000 */
[----:B------:R-:W-:-:S04]  /*12410*/  VIADD R83, R81, UR6 ;  /* 0x0000000651537c36 */ /* 0x000fc80008000000 */
[----:B------:R-:W-:Y:S01]  /*12420*/  VIADD R92, R83, UR6 ;  /* 0x00000006535c7c36 */ /* 0x000fe20008000000 */
[----:B------:R-:W1:Y:S01]  /*12430*/  @!P1 SYNCS.CCTL.IV [UR9+0x14008] ;  /* 0x01400800ff0099b1 */ /* 0x000e620008000009 */
[----:B------:R-:W-:Y:S01]  /*12440*/  NOP ;  /* 0x0000000000007918 */ /* 0x000fe20000000000 */
[----:B0-----:R-:W-:Y:S02]  /*12450*/  F2FP.SATFINITE.E4M3.F32.PACK_AB_MERGE_C R93, R5, R4, RZ ;  /* 0x00000004055d723e */ /* 0x001fe400048070ff */
[----:B------:R-:W-:Y:S01]  /*12460*/  F2FP.SATFINITE.E4M3.F32.PACK_AB_MERGE_C R7, R7, R6, RZ ;  /* 0x000000060707723e */ /* 0x000fe200048070ff */
[C---:B------:R-:W-:Y:S01]  /*12470*/  VIADD R6, R0.reuse, 0x6 ;  /* 0x0000000600067836 */ /* 0x040fe20000000000 */
[----:B------:R-:W-:Y:S01]  /*12480*/  F2FP.SATFINITE.E4M3.F32.PACK_AB_MERGE_C R9, R9, R8, RZ ;  /* 0x000000080909723e */ /* 0x000fe200048070ff */
[C---:B------:R-:W-:Y:S01]  /*12490*/  VIADD R8, R0.reuse, 0x8 ;  /* 0x0000000800087836 */ /* 0x040fe20000000000 */
[----:B------:R-:W-:Y:S02]  /*124a0*/  F2FP.SATFINITE.E4M3.F32.PACK_AB_MERGE_C R11, R11, R10, RZ ;  /* 0x0000000a0b0b723e */ /* 0x000fe400048070ff */
[----:B------:R-:W-:Y:S01]  /*124b0*/  F2FP.SATFINITE.E4M3.F32.PACK_AB_MERGE_C R13, R13, R12, RZ ;  /* 0x0000000c0d0d723e */ /* 0x000fe200048070ff */
[----:B------:R-:W-:Y:S01]  /*124c0*/  VIADD R12, R0, 0x13 ;  /* 0x00000013000c7836 */ /* 0x000fe20000000000 */
[----:B------:R-:W-:-:S02]  /*124d0*/  F2FP.SATFINITE.E4M3.F32.PACK_AB_MERGE_C R15, R15, R14, RZ ;  /* 0x0000000e0f0f723e */ /* 0x000fc400048070ff */
[----:B------:R-:W-:Y:S01]  /*124e0*/  F2FP.SATFINITE.E4M3.F32.PACK_AB_MERGE_C R17, R17, R16, RZ ;  /* 0x000000101111723e */ /* 0x000fe200048070ff */
[----:B------:R-:W-:Y:S01]  /*124f0*/  VIADD R16, R0, 0x3e ;  /* 0x0000003e00107836 */ /* 0x000fe20000000000 */
[----:B------:R-:W-:Y:S02]  /*12500*/  F2FP.SATFINITE.E4M3.F32.PACK_AB_MERGE_C R19, R19, R18, RZ ;  /* 0x000000121313723e */ /* 0x000fe400048070ff */
[----:B------:R-:W-:Y:S02]  /*12510*/  F2FP.SATFINITE.E4M3.F32.PACK_AB_MERGE_C R21, R21, R20, RZ ;  /* 0x000000141515723e */ /* 0x000fe400048070ff */
[----:B------:R-:W-:Y:S02]  /*12520*/  F2FP.SATFINITE.E4M3.F32.PACK_AB_MERGE_C R23, R23, R22, RZ ;  /* 0x000000161717723e */ /* 0x000fe400048070ff */
[----:B------:R-:W-:Y:S02]  /*12530*/  PRMT R14, R21, 0x9910, RZ ;  /* 0x00009910150e7816 */ /* 0x000fe400000000ff */
[----:B------:R-:W-:-:S02]  /*12540*/  F2FP.SATFINITE.E4M3.F32.PACK_AB_MERGE_C R25, R25, R24, RZ ;  /* 0x000000181919723e */ /* 0x000fc400048070ff */
[----:B------:R-:W-:Y:S02]  /*12550*/  F2FP.SATFINITE.E4M3.F32.PACK_AB_MERGE_C R27, R27, R26, RZ ;  /* 0x0000001a1b1b723e */ /* 0x000fe400048070ff */
[----:B------:R-:W-:Y:S02]  /*12560*/  F2FP.SATFINITE.E4M3.F32.PACK_AB_MERGE_C R29, R29, R28, RZ ;  /* 0x0000001c1d1d723e */ /* 0x000fe400048070ff */
[----:B------:R-:W-:Y:S02]  /*12570*/  F2FP.SATFINITE.E4M3.F32.PACK_AB_MERGE_C R31, R31, R30, RZ ;  /* 0x0000001e1f1f723e */ /* 0x000fe400048070ff */
[----:B------:R-:W-:Y:S02]  /*12580*/  F2FP.SATFINITE.E4M3.F32.PACK_AB_MERGE_C R33, R33, R32, RZ ;  /* 0x000000202121723e */ /* 0x000fe400048070ff */
[----:B------:R-:W-:Y:S02]  /*12590*/  F2FP.SATFINITE.E4M3.F32.PACK_AB_MERGE_C R35, R35, R34, RZ ;  /* 0x000000222323723e */ /* 0x000fe400048070ff */
        /* <DEDUP_REMOVED lines=16> */
[C---:B--2---:R-:W-:Y:S01]  /*126a0*/  ISETP.GE.AND P0, PT, R3.reuse, UR14, PT ;  /* 0x0000000e03007c0c */ /* 0x044fe2000bf06270 */
[----:B------:R-:W-:-:S03]  /*126b0*/  IMAD R3, R3, UR5, RZ ;  /* 0x0000000503037c24 */ /* 0x000fc6000f8e02ff */
[----:B------:R-:W-:Y:S02]  /*126c0*/  ISETP.LT.AND P4, PT, R2, UR15, !P0 ;  /* 0x0000000f02007c0c */ /* 0x000fe4000c781270 */
[C---:B------:R-:W-:Y:S02]  /*126d0*/  IADD3 R2, P2, PT, R3.reuse, UR12, RZ ;  /* 0x0000000c03027c10 */ /* 0x040fe4000ff5e0ff */
[----:B------:R-:W-:Y:S01]  /*126e0*/  ISETP.LT.AND P5, PT, R70, UR15, !P0 ;  /* 0x0000000f46007c0c */ /* 0x000fe2000c7a1270 */
[----:B------:R-:W-:Y:S01]  /*126f0*/  VIADD R70, R0, 0x3 ;  /* 0x0000000300467836 */ /* 0x000fe20000000000 */
[----:B------:R-:W-:Y:S02]  /*12700*/  LEA.HI.X.SX32 R3, R3, UR13, 0x1, P2 ;  /* 0x0000000d03037c11 */ /* 0x000fe400090f0eff */
[-C--:B------:R-:W-:Y:S02]  /*12710*/  IADD3 R90, P2, PT, R68, R2.reuse, RZ ;  /* 0x00000002445a7210 */ /* 0x080fe40007f5e0ff */
[----:B------:R-:W-:-:S02]  /*12720*/  IADD3 R4, P6, PT, R69, R2, RZ ;  /* 0x0000000245047210 */ /* 0x000fc40007fde0ff */
[-C--:B------:R-:W-:Y:S02]  /*12730*/  LEA.HI.X.SX32 R91, R68, R3.reuse, 0x1, P2 ;  /* 0x00000003445b7211 */ /* 0x080fe400010f0eff */
[-C--:B------:R-:W-:Y:S02]  /*12740*/  IADD3 R68, P2, PT, R71, R2.reuse, RZ ;  /* 0x0000000247447210 */ /* 0x080fe40007f5e0ff */
[----:B------:R-:W-:Y:S02]  /*12750*/  ISETP.LT.AND P3, PT, R70, UR15, !P0 ;  /* 0x0000000f46007c0c */ /* 0x000fe4000c761270 */
[-C--:B------:R-:W-:Y:S02]  /*12760*/  LEA.HI.X.SX32 R5, R69, R3.reuse, 0x1, P6 ;  /* 0x0000000345057211 */ /* 0x080fe400030f0eff */
[----:B------:R-:W-:Y:S02]  /*12770*/  IADD3 R70, P6, PT, R73, R2, RZ ;  /* 0x0000000249467210 */ /* 0x000fe40007fde0ff */
[----:B------:R-:W-:-:S02]  /*12780*/  LEA.HI.X.SX32 R69, R71, R3, 0x1, P2 ;  /* 0x0000000347457211 */ /* 0x000fc400010f0eff */
[CC--:B------:R-:W-:Y:S02]  /*12790*/  IADD3 R72, P2, PT, R74.reuse, R2.reuse, RZ ;  /* 0x000000024a487210 */ /* 0x0c0fe40007f5e0ff */
[-C--:B------:R-:W-:Y:S02]  /*127a0*/  LEA.HI.X.SX32 R71, R73, R3.reuse, 0x1, P6 ;  /* 0x0000000349477211 */ /* 0x080fe400030f0eff */
[----:B------:R-:W-:Y:S02]  /*127b0*/  LEA.HI.X.SX32 R73, R74, R3, 0x1, P2 ;  /* 0x000000034a497211 */ /* 0x000fe400010f0eff */
[-C--:B------:R-:W-:Y:S02]  /*127c0*/  IADD3 R88, P1, PT, R75, R2.reuse, RZ ;  /* 0x000000024b587210 */ /* 0x080fe40007f3e0ff */
[-C--:B------:R-:W-:Y:S02]  /*127d0*/  IADD3 R76, P2, PT, R77, R2.reuse, RZ ;  /* 0x000000024d4c7210 */ /* 0x080fe40007f5e0ff */
[----:B------:R-:W-:-:S02]  /*127e0*/  IADD3 R74, P6, PT, R78, R2, RZ ;  /* 0x000000024e4a7210 */ /* 0x000fc40007fde0ff */
[-C--:B------:R-:W-:Y:S02]  /*127f0*/  LEA.HI.X.SX32 R89, R75, R3.reuse, 0x1, P1 ;  /* 0x000000034b597211 */ /* 0x080fe400008f0eff */
[-C--:B------:R-:W-:Y:S02]  /*12800*/  LEA.HI.X.SX32 R77, R77, R3.reuse, 0x1, P2 ;  /* 0x000000034d4d7211 */ /* 0x080fe400010f0eff */
[----:B------:R-:W-:Y:S02]  /*12810*/  LEA.HI.X.SX32 R75, R78, R3, 0x1, P6 ;  /* 0x000000034e4b7211 */ /* 0x000fe400030f0eff */
[-C--:B------:R-:W-:Y:S02]  /*12820*/  IADD3 R86, P1, PT, R79, R2.reuse, RZ ;  /* 0x000000024f567210 */ /* 0x080fe40007f3e0ff */
[----:B------:R-:W-:Y:S02]  /*12830*/  IADD3 R78, P2, PT, R80, R2, RZ ;  /* 0x00000002504e7210 */ /* 0x000fe40007f5e0ff */
[----:B------:R-:W-:-:S02]  /*12840*/  ISETP.LT.AND P6, PT, R0, UR15, !P0 ;  /* 0x0000000f00007c0c */ /* 0x000fc4000c7c1270 */
[-C--:B------:R-:W-:Y:S02]  /*12850*/  LEA.HI.X.SX32 R87, R79, R3.reuse, 0x1, P1 ;  /* 0x000000034f577211 */ /* 0x080fe400008f0eff */
[-C--:B------:R-:W-:Y:S02]  /*12860*/  LEA.HI.X.SX32 R79, R80, R3.reuse, 0x1, P2 ;  /* 0x00000003504f7211 */ /* 0x080fe400010f0eff */
[-C--:B------:R-:W-:Y:S02]  /*12870*/  IADD3 R84, P1, PT, R81, R2.reuse, RZ ;  /* 0x0000000251547210 */ /* 0x080fe40007f3e0ff */
[----:B------:R-:W-:Y:S02]  /*12880*/  IADD3 R80, P2, PT, R83, R2, RZ ;  /* 0x0000000253507210 */ /* 0x000fe40007f5e0ff */
[-C--:B------:R-:W-:Y:S02]  /*12890*/  LEA.HI.X.SX32 R85, R81, R3.reuse, 0x1, P1 ;  /* 0x0000000351557211 */ /* 0x080fe400008f0eff */
[----:B------:R-:W-:Y:S01]  /*128a0*/  LEA.HI.X.SX32 R81, R83, R3, 0x1, P2 ;  /* 0x0000000353517211 */ /* 0x000fe200010f0eff */
[----:B------:R0:W-:Y:S01]  /*128b0*/  @P6 STG.E.U8 desc[UR20][R90.64], R93 ;  /* 0x0000005d5a006986 */ /* 0x0001e2000c101114 */
[----:B------:R-:W-:-:S02]  /*128c0*/  ISETP.LT.AND P2, PT, R95, UR15, !P0 ;  /* 0x0000000f5f007c0c */ /* 0x000fc4000c741270 */
[C---:B------:R-:W-:Y:S02]  /*128d0*/  IADD3 R82, P1, PT, R92.reuse, R2, RZ ;  /* 0x000000025c527210 */ /* 0x040fe40007f3e0ff */
[----:B------:R-:W-:Y:S02]  /*128e0*/  PRMT R95, R93, 0x9910, RZ ;  /* 0x000099105d5f7816 */ /* 0x000fe400000000ff */
[C---:B------:R-:W-:Y:S01]  /*128f0*/  LEA.HI.X.SX32 R83, R92.reuse, R3, 0x1, P1 ;  /* 0x000000035c537211 */ /* 0x040fe200008f0eff */
[----:B------:R-:W-:Y:S01]  /*12900*/  VIADD R92, R92, UR6 ;  /* 0x000000065c5c7c36 */ /* 0x000fe20008000000 */
[----:B------:R-:W-:Y:S02]  /*12910*/  SHF.R.S32.HI R95, RZ, 0x8, R95 ;  /* 0x00000008ff5f7819 */ /* 0x000fe4000001145f */
[----:B------:R-:W-:Y:S01]  /*12920*/  ISETP.LT.AND P6, PT, R6, UR15, !P0 ;  /* 0x0000000f06007c0c */ /* 0x000fe2000c7c1270 */
[----:B------:R-:W-:Y:S01]  /*12930*/  VIADD R6, R0, 0x7 ;  /* 0x0000000700067836 */ /* 0x000fe20000000000 */
[----:B------:R-:W-:Y:S01]  /*12940*/  ISETP.LT.AND P1, PT, R94, UR15, !P0 ;  /* 0x0000000f5e007c0c */ /* 0x000fe2000c721270 */
[----:B------:R2:W-:Y:S01]  /*12950*/  @P5 STG.E.U8 desc[UR20][R4.64], R95 ;  /* 0x0000005f04005986 */ /* 0x0005e2000c101114 */
[----:B------:R-:W-:-:S02]  /*12960*/  PRMT R94, R7, 0x9910, RZ ;  /* 0x00009910075e7816 */ /* 0x000fc400000000ff */
[----:B------:R-:W-:Y:S01]  /*12970*/  ISETP.LT.AND P5, PT, R6, UR15, !P0 ;  /* 0x0000000f06007c0c */ /* 0x000fe2000c7a1270 */
[----:B------:R3:W-:Y:S01]  /*12980*/  @P4 STG.E.U8 desc[UR20][R68.64], R7 ;  /* 0x0000000744004986 */ /* 0x0007e2000c101114 */
[----:B------:R-:W-:Y:S01]  /*12990*/  ISETP.LT.AND P4, PT, R8, UR15, !P0 ;  /* 0x0000000f08007c0c */ /* 0x000fe2000c781270 */
[----:B------:R-:W-:Y:S01]  /*129a0*/  IMAD.MOV.U32 R6, RZ, RZ, R94 ;  /* 0x000000ffff067224 */ /* 0x000fe200078e005e */
[----:B------:R-:W-:-:S04]  /*129b0*/  PRMT R8, R9, 0x9910, RZ ;  /* 0x0000991009087816 */ /* 0x000fc800000000ff */
[----:B0-----:R-:W-:Y:S01]  /*129c0*/  SHF.R.S32.HI R91, RZ, 0x8, R6 ;  /* 0x00000008ff5b7819 */ /* 0x001fe20000011406 */
[----:B--2---:R-:W-:Y:S02]  /*129d0*/  IMAD.MOV.U32 R5, RZ, RZ, R8 ;  /* 0x000000ffff057224 */ /* 0x004fe400078e0008 */
[C---:B------:R-:W-:Y:S02]  /*129e0*/  VIADD R4, R0.reuse, 0xa ;  /* 0x0000000a00047836 */ /* 0x040fe40000000000 */
[----:B------:R-:W-:Y:S01]  /*129f0*/  @P3 STG.E.U8 desc[UR20][R70.64], R91 ;  /* 0x0000005b46003986 */ /* 0x000fe2000c101114 */
[----:B------:R-:W-:Y:S01]  /*12a00*/  SHF.R.S32.HI R5, RZ, 0x8, R5 ;  /* 0x00000008ff057819 */ /* 0x000fe20000011405 */
[----:B------:R-:W-:Y:S01]  /*12a10*/  VIADD R6, R0, 0x9 ;  /* 0x0000000900067836 */ /* 0x000fe20000000000 */
[----:B---3--:R-:W-:Y:S01]  /*12a20*/  PRMT R7, R11, 0x9910, RZ ;  /* 0x000099100b077816 */ /* 0x008fe200000000ff */
[----:B------:R-:W-:Y:S01]  /*12a30*/  @P2 STG.E.U8 desc[UR20][R72.64], R9 ;  /* 0x0000000948002986 */ /* 0x000fe2000c101114 */
[----:B------:R-:W-:Y:S01]  /*12a40*/  ISETP.LT.AND P2, PT, R4, UR15, !P0 ;  /* 0x0000000f04007c0c */ /* 0x000fe2000c741270 */
[----:B------:R-:W-:Y:S01]  /*12a50*/  VIADD R4, R0, 0xb ;  /* 0x0000000b00047836 */ /* 0x000fe20000000000 */
[----:B------:R-:W-:Y:S01]  /*12a60*/  SHF.R.S32.HI R7, RZ, 0x8, R7 ;  /* 0x00000008ff077819 */ /* 0x000fe20000011407 */
[----:B------:R0:W-:Y:S01]  /*12a70*/  @P1 STG.E.U8 desc[UR20][R88.64], R5 ;  /* 0x0000000558001986 */ /* 0x0001e2000c101114 */
[----:B------:R-:W-:Y:S01]  /*12a80*/  ISETP.LT.AND P3, PT, R6, UR15, !P0 ;  /* 0x0000000f06007c0c */ /* 0x000fe2000c761270 */
[----:B------:R-:W-:Y:S01]  /*12a90*/  VIADD R8, R0, 0x12 ;  /* 0x0000001200087836 */ /* 0x000fe20000000000 */
[----:B------:R-:W-:Y:S01]  /*12aa0*/  ISETP.LT.AND P1, PT, R4, UR15, !P0 ;  /* 0x0000000f04007c0c */ /* 0x000fe2000c721270 */
[----:B------:R-:W-:Y:S01]  /*12ab0*/  VIADD R4, R0, 0xc ;  /* 0x0000000c00047836 */ /* 0x000fe20000000000 */
[----:B------:R2:W-:Y:S01]  /*12ac0*/  @P6 STG.E.U8 desc[UR20][R76.64], R11 ;  /* 0x0000000b4c006986 */ /* 0x0005e2000c101114 */
[----:B------:R-:W-:-:S03]  /*12ad0*/  PRMT R6, R13, 0x9910, RZ ;  /* 0x000099100d067816 */ /* 0x000fc600000000ff */
[----:B------:R-:W-:Y:S01]  /*12ae0*/  ISETP.LT.AND P6, PT, R4, UR15, !P0 ;  /* 0x0000000f04007c0c */ /* 0x000fe2000c7c1270 */
[----:B------:R-:W-:Y:S01]  /*12af0*/  VIADD R4, R0, 0xd ;  /* 0x0000000d00047836 */ /* 0x000fe20000000000 */
[----:B------:R3:W-:Y:S01]  /*12b00*/  @P5 STG.E.U8 desc[UR20][R74.64], R7 ;  /* 0x000000074a005986 */ /* 0x0007e2000c101114 */
[----:B0-----:R-:W-:Y:S01]  /*12b10*/  IMAD.MOV.U32 R5, RZ, RZ, R6 ;  /* 0x000000ffff057224 */ /* 0x001fe200078e0006 */
[----:B------:R-:W-:Y:S02]  /*12b20*/  PRMT R6, R15, 0x9910, RZ ;  /* 0x000099100f067816 */ /* 0x000fe400000000ff */
[----:B------:R-:W-:Y:S01]  /*12b30*/  ISETP.LT.AND P5, PT, R4, UR15, !P0 ;  /* 0x0000000f04007c0c */ /* 0x000fe2000c7a1270 */
[----:B------:R-:W-:Y:S01]  /*12b40*/  VIADD R4, R0, 0xe ;  /* 0x0000000e00047836 */ /* 0x000fe20000000000 */
[----:B------:R0:W-:Y:S01]  /*12b50*/  @P4 STG.E.U8 desc[UR20][R86.64], R13 ;  /* 0x0000000d56004986 */ /* 0x0001e2000c101114 */
[----:B------:R-:W-:Y:S02]  /*12b60*/  SHF.R.S32.HI R5, RZ, 0x8, R5 ;  /* 0x00000008ff057819 */ /* 0x000fe40000011405 */
[----:B--2---:R-:W-:-:S02]  /*12b70*/  PRMT R11, R17, 0x9910, RZ ;  /* 0x00009910110b7816 */ /* 0x004fc400000000ff */
[----:B------:R-:W-:Y:S01]  /*12b80*/  ISETP.LT.AND P4, PT, R4, UR15, !P0 ;  /* 0x0000000f04007c0c */ /* 0x000fe2000c781270 */
[C---:B------:R-:W-:Y:S01]  /*12b90*/  VIADD R4, R0.reuse, 0xf ;  /* 0x0000000f00047836 */ /* 0x040fe20000000000 */
[----:B------:R2:W-:Y:S01]  /*12ba0*/  @P3 STG.E.U8 desc[UR20][R78.64], R5 ;  /* 0x000000054e003986 */ /* 0x0005e2000c101114 */
[----:B---3--:R-:W-:Y:S01]  /*12bb0*/  IMAD.MOV.U32 R7, RZ, RZ, R6 ;  /* 0x000000ffff077224 */ /* 0x008fe200078e0006 */
[----:B------:R-:W-:Y:S01]  /*12bc0*/  SHF.R.S32.HI R11, RZ, 0x8, R11 ;  /* 0x00000008ff0b7819 */ /* 0x000fe2000001140b */
[----:B------:R-:W-:Y:S01]  /*12bd0*/  VIADD R6, R0, 0x11 ;  /* 0x0000001100067836 */ /* 0x000fe20000000000 */
[----:B------:R-:W-:Y:S01]  /*12be0*/  ISETP.LT.AND P3, PT, R4, UR15, !P0 ;  /* 0x0000000f04007c0c */ /* 0x000fe2000c761270 */
[----:B------:R-:W-:Y:S01]  /*12bf0*/  VIADD R4, R0, 0x10 ;  /* 0x0000001000047836 */ /* 0x000fe20000000000 */
[----:B------:R-:W-:Y:S01]  /*12c00*/  SHF.R.S32.HI R7, RZ, 0x8, R7 ;  /* 0x00000008ff077819 */ /* 0x000fe20000011407 */
[----:B------:R3:W-:Y:S01]  /*12c10*/  @P2 STG.E.U8 desc[UR20][R84.64], R15 ;  /* 0x0000000f54002986 */ /* 0x0007e2000c101114 */
[----:B0-----:R-:W-:-:S02]  /*12c20*/  PRMT R13, R19, 0x9910, RZ ;  /* 0x00009910130d7816 */ /* 0x001fc400000000ff */
[----:B------:R-:W-:Y:S01]  /*12c30*/  ISETP.LT.AND P2, PT, R4, UR15, !P0 ;  /* 0x0000000f04007c0c */ /* 0x000fe2000c741270 */
[----:B------:R0:W-:Y:S01]  /*12c40*/  @P1 STG.E.U8 desc[UR20][R80.64], R7 ;  /* 0x0000000750001986 */ /* 0x0001e2000c101114 */
[CC--:B------:R-:W-:Y:S02]  /*12c50*/  IADD3 R4, P1, PT, R92.reuse, R2.reuse, RZ ;  /* 0x000000025c047210 */ /* 0x0c0fe40007f3e0ff */
[----:B------:R-:W-:Y:S01]  /*12c60*/  SHF.R.S32.HI R13, RZ, 0x8, R13 ;  /* 0x00000008ff0d7819 */ /* 0x000fe2000001140d */
[----:B------:R4:W-:Y:S01]  /*12c70*/  @P6 STG.E.U8 desc[UR20][R82.64], R17 ;  /* 0x0000001152006986 */ /* 0x0009e2000c101114 */
[C---:B--2---:R-:W-:Y:S01]  /*12c80*/  LEA.HI.X.SX32 R5, R92.reuse, R3, 0x1, P1 ;  /* 0x000000035c057211 */ /* 0x044fe200008f0eff */
[----:B------:R-:W-:Y:S01]  /*12c90*/  VIADD R92, R92, UR6 ;  /* 0x000000065c5c7c36 */ /* 0x000fe20008000000 */
[----:B------:R-:W-:Y:S02]  /*12ca0*/  ISETP.LT.AND P1, PT, R6, UR15, !P0 ;  /* 0x0000000f06007c0c */ /* 0x000fe4000c721270 */
[----:B---3--:R-:W-:Y:S01]  /*12cb0*/  PRMT R15, R61, 0x9910, RZ ;  /* 0x000099103d0f7816 */ /* 0x008fe200000000ff */
[----:B------:R2:W-:Y:S01]  /*12cc0*/  @P5 STG.E.U8 desc[UR20][R4.64], R11 ;  /* 0x0000000b04005986 */ /* 0x0005e2000c101114 */
[C---:B------:R-:W-:Y:S01]  /*12cd0*/  IADD3 R6, P5, PT, R92.reuse, R2, RZ ;  /* 0x000000025c067210 */ /* 0x040fe20007fbe0ff */
[----:B------:R-:W-:Y:S01]  /*12ce0*/  VIADD R10, R92, UR6 ;  /* 0x000000065c0a7c36 */ /* 0x000fe20008000000 */
[----:B------:R-:W-:-:S02]  /*12cf0*/  SHF.R.S32.HI R15, RZ, 0x8, R15 ;  /* 0x00000008ff0f7819 */ /* 0x000fc4000001140f */
[-C--:B0-----:R-:W-:Y:S02]  /*12d00*/  LEA.HI.X.SX32 R7, R92, R3.reuse, 0x1, P5 ;  /* 0x000000035c077211 */ /* 0x081fe400028f0eff */
[----:B------:R-:W-:Y:S02]  /*12d10*/  ISETP.LT.AND P5, PT, R8, UR15, !P0 ;  /* 0x0000000f08007c0c */ /* 0x000fe4000c7a1270 */
[----:B------:R-:W-:Y:S01]  /*12d20*/  IADD3 R8, P6, PT, R10, R2, RZ ;  /* 0x000000020a087210 */ /* 0x000fe20007fde0ff */
[----:B------:R0:W-:Y:S01]  /*12d30*/  @P4 STG.E.U8 desc[UR20][R6.64], R19 ;  /* 0x0000001306004986 */ /* 0x0001e2000c101114 */
[----:B------:R-:W-:Y:S01]  /*12d40*/  ISETP.LT.AND P4, PT, R12, UR15, !P0 ;  /* 0x0000000f0c007c0c */ /* 0x000fe2000c781270 */
[----:B------:R-:W-:Y:S01]  /*12d50*/  VIADD R12, R0, 0x14 ;  /* 0x00000014000c7836 */ /* 0x000fe20000000000 */
[C---:B------:R-:W-:Y:S01]  /*12d60*/  LEA.HI.X.SX32 R9, R10.reuse, R3, 0x1, P6 ;  /* 0x000000030a097211 */ /* 0x040fe200030f0eff */
[----:B------:R-:W-:Y:S01]  /*12d70*/  VIADD R10, R10, UR6 ;  /* 0x000000060a0a7c36 */ /* 0x000fe20008000000 */
[----:B----4-:R-:W-:-:S03]  /*12d80*/  PRMT R17, R65, 0x9910, RZ ;  /* 0x0000991041117816 */ /* 0x010fc600000000ff */
[----:B------:R3:W-:Y:S01]  /*12d90*/  @P3 STG.E.U8 desc[UR20][R8.64], R13 ;  /* 0x0000000d08003986 */ /* 0x0007e2000c101114 */
[CC--:B--2---:R-:W-:Y:S01]  /*12da0*/  IADD3 R4, P3, PT, R10.reuse, R2.reuse, RZ ;  /* 0x000000020a047210 */ /* 0x0c4fe20007f7e0ff */
[C---:B------:R-:W-:Y:S01]  /*12db0*/  VIADD R11, R10.reuse, UR6 ;  /* 0x000000060a0b7c36 */ /* 0x040fe20008000000 */
[----:B------:R-:W-:Y:S02]  /*12dc0*/  SHF.R.S32.HI R17, RZ, 0x8, R17 ;  /* 0x00000008ff117819 */ /* 0x000fe40000011411 */
[-C--:B------:R-:W-:Y:S01]  /*12dd0*/  LEA.HI.X.SX32 R5, R10, R3.reuse, 0x1, P3 ;  /* 0x000000030a057211 */ /* 0x080fe200018f0eff */
[----:B------:R-:W-:Y:S01]  /*12de0*/  IMAD.MOV.U32 R10, RZ, RZ, R14 ;  /* 0x000000ffff0a7224 */ /* 0x000fe200078e000e */
[----:B0-----:R-:W-:Y:S02]  /*12df0*/  IADD3 R6, P6, PT, R11, R2, RZ ;  /* 0x000000020b067210 */ /* 0x001fe40007fde0ff */
[----:B------:R-:W-:Y:S01]  /*12e00*/  PRMT R14, R23, 0x9910, RZ ;  /* 0x00009910170e7816 */ /* 0x000fe200000000ff */
[----:B------:R0:W-:Y:S01]  /*12e10*/  @P2 STG.E.U8 desc[UR20][R4.64], R21 ;  /* 0x0000001504002986 */ /* 0x0001e2000c101114 */
[C---:B------:R-:W-:Y:S01]  /*12e20*/  LEA.HI.X.SX32 R7, R11.reuse, R3, 0x1, P6 ;  /* 0x000000030b077211 */ /* 0x040fe200030f0eff */
[----:B------:R-:W-:Y:S01]  /*12e30*/  VIADD R11, R11, UR6 ;  /* 0x000000060b0b7c36 */ /* 0x000fe20008000000 */
[----:B---3--:R-:W-:-:S02]  /*12e40*/  SHF.R.S32.HI R13, RZ, 0x8, R10 ;  /* 0x00000008ff0d7819 */ /* 0x008fc4000001140a */
[----:B------:R-:W-:Y:S01]  /*12e50*/  ISETP.LT.AND P3, PT, R12, UR15, !P0 ;  /* 0x0000000f0c007c0c */ /* 0x000fe2000c761270 */
[----:B------:R-:W-:Y:S01]  /*12e60*/  VIADD R10, R11, UR6 ;  /* 0x000000060b0a7c36 */ /* 0x000fe20008000000 */
[----:B------:R-:W-:Y:S01]  /*12e70*/  PRMT R19, R67, 0x9910, RZ ;  /* 0x0000991043137816 */ /* 0x000fe200000000ff */
[----:B------:R2:W-:Y:S01]  /*12e80*/  @P1 STG.E.U8 desc[UR20][R6.64], R13 ;  /* 0x0000000d06001986 */ /* 0x0005e2000c101114 */
[CC--:B------:R-:W-:Y:S01]  /*12e90*/  IADD3 R8, P1, PT, R11.reuse, R2.reuse, RZ ;  /* 0x000000020b087210 */ /* 0x0c0fe20007f3e0ff */
[----:B------:R-:W-:Y:S01]  /*12ea0*/  VIADD R12, R0, 0x15 ;  /* 0x00000015000c7836 */ /* 0x000fe20000000000 */
[----:B------:R-:W-:Y:S02]  /*12eb0*/  SHF.R.S32.HI R19, RZ, 0x8, R19 ;  /* 0x00000008ff137819 */ /* 0x000fe40000011413 */
[----:B------:R-:W-:Y:S01]  /*12ec0*/  LEA.HI.X.SX32 R9, R11, R3, 0x1, P1 ;  /* 0x000000030b097211 */ /* 0x000fe200008f0eff */
[----:B------:R-:W-:Y:S01]  /*12ed0*/  IMAD.MOV.U32 R11, RZ, RZ, R14 ;  /* 0x000000ffff0b7224 */ /* 0x000fe200078e000e */
[----:B0-----:R-:W-:-:S02]  /*12ee0*/  IADD3 R4, P6, PT, R10, R2, RZ ;  /* 0x000000020a047210 */ /* 0x001fc40007fde0ff */
[----:B------:R-:W-:Y:S01]  /*12ef0*/  PRMT R14, R25, 0x9910, RZ ;  /* 0x00009910190e7816 */ /* 0x000fe200000000ff */
[----:B------:R0:W-:Y:S01]  /*12f00*/  @P5 STG.E.U8 desc[UR20][R8.64], R23 ;  /* 0x0000001708005986 */ /* 0x0001e2000c101114 */
[C---:B------:R-:W-:Y:S01]  /*12f10*/  LEA.HI.X.SX32 R5, R10.reuse, R3, 0x1, P6 ;  /* 0x000000030a057211 */ /* 0x040fe200030f0eff */
[----:B------:R-:W-:Y:S01]  /*12f20*/  VIADD R10, R10, UR6 ;  /* 0x000000060a0a7c36 */ /* 0x000fe20008000000 */
[----:B--2---:R-:W-:Y:S02]  /*12f30*/  SHF.R.S32.HI R13, RZ, 0x8, R11 ;  /* 0x00000008ff0d7819 */ /* 0x004fe4000001140b */
[----:B------:R-:W-:Y:S01]  /*12f40*/  ISETP.LT.AND P2, PT, R12, UR15, !P0 ;  /* 0x0000000f0c007c0c */ /* 0x000fe2000c741270 */
[C---:B------:R-:W-:Y:S02]  /*12f50*/  VIADD R11, R10.reuse, UR6 ;  /* 0x000000060a0b7c36 */ /* 0x040fe40008000000 */
[----:B------:R2:W-:Y:S01]  /*12f60*/  @P4 STG.E.U8 desc[UR20][R4.64], R13 ;  /* 0x0000000d04004986 */ /* 0x0005e2000c101114 */
[-C--:B------:R-:W-:Y:S01]  /*12f70*/  IADD3 R6, P4, PT, R10, R2.reuse, RZ ;  /* 0x000000020a067210 */ /* 0x080fe20007f9e0ff */
[----:B------:R-:W-:Y:S01]  /*12f80*/  VIADD R12, R0, 0x16 ;  /* 0x00000016000c7836 */ /* 0x000fe20000000000 */
[----:B0-----:R-:W-:-:S02]  /*12f90*/  IADD3 R8, P6, PT, R11, R2, RZ ;  /* 0x000000020b087210 */ /* 0x001fc40007fde0ff */
[-C--:B------:R-:W-:Y:S01]  /*12fa0*/  LEA.HI.X.SX32 R7, R10, R3.reuse, 0x1, P4 ;  /* 0x000000030a077211 */ /* 0x080fe200020f0eff */
[----:B------:R-:W-:Y:S01]  /*12fb0*/  IMAD.MOV.U32 R10, RZ, RZ, R14 ;  /* 0x000000ffff0a7224 */ /* 0x000fe200078e000e */
[C---:B------:R-:W-:Y:S01]  /*12fc0*/  LEA.HI.X.SX32 R9, R11.reuse, R3, 0x1, P6 ;  /* 0x000000030b097211 */ /* 0x040fe200030f0eff */
[----:B------:R-:W-:Y:S01]  /*12fd0*/  VIADD R11, R11, UR6 ;  /* 0x000000060b0b7c36 */ /* 0x000fe20008000000 */
[----:B------:R-:W-:Y:S01]  /*12fe0*/  ISETP.LT.AND P1, PT, R12, UR15, !P0 ;  /* 0x0000000f0c007c0c */ /* 0x000fe2000c721270 */
[----:B------:R-:W-:Y:S01]  /*12ff0*/  VIADD R12, R0, 0x17 ;  /* 0x00000017000c7836 */ /* 0x000fe20000000000 */
[----:B--2---:R-:W-:Y:S01]  /*13000*/  SHF.R.S32.HI R13, RZ, 0x8, R10 ;  /* 0x00000008ff0d7819 */ /* 0x004fe2000001140a */
[----:B------:R0:W-:Y:S01]  /*13010*/  @P3 STG.E.U8 desc[UR20][R6.64], R25 ;  /* 0x0000001906003986 */ /* 0x0001e2000c101114 */
[----:B------:R-:W-:Y:S01]  /*13020*/  PRMT R14, R27, 0x9910, RZ ;  /* 0x000099101b0e7816 */ /* 0x000fe200000000ff */
[C---:B------:R-:W-:Y:S01]  /*13030*/  VIADD R10, R11.reuse, UR6 ;  /* 0x000000060b0a7c36 */ /* 0x040fe20008000000 */
[----:B------:R-:W-:Y:S01]  /*13040*/  ISETP.LT.AND P5, PT, R12, UR15, !P0 ;  /* 0x0000000f0c007c0c */ /* 0x000fe2000c7a1270 */
[----:B------:R2:W-:Y:S01]  /*13050*/  @P2 STG.E.U8 desc[UR20][R8.64], R13 ;  /* 0x0000000d08002986 */ /* 0x0005e2000c101114 */
[----:B------:R-:W-:Y:S01]  /*13060*/  IADD3 R4, P2, PT, R11, R2, RZ ;  /* 0x000000020b047210 */ /* 0x000fe20007f5e0ff */
[----:B------:R-:W-:-:S03]  /*13070*/  VIADD R12, R0, 0x18 ;  /* 0x00000018000c7836 */ /* 0x000fc60000000000 */
[-C--:B------:R-:W-:Y:S01]  /*13080*/  LEA.HI.X.SX32 R5, R11, R3.reuse, 0x1, P2 ;  /* 0x000000030b057211 */ /* 0x080fe200010f0eff */
[----:B------:R-:W-:Y:S01]  /*13090*/  IMAD.MOV.U32 R11, RZ, RZ, R14 ;  /* 0x000000ffff0b7224 */ /* 0x000fe200078e000e */
[----:B------:R-:W-:Y:S01]  /*130a0*/  ISETP.LT.AND P4, PT, R12, UR15, !P0 ;  /* 0x0000000f0c007c0c */ /* 0x000fe2000c781270 */
[----:B------:R-:W-:Y:S01]  /*130b0*/  VIADD R12, R0, 0x19 ;  /* 0x00000019000c7836 */ /* 0x000fe20000000000 */
[C---:B0-----:R-:W-:Y:S01]  /*130c0*/  IADD3 R6, P6, PT, R10.reuse, R2, RZ ;  /* 0x000000020a067210 */ /* 0x041fe20007fde0ff */
[----:B------:R0:W-:Y:S01]  /*130d0*/  @P1 STG.E.U8 desc[UR20][R4.64], R27 ;  /* 0x0000001b04001986 */ /* 0x0001e2000c101114 */
[----:B------:R-:W-:Y:S02]  /*130e0*/  PRMT R14, R29, 0x9910, RZ ;  /* 0x000099101d0e7816 */ /* 0x000fe400000000ff */
[C---:B------:R-:W-:Y:S01]  /*130f0*/  LEA.HI.X.SX32 R7, R10.reuse, R3, 0x1, P6 ;  /* 0x000000030a077211 */ /* 0x040fe200030f0eff */
[----:B------:R-:W-:Y:S01]  /*13100*/  VIADD R10, R10, UR6 ;  /* 0x000000060a0a7c36 */ /* 0x000fe20008000000 */
[----:B--2---:R-:W-:-:S02]  /*13110*/  SHF.R.S32.HI R13, RZ, 0x8, R11 ;  /* 0x00000008ff0d7819 */ /* 0x004fc4000001140b */
[----:B------:R-:W-:Y:S01]  /*13120*/  ISETP.LT.AND P3, PT, R12, UR15, !P0 ;  /* 0x0000000f0c007c0c */ /* 0x000fe2000c761270 */
[C---:B------:R-:W-:Y:S02]  /*13130*/  VIADD R11, R10.reuse, UR6 ;  /* 0x000000060a0b7c36 */ /* 0x040fe40008000000 */
[----:B------:R2:W-:Y:S01]  /*13140*/  @P5 STG.E.U8 desc[UR20][R6.64], R13 ;  /* 0x0000000d06005986 */ /* 0x0005e2000c101114 */
[-C--:B------:R-:W-:Y:S01]  /*13150*/  IADD3 R8, P5, PT, R10, R2.reuse, RZ ;  /* 0x000000020a087210 */ /* 0x080fe20007fbe0ff */
[----:B------:R-:W-:Y:S01]  /*13160*/  VIADD R12, R0, 0x1a ;  /* 0x0000001a000c7836 */ /* 0x000fe20000000000 */
[C---:B0-----:R-:W-:Y:S02]  /*13170*/  IADD3 R4, P6, PT, R11.reuse, R2, RZ ;  /* 0x000000020b047210 */ /* 0x041fe40007fde0ff */
[-C--:B------:R-:W-:Y:S01]  /*13180*/  LEA.HI.X.SX32 R9, R10, R3.reuse, 0x1, P5 ;  /* 0x000000030a097211 */ /* 0x080fe200028f0eff */
[----:B------:R-:W-:Y:S01]  /*13190*/  IMAD.MOV.U32 R10, RZ, RZ, R14 ;  /* 0x000000ffff0a7224 */ /* 0x000fe200078e000e */
[C---:B------:R-:W-:Y:S01]  /*131a0*/  LEA.HI.X.SX32 R5, R11.reuse, R3, 0x1, P6 ;  /* 0x000000030b057211 */ /* 0x040fe200030f0eff */
[----:B------:R-:W-:Y:S01]  /*131b0*/  VIADD R11, R11, UR6 ;  /* 0x000000060b0b7c36 */ /* 0x000fe20008000000 */
[----:B------:R-:W-:Y:S01]  /*131c0*/  ISETP.LT.AND P2, PT, R12, UR15, !P0 ;  /* 0x0000000f0c007c0c */ /* 0x000fe2000c741270 */
[----:B------:R-:W-:Y:S01]  /*131d0*/  VIADD R12, R0, 0x1b ;  /* 0x0000001b000c7836 */ /* 0x000fe20000000000 */
[----:B------:R0:W-:Y:S01]  /*131e0*/  @P4 STG.E.U8 desc[UR20][R8.64], R29 ;  /* 0x0000001d08004986 */ /* 0x0001e2000c101114 */
[----:B--2---:R-:W-:Y:S01]  /*131f0*/  SHF.R.S32.HI R13, RZ, 0x8, R10 ;  /* 0x00000008ff0d7819 */ /* 0x004fe2000001140a */
[----:B------:R-:W-:Y:S01]  /*13200*/  VIADD R10, R11, UR6 ;  /* 0x000000060b0a7c36 */ /* 0x000fe20008000000 */
[----:B------:R-:W-:-:S02]  /*13210*/  PRMT R14, R31, 0x9910, RZ ;  /* 0x000099101f0e7816 */ /* 0x000fc400000000ff */
[----:B------:R-:W-:Y:S01]  /*13220*/  ISETP.LT.AND P1, PT, R12, UR15, !P0 ;  /* 0x0000000f0c007c0c */ /* 0x000fe2000c721270 */
[----:B------:R2:W-:Y:S01]  /*13230*/  @P3 STG.E.U8 desc[UR20][R4.64], R13 ;  /* 0x0000000d04003986 */ /* 0x0005e2000c101114 */
[----:B------:R-:W-:Y:S01]  /*13240*/  IADD3 R6, P3, PT, R11, R2, RZ ;  /* 0x000000020b067210 */ /* 0x000fe20007f7e0ff */
[----:B------:R-:W-:-:S03]  /*13250*/  VIADD R12, R0, 0x1c ;  /* 0x0000001c000c7836 */ /* 0x000fc60000000000 */
[-C--:B------:R-:W-:Y:S01]  /*13260*/  LEA.HI.X.SX32 R7, R11, R3.reuse, 0x1, P3 ;  /* 0x000000030b077211 */ /* 0x080fe200018f0eff */
[----:B------:R-:W-:Y:S01]  /*13270*/  IMAD.MOV.U32 R11, RZ, RZ, R14 ;  /* 0x000000ffff0b7224 */ /* 0x000fe200078e000e */
[-C--:B0-----:R-:W-:Y:S02]  /*13280*/  IADD3 R8, P6, PT, R10, R2.reuse, RZ ;  /* 0x000000020a087210 */ /* 0x081fe40007fde0ff */
[----:B------:R-:W-:Y:S01]  /*13290*/  ISETP.LT.AND P5, PT, R12, UR15, !P0 ;  /* 0x0000000f0c007c0c */ /* 0x000fe2000c7a1270 */
[----:B------:R-:W-:Y:S01]  /*132a0*/  VIADD R12, R0, 0x1d ;  /* 0x0000001d000c7836 */ /* 0x000fe20000000000 */
[C---:B------:R-:W-:Y:S01]  /*132b0*/  LEA.HI.X.SX32 R9, R10.reuse, R3, 0x1, P6 ;  /* 0x000000030a097211 */ /* 0x040fe200030f0eff */
[----:B------:R-:W-:Y:S01]  /*132c0*/  VIADD R10, R10, UR6 ;  /* 0x000000060a0a7c36 */ /* 0x000fe20008000000 */
[----:B--2---:R-:W-:Y:S01]  /*132d0*/  SHF.R.S32.HI R13, RZ, 0x8, R11 ;  /* 0x00000008ff0d7819 */ /* 0x004fe2000001140b */
[----:B------:R0:W-:Y:S01]  /*132e0*/  @P2 STG.E.U8 desc[UR20][R6.64], R31 ;  /* 0x0000001f06002986 */ /* 0x0001e2000c101114 */
[----:B------:R-:W-:Y:S01]  /*132f0*/  PRMT R14, R33, 0x9910, RZ ;  /* 0x00009910210e7816 */ /* 0x000fe200000000ff */
[----:B------:R-:W-:Y:S01]  /*13300*/  VIADD R11, R10, UR6 ;  /* 0x000000060a0b7c36 */ /* 0x000fe20008000000 */
        /* <DEDUP_REMOVED lines=8> */
[----:B0-----:R-:W-:Y:S01]  /*13390*/  IADD3 R6, P6, PT, R11, R2, RZ ;  /* 0x000000020b067210 */ /* 0x001fe20007fde0ff */
        /* <DEDUP_REMOVED lines=8> */
[CC--:B------:R-:W-:Y:S01]  /*13420*/  IADD3 R8, P4, PT, R11.reuse, R2.reuse, RZ ;  /* 0x000000020b087210 */ /* 0x0c0fe20007f9e0ff */
        /* <DEDUP_REMOVED lines=18> */
[CC--:B0-----:R-:W-:Y:S02]  /*13550*/  IADD3 R8, P6, PT, R11.reuse, R2.reuse, RZ ;  /* 0x000000020b087210 */ /* 0x0c1fe40007fde0ff */
[----:B------:R-:W-:Y:S01]  /*13560*/  ISETP.LT.AND P4, PT, R12, UR15, !P0 ;  /* 0x0000000f0c007c0c */ /* 0x000fe2000c781270 */
[----:B------:R-:W-:Y:S01]  /*13570*/  VIADD R12, R0, 0x23 ;  /* 0x00000023000c7836 */ /* 0x000fe20000000000 */
[C---:B------:R-:W-:Y:S01]  /*13580*/  LEA.HI.X.SX32 R9, R11.reuse, R3, 0x1, P6 ;  /* 0x000000030b097211 */ /* 0x040fe200030f0eff */
[----:B------:R-:W-:Y:S01]  /*13590*/  VIADD R11, R11, UR6 ;  /* 0x000000060b0b7c36 */ /* 0x000fe20008000000 */
        /* <DEDUP_REMOVED lines=158> */
[CC--:B0-----:R-:W-:Y:S02]  /*13f80*/  IADD3 R4, P6, PT, R10.reuse, R2.reuse, RZ ;  /* 0x000000020a047210 */ /* 0x0c1fe40007fde0ff */
[-C--:B------:R-:W-:Y:S01]  /*13f90*/  LEA.HI.X.SX32 R9, R11, R3.reuse, 0x1, P5 ;  /* 0x000000030b097211 */ /* 0x080fe200028f0eff */
[----:B------:R-:W-:Y:S01]  /*13fa0*/  IMAD.MOV.U32 R11, RZ, RZ, R14 ;  /* 0x000000ffff0b7224 */ /* 0x000fe200078e000e */
[CC--:B------:R-:W-:Y:S01]  /*13fb0*/  LEA.HI.X.SX32 R5, R10.reuse, R3.reuse, 0x1, P6 ;  /* 0x000000030a057211 */ /* 0x0c0fe200030f0eff */
[----:B------:R-:W-:Y:S01]  /*13fc0*/  VIADD R10, R10, UR6 ;  /* 0x000000060a0a7c36 */ /* 0x000fe20008000000 */
[----:B------:R-:W-:Y:S01]  /*13fd0*/  ISETP.LT.AND P2, PT, R12, UR15, !P0 ;  /* 0x0000000f0c007c0c */ /* 0x000fe2000c741270 */
[C---:B------:R-:W-:Y:S01]  /*13fe0*/  VIADD R12, R0.reuse, 0x39 ;  /* 0x00000039000c7836 */ /* 0x040fe20000000000 */
[----:B------:R0:W-:Y:S01]  /*13ff0*/  @P4 STG.E.U8 desc[UR20][R8.64], R59 ;  /* 0x0000003b08004986 */ /* 0x0001e2000c101114 */
[----:B--2---:R-:W-:Y:S01]  /*14000*/  SHF.R.S32.HI R13, RZ, 0x8, R11 ;  /* 0x00000008ff0d7819 */ /* 0x004fe2000001140b */
[----:B------:R-:W-:Y:S01]  /*14010*/  VIADD R7, R0, 0x3c ;  /* 0x0000003c00077836 */ /* 0x000fe20000000000 */
[CC--:B------:R-:W-:Y:S01]  /*14020*/  IADD3 R6, P6, PT, R10.reuse, R2.reuse, RZ ;  /* 0x000000020a067210 */ /* 0x0c0fe20007fde0ff */
[----:B------:R-:W-:Y:S01]  /*14030*/  VIADD R11, R10, UR6 ;  /* 0x000000060a0b7c36 */ /* 0x000fe20008000000 */
[----:B------:R-:W-:Y:S01]  /*14040*/  ISETP.LT.AND P1, PT, R12, UR15, !P0 ;  /* 0x0000000f0c007c0c */ /* 0x000fe2000c721270 */
[----:B------:R2:W-:Y:S01]  /*14050*/  @P3 STG.E.U8 desc[UR20][R4.64], R13 ;  /* 0x0000000d04003986 */ /* 0x0005e2000c101114 */
[----:B------:R-:W-:Y:S01]  /*14060*/  ISETP.LT.AND P3, PT, R7, UR15, !P0 ;  /* 0x0000000f07007c0c */ /* 0x000fe2000c761270 */
[----:B------:R-:W-:Y:S01]  /*14070*/  VIADD R12, R0, 0x3a ;  /* 0x0000003a000c7836 */ /* 0x000fe20000000000 */
[----:B------:R-:W-:Y:S01]  /*14080*/  LEA.HI.X.SX32 R7, R10, R3, 0x1, P6 ;  /* 0x000000030a077211 */ /* 0x000fe200030f0eff */
[----:B------:R-:W-:Y:S01]  /*14090*/  VIADD R10, R0, 0x3d ;  /* 0x0000003d000a7836 */ /* 0x000fe20000000000 */
[----:B0-----:R-:W-:-:S02]  /*140a0*/  IADD3 R8, P6, PT, R11, R2, RZ ;  /* 0x000000020b087210 */ /* 0x001fc40007fde0ff */
[----:B------:R-:W-:Y:S01]  /*140b0*/  ISETP.LT.AND P5, PT, R12, UR15, !P0 ;  /* 0x0000000f0c007c0c */ /* 0x000fe2000c7a1270 */
[----:B------:R-:W-:Y:S01]  /*140c0*/  VIADD R12, R0, 0x3b ;  /* 0x0000003b000c7836 */ /* 0x000fe20000000000 */
[CC--:B------:R-:W-:Y:S01]  /*140d0*/  LEA.HI.X.SX32 R9, R11.reuse, R3.reuse, 0x1, P6 ;  /* 0x000000030b097211 */ /* 0x0c0fe200030f0eff */
[----:B------:R-:W-:Y:S01]  /*140e0*/  @P2 STG.E.U8 desc[UR20][R6.64], R61 ;  /* 0x0000003d06002986 */ /* 0x000fe2000c101114 */
[----:B--2---:R-:W-:Y:S01]  /*140f0*/  VIADD R5, R11, UR6 ;  /* 0x000000060b057c36 */ /* 0x004fe20008000000 */
[----:B------:R-:W-:Y:S02]  /*14100*/  ISETP.LT.AND P2, PT, R10, UR15, !P0 ;  /* 0x0000000f0a007c0c */ /* 0x000fe4000c741270 */
[----:B------:R-:W-:Y:S01]  /*14110*/  ISETP.LT.AND P4, PT, R12, UR15, !P0 ;  /* 0x0000000f0c007c0c */ /* 0x000fe2000c781270 */
[C---:B------:R-:W-:Y:S01]  /*14120*/  VIADD R11, R5.reuse, UR6 ;  /* 0x00000006050b7c36 */ /* 0x040fe20008000000 */
[----:B------:R-:W-:Y:S01]  /*14130*/  IADD3 R4, P6, PT, R5, R2, RZ ;  /* 0x0000000205047210 */ /* 0x000fe20007fde0ff */
[----:B------:R0:W-:Y:S02]  /*14140*/  @P1 STG.E.U8 desc[UR20][R8.64], R15 ;  /* 0x0000000f08001986 */ /* 0x0001e4000c101114 */
[----:B------:R-:W-:Y:S01]  /*14150*/  VIADD R13, R11, UR6 ;  /* 0x000000060b0d7c36 */ /* 0x000fe20008000000 */
[----:B------:R-:W-:-:S02]  /*14160*/  LEA.HI.X.SX32 R5, R5, R3, 0x1, P6 ;  /* 0x0000000305057211 */ /* 0x000fc400030f0eff */
[-C--:B------:R-:W-:Y:S01]  /*14170*/  IADD3 R10, P1, PT, R11, R2.reuse, RZ ;  /* 0x000000020b0a7210 */ /* 0x080fe20007f3e0ff */
[C---:B------:R-:W-:Y:S01]  /*14180*/  VIADD R14, R13.reuse, UR6 ;  /* 0x000000060d0e7c36 */ /* 0x040fe20008000000 */
[-C--:B------:R-:W-:Y:S01]  /*14190*/  IADD3 R12, P6, PT, R13, R2.reuse, RZ ;  /* 0x000000020d0c7210 */ /* 0x080fe20007fde0ff */
[----:B------:R2:W-:Y:S01]  /*141a0*/  @P5 STG.E.U8 desc[UR20][R4.64], R63 ;  /* 0x0000003f04005986 */ /* 0x0005e2000c101114 */
[-C--:B------:R-:W-:Y:S02]  /*141b0*/  LEA.HI.X.SX32 R11, R11, R3.reuse, 0x1, P1 ;  /* 0x000000030b0b7211 */ /* 0x080fe400008f0eff */
[-C--:B------:R-:W-:Y:S01]  /*141c0*/  LEA.HI.X.SX32 R13, R13, R3.reuse, 0x1, P6 ;  /* 0x000000030d0d7211 */ /* 0x080fe200030f0eff */
[C---:B0-----:R-:W-:Y:S01]  /*141d0*/  VIADD R9, R14.reuse, UR6 ;  /* 0x000000060e097c36 */ /* 0x041fe20008000000 */
[----:B------:R-:W-:Y:S01]  /*141e0*/  IADD3 R6, P6, PT, R14, R2, RZ ;  /* 0x000000020e067210 */ /* 0x000fe20007fde0ff */
[----:B------:R-:W-:Y:S01]  /*141f0*/  VIADD R15, R0, 0x3f ;  /* 0x0000003f000f7836 */ /* 0x000fe20000000000 */
[----:B------:R-:W-:Y:S01]  /*14200*/  ISETP.LT.AND P1, PT, R16, UR15, !P0 ;  /* 0x0000000f10007c0c */ /* 0x000fe2000c721270 */
[----:B------:R-:W-:Y:S01]  /*14210*/  VIADD R0, R9, UR6 ;  /* 0x0000000609007c36 */ /* 0x000fe20008000000 */
[----:B------:R-:W-:-:S02]  /*14220*/  LEA.HI.X.SX32 R7, R14, R3, 0x1, P6 ;  /* 0x000000030e077211 */ /* 0x000fc400030f0eff */
[-C--:B------:R-:W-:Y:S02]  /*14230*/  IADD3 R8, P6, PT, R9, R2.reuse, RZ ;  /* 0x0000000209087210 */ /* 0x080fe40007fde0ff */
[----:B------:R-:W-:Y:S02]  /*14240*/  ISETP.LT.AND P0, PT, R15, UR15, !P0 ;  /* 0x0000000f0f007c0c */ /* 0x000fe4000c701270 */
[----:B------:R-:W-:Y:S02]  /*14250*/  PRMT R15, R63, 0x9910, RZ ;  /* 0x000099103f0f7816 */ /* 0x000fe400000000ff */
[----:B------:R-:W-:Y:S02]  /*14260*/  LEA.HI.X.SX32 R9, R9, R3, 0x1, P6 ;  /* 0x0000000309097211 */ /* 0x000fe400030f0eff */
[----:B------:R-:W-:Y:S02]  /*14270*/  IADD3 R2, P6, PT, R0, R2, RZ ;  /* 0x0000000200027210 */ /* 0x000fe40007fde0ff */
[----:B------:R-:W-:-:S02]  /*14280*/  SHF.R.S32.HI R15, RZ, 0x8, R15 ;  /* 0x00000008ff0f7819 */ /* 0x000fc4000001140f */
[----:B------:R-:W-:-:S03]  /*14290*/  LEA.HI.X.SX32 R3, R0, R3, 0x1, P6 ;  /* 0x0000000300037211 */ /* 0x000fc600030f0eff */
[----:B------:R2:W-:Y:S04]  /*142a0*/  @P4 STG.E.U8 desc[UR20][R10.64], R15 ;  /* 0x0000000f0a004986 */ /* 0x0005e8000c101114 */
[----:B------:R2:W-:Y:S04]  /*142b0*/  @P3 STG.E.U8 desc[UR20][R12.64], R65 ;  /* 0x000000410c003986 */ /* 0x0005e8000c101114 */
[----:B------:R2:W-:Y:S04]  /*142c0*/  @P2 STG.E.U8 desc[UR20][R6.64], R17 ;  /* 0x0000001106002986 */ /* 0x0005e8000c101114 */
[----:B------:R2:W-:Y:S04]  /*142d0*/  @P1 STG.E.U8 desc[UR20][R8.64], R67 ;  /* 0x0000004308001986 */ /* 0x0005e8000c101114 */
[----:B------:R2:W-:Y:S01]  /*142e0*/  @P0 STG.E.U8 desc[UR20][R2.64], R19 ;  /* 0x0000001302000986 */ /* 0x0005e2000c101114 */
[----:B-1----:R-:W-:Y:S06]  /*142f0*/  BAR.SYNC.DEFER_BLOCKING 0x0 ;  /* 0x0000000000007b1d */ /* 0x002fec0000010000 */
[----:B------:R-:W-:Y:S05]  /*14300*/  BRA.U UP0, `(.L_x_13) ;  /* 0x0000000100a07547 */ /* 0x000fea000b800000 */
[----:B------:R-:W0:Y:S01]  /*14310*/  S2UR UR5, SR_CgaCtaId ;  /* 0x00000000000579c3 */ /* 0x000e220000008800 */
[----:B------:R-:W-:Y:S01]  /*14320*/  NOP ;  /* 0x0000000000007918 */ /* 0x000fe20000000000 */
[----:B------:R-:W-:Y:S01]  /*14330*/  UMOV UR4, 0x50 ;  /* 0x0000005000047882 */ /* 0x000fe20000000000 */
[----:B------:R-:W-:Y:S02]  /*14340*/  IMAD.U32 R0, RZ, RZ, UR8 ;  /* 0x00000008ff007e24 */ /* 0x000fe4000f8e00ff */
[----:B--2---:R-:W-:Y:S02]  /*14350*/  IMAD.MOV.U32 R3, RZ, RZ, 0xf ;  /* 0x0000000fff037424 */ /* 0x004fe400078e00ff */
[----:B------:R-:W-:Y:S01]  /*14360*/  IMAD.MOV.U32 R7, RZ, RZ, 0x1 ;  /* 0x00000001ff077424 */ /* 0x000fe200078e00ff */
[----:B------:R-:W-:-:S04]  /*14370*/  LOP3.LUT R0, R0, 0xffff, RZ, 0xc0, !PT ;  /* 0x0000ffff00007812 */ /* 0x000fc800078ec0ff */
[----:B------:R-:W-:-:S05]  /*14380*/  SHF.R.U32.HI R0, RZ, 0x5, R0 ;  /* 0x00000005ff007819 */ /* 0x000fca0000011600 */
[----:B------:R-:W-:Y:S01]  /*14390*/  VIADD R2, R0, 0x10 ;  /* 0x0000001000027836 */ /* 0x000fe20000000000 */
[----:B------:R-:W-:Y:S01]  /*143a0*/  SHF.L.U32 R0, R3, R0, RZ ;  /* 0x0000000003007219 */ /* 0x000fe200000006ff */
[----:B0-----:R-:W-:-:S03]  /*143b0*/  ULEA UR6, UR5, UR4, 0x18 ;  /* 0x0000000405067291 */ /* 0x001fc6000f8ec0ff */
[----:B------:R-:W-:-:S04]  /*143c0*/  SHF.L.U32 R3, R7, R2, RZ ;  /* 0x0000000207037219 */ /* 0x000fc800000006ff */
[----:B------:R-:W-:Y:S02]  /*143d0*/  LOP3.LUT R0, R3, R0, RZ, 0xfc, !PT ;  /* 0x0000000003007212 */ /* 0x000fe400078efcff */
[----:B------:R-:W0:Y:S02]  /*143e0*/  LDS R5, [UR6] ;  /* 0x00000006ff057984 */ /* 0x000e240008000800 */
[C---:B------:R-:W-:Y:S02]  /*143f0*/  LOP3.LUT R2, R0.reuse, 0xffff, RZ, 0xc0, !PT ;  /* 0x0000ffff00027812 */ /* 0x040fe400078ec0ff */
[----:B0-----:R-:W-:-:S04]  /*14400*/  LOP3.LUT R3, R0, 0xffff, R5, 0x80, !PT ;  /* 0x0000ffff00037812 */ /* 0x001fc800078e8005 */
[----:B------:R-:W-:-:S13]  /*14410*/  ISETP.NE.AND P0, PT, R3, R2, PT ;  /* 0x000000020300720c */ /* 0x000fda0003f05270 */
[----:B------:R-:W-:Y:S05]  /*14420*/  @P0 BRA `(.L_x_14) ;  /* 0x0000000000500947 */ /* 0x000fea0003800000 */
[----:B------:R-:W-:Y:S02]  /*14430*/  SHF.R.U32.HI R5, RZ, 0x10, R5 ;  /* 0x00000010ff057819 */ /* 0x000fe40000011605 */
[----:B------:R-:W-:-:S04]  /*14440*/  SHF.R.U32.HI R2, RZ, 0x10, R0 ;  /* 0x00000010ff027819 */ /* 0x000fc80000011600 */
[----:B------:R-:W-:-:S04]  /*14450*/  LOP3.LUT R5, R5, R2, RZ, 0xc0, !PT ;  /* 0x0000000205057212 */ /* 0x000fc800078ec0ff */
[----:B------:R-:W-:-:S13]  /*14460*/  ISETP.NE.AND P0, PT, R5, R2, PT ;  /* 0x000000020500720c */ /* 0x000fda0003f05270 */
[----:B------:R-:W-:Y:S05]  /*14470*/  @P0 BRA `(.L_x_15) ;  /* 0x0000000000300947 */ /* 0x000fea0003800000 */
[----:B------:R-:W-:Y:S01]  /*14480*/  R2UR UR4, R0 ;  /* 0x00000000000472ca */ /* 0x000fe200000e0000 */
[----:B------:R-:W-:Y:S01]  /*14490*/  VOTEU.ANY UR5, UPT, PT ;  /* 0x0000000000057886 */ /* 0x000fe200038e0100 */
[----:B------:R-:W0:Y:S01]  /*144a0*/  S2R R0, SR_LANEID ;  /* 0x0000000000007919 */ /* 0x000e220000000000 */
[----:B------:R-:W-:-:S10]  /*144b0*/  UFLO.U32 UR5, UR5 ;  /* 0x00000005000572bd */ /* 0x000fd400080e0000 */
[----:B------:R-:W-:-:S06]  /*144c0*/  ULOP3.LUT UR4, URZ, UR4, URZ, 0x33, !UPT ;  /* 0x00000004ff047292 */ /* 0x000fcc000f8e33ff */
[----:B------:R-:W-:-:S04]  /*144d0*/  IMAD.U32 R2, RZ, RZ, UR4 ;  /* 0x00000004ff027e24 */ /* 0x000fc8000f8e00ff */
[----:B------:R-:W1:Y:S02]  /*144e0*/  REDUX UR7, R2 ;  /* 0x00000000020773c4 */ /* 0x000e640000000000 */
[----:B------:R3:W-:Y:S01]  /*144f0*/  UTCATOMSWS.AND URZ, UR4 ;  /* 0x0000000400ff79e3 */ /* 0x0007e20008000000 */
[----:B0-----:R-:W-:Y:S01]  /*14500*/  ISETP.EQ.U32.AND P0, PT, R0, UR5, PT ;  /* 0x0000000500007c0c */ /* 0x001fe2000bf02070 */
[----:B-1----:R-:W-:-:S12]  /*14510*/  IMAD.U32 R0, RZ, RZ, UR7 ;  /* 0x00000007ff007e24 */ /* 0x002fd8000f8e00ff */
[----:B------:R3:W-:Y:S01]  /*14520*/  @P0 ATOMS.AND RZ, [UR6], R0 ;  /* 0x00000000ffff098c */ /* 0x0007e2000a800006 */
[----:B------:R-:W-:Y:S05]  /*14530*/  BRA `(.L_x_13) ;  /* 0x0000000000147947 */ /* 0x000fea0003800000 */
.L_x_15:
[----:B------:R-:W-:-:S07]  /*14540*/  MOV R2, 0x14560 ;  /* 0x0001456000027802 */ /* 0x000fce0000000f00 */
[----:B------:R-:W-:Y:S05]  /*14550*/  CALL.REL.NOINC `($__internal_0_$__cuda_sm10x_tcgen05_guardrail_trap_col_being_dealloced_not_returned_by_alloc) ;  /* 0x00000000002c7944 */ /* 0x000fea0003c00000 */
[----:B------:R-:W-:Y:S05]  /*14560*/  BRA `(.L_x_13) ;  /* 0x0000000000087947 */ /* 0x000fea0003800000 */
.L_x_14:
[----:B------:R-:W-:-:S07]  /*14570*/  MOV R2, 0x14590 ;  /* 0x0001459000027802 */ /* 0x000fce0000000f00 */
[----:B------:R-:W-:Y:S05]  /*14580*/  CALL.REL.NOINC `($__internal_2_$__cuda_sm10x_tcgen05_guardrail_trap_unallocated_columns_being_dealloced) ;  /* 0x0000000000387944 */ /* 0x000fea0003c00000 */
.L_x_13:
[----:B------:R-:W-:Y:S01]  /*14590*/  NOP ;  /* 0x0000000000007918 */ /* 0x000fe20000000000 */
[----:B---3--:R-:W-:Y:S05]  /*145a0*/  EXIT ;  /* 0x000000000000794d */ /* 0x008fea0003800000 */
.L_x_8:
[----:B------:R-:W1:Y:S02]  /*145b0*/  SYNCS.PHASECHK.TRANS64.TRYWAIT P2, [UR11], R48 ;  /* 0x00000030ff0075a7 */ /* 0x000e64000804110b */
[----:B-1----:R-:W-:Y:S05]  /*145c0*/  @!P2 BRA `(.L_x_8) ;  /* 0xfffffffc00f8a947 */ /* 0x002fea000383ffff */
[----:B------:R-:W-:Y:S05]  /*145d0*/  BRA `(.L_x_16) ;  /* 0xffffff60005c7947 */ /* 0x000fea000383ffff */
.L_x_12:
[----:B------:R-:W1:Y:S02]  /*145e0*/  SYNCS.PHASECHK.TRANS64.TRYWAIT P0, [UR11], R2 ;  /* 0x00000002ff0075a7 */ /* 0x000e64000800110b */
[----:B-1----:R-:W-:Y:S05]  /*145f0*/  @!P0 BRA `(.L_x_12) ;  /* 0xfffffffc00f88947 */ /* 0x002fea000383ffff */
[----:B------:R-:W-:Y:S05]  /*14600*/  BRA `(.L_x_11) ;  /* 0xffffffdc00307947 */ /* 0x000fea000383ffff */
        .weak           $__internal_0_$__cuda_sm10x_tcgen05_guardrail_trap_col_being_dealloced_not_returned_by_alloc
        .type           $__internal_0_$__cuda_sm10x_tcgen05_guardrail_trap_col_being_dealloced_not_returned_by_alloc,@function
        .size           $__internal_0_$__cuda_sm10x_tcgen05_guardrail_trap_col_being_dealloced_not_returned_by_alloc,($__internal_1_$__cuda_sm10x_tcgen05_guardrail_trap_phase_invalid_during_alloc - $__internal_0_$__cuda_sm10x_tcgen05_guardrail_trap_col_being_dealloced_not_returned_by_alloc)
$__internal_0_$__cuda_sm10x_tcgen05_guardrail_trap_col_being_dealloced_not_returned_by_alloc:
[----:B------:R-:W-:Y:S05]  /*14610*/  BPT.TRAP 0x1 ;  /* 0x000000040000795c */ /* 0x000fea0000300000 */
[----:B------:R-:W-:-:S04]  /*14620*/  IMAD.MOV.U32 R3, RZ, RZ, 0x0 ;  /* 0x00000000ff037424 */ /* 0x000fc800078e00ff */
[----:B------:R-:W-:Y:S05]  /*14630*/  RET.REL.NODEC R2 `(matmul_kernel) ;  /* 0xfffffeb802707950 */ /* 0x000fea0003c3ffff */
        .weak           $__internal_1_$__cuda_sm10x_tcgen05_guardrail_trap_phase_invalid_during_alloc
        .type           $__internal_1_$__cuda_sm10x_tcgen05_guardrail_trap_phase_invalid_during_alloc,@function
        .size           $__internal_1_$__cuda_sm10x_tcgen05_guardrail_trap_phase_invalid_during_alloc,($__internal_2_$__cuda_sm10x_tcgen05_guardrail_trap_unallocated_columns_being_dealloced - $__internal_1_$__cuda_sm10x_tcgen05_guardrail_trap_phase_invalid_during_alloc)
$__internal_1_$__cuda_sm10x_tcgen05_guardrail_trap_phase_invalid_during_alloc:
[----:B------:R-:W-:Y:S05]  /*14640*/  BPT.TRAP 0x1 ;  /* 0x000000040000795c */ /* 0x000fea0000300000 */
[----:B------:R-:W-:-:S04]  /*14650*/  IMAD.MOV.U32 R3, RZ, RZ, 0x0 ;  /* 0x00000000ff037424 */ /* 0x000fc800078e00ff */
[----:B------:R-:W-:Y:S05]  /*14660*/  RET.REL.NODEC R2 `(matmul_kernel) ;  /* 0xfffffeb802647950 */ /* 0x000fea0003c3ffff */
        .weak           $__internal_2_$__cuda_sm10x_tcgen05_guardrail_trap_unallocated_columns_being_dealloced
        .type           $__internal_2_$__cuda_sm10x_tcgen05_guardrail_trap_unallocated_columns_being_dealloced,@function
        .size           $__internal_2_$__cuda_sm10x_tcgen05_guardrail_trap_unallocated_columns_being_dealloced,(.L_x_20 - $__internal_2_$__cuda_sm10x_tcgen05_guardrail_trap_unallocated_columns_being_dealloced)
$__internal_2_$__cuda_sm10x_tcgen05_guardrail_trap_unallocated_columns_being_dealloced:
[----:B------:R-:W-:Y:S05]  /*14670*/  BPT.TRAP 0x1 ;  /* 0x000000040000795c */ /* 0x000fea0000300000 */
[----:B------:R-:W-:-:S04]  /*14680*/  IMAD.MOV.U32 R3, RZ, RZ, 0x0 ;  /* 0x00000000ff037424 */ /* 0x000fc800078e00ff */
[----:B------:R-:W-:Y:S05]  /*14690*/  RET.REL.NODEC R2 `(matmul_kernel) ;  /* 0xfffffeb802587950 */ /* 0x000fea0003c3ffff */
.L_x_17:
[----:B------:R-:W-:-:S00]  /*146a0*/  BRA `(.L_x_17) ;  /* 0xfffffffc00fc7947 */ /* 0x000fc0000383ffff */
[----:B------:R-:W-:-:S00]  /*146b0*/  NOP ;  /* 0x0000000000007918 */ /* 0x000fc00000000000 */
        /* <DEDUP_REMOVED lines=12> */
.L_x_20:


//--------------------- .nv.shared.matmul_kernel  --------------------------
	.section	.nv.shared.matmul_kernel,"aw",@nobits
	.sectionflags	@""
	.align	16
	.zero		1024


//--------------------- .nv.shared.reserved.0     --------------------------
	.section	.nv.shared.reserved.0,"aw",@nobits
	.align	8
	.weak		__nv_reservedSMEM_offset_0_alias
	.size		__nv_reservedSMEM_offset_0_alias, 0, 64
	.other		__nv_reservedSMEM_offset_0_alias,@"STO_CUDA_RESERVED_SHARED STV_DEFAULT"
__nv_reservedSMEM_offset_0_alias:
	.zero		0
.nv.shared.reserved.0:
	.zero		64
	.weak		__nv_reservedSMEM_allocation_phase
	.type		__nv_reservedSMEM_allocation_phase,@object
	.size		__nv_reservedSMEM_allocation_phase,(.L_0 - __nv_reservedSMEM_allocation_phase)
__nv_reservedSMEM_allocation_phase:
	.zero		1
.L_0:
	.zero		7
	.weak		__nv_reservedSMEM_devtool_atexit_pc
	.type		__nv_reservedSMEM_devtool_atexit_pc,@object
	.size		__nv_reservedSMEM_devtool_atexit_pc,(__nv_reservedSMEM_allocation_mask - __nv_reservedSMEM_devtool_atexit_pc)
__nv_reservedSMEM_devtool_atexit_pc:
	.zero		8
	.weak		__nv_reservedSMEM_allocation_mask
	.type		__nv_reservedSMEM_allocation_mask,@object
	.size		__nv_reservedSMEM_allocation_mask,(.L_2 - __nv_reservedSMEM_allocation_mask)
__nv_reservedSMEM_allocation_mask:
	.zero		4
.L_2:


//--------------------- .nv.constant0.matmul_kernel --------------------------
	.section	.nv.constant0.matmul_kernel,"a",@progbits
	.sectionflags	@""
	.align	4
.nv.constant0.matmul_kernel:
	.zero		976


//--------------------- SYMBOLS --------------------------

	.type		.nv.reservedSmem.offset0,@object
	.size		.nv.reservedSmem.offset0,0x4
	.type		.nv.reservedSmem.cap,@object
	.size		.nv.reservedSmem.cap,0x4
